//
// Generated by NVIDIA NVVM Compiler
//
// Compiler Build ID: CL-36424714
// Cuda compilation tools, release 13.0, V13.0.88
// Based on NVVM 20.0.0
//

.version 9.0
.target sm_100
.address_size 64

	// .globl	_Z18pre_streamLBGK_15sPfS_PKiS1_ffPKfS3_S3_S3_ii
// _ZZ18pre_streamLBGK_15sPfS_PKiS1_ffPKfS3_S3_S3_iiE4fIns has been demoted
// _ZZ15pre_collide_15sPfS_S_S_S_PKiS1_fPKfS3_S3_S3_iiE4fIns has been demoted

.visible .entry _Z18pre_streamLBGK_15sPfS_PKiS1_ffPKfS3_S3_S3_ii(
	.param .u64 .ptr .align 1 _Z18pre_streamLBGK_15sPfS_PKiS1_ffPKfS3_S3_S3_ii_param_0,
	.param .u64 .ptr .align 1 _Z18pre_streamLBGK_15sPfS_PKiS1_ffPKfS3_S3_S3_ii_param_1,
	.param .u64 .ptr .align 1 _Z18pre_streamLBGK_15sPfS_PKiS1_ffPKfS3_S3_S3_ii_param_2,
	.param .u64 .ptr .align 1 _Z18pre_streamLBGK_15sPfS_PKiS1_ffPKfS3_S3_S3_ii_param_3,
	.param .f32 _Z18pre_streamLBGK_15sPfS_PKiS1_ffPKfS3_S3_S3_ii_param_4,
	.param .f32 _Z18pre_streamLBGK_15sPfS_PKiS1_ffPKfS3_S3_S3_ii_param_5,
	.param .u64 .ptr .align 1 _Z18pre_streamLBGK_15sPfS_PKiS1_ffPKfS3_S3_S3_ii_param_6,
	.param .u64 .ptr .align 1 _Z18pre_streamLBGK_15sPfS_PKiS1_ffPKfS3_S3_S3_ii_param_7,
	.param .u64 .ptr .align 1 _Z18pre_streamLBGK_15sPfS_PKiS1_ffPKfS3_S3_S3_ii_param_8,
	.param .u64 .ptr .align 1 _Z18pre_streamLBGK_15sPfS_PKiS1_ffPKfS3_S3_S3_ii_param_9,
	.param .u32 _Z18pre_streamLBGK_15sPfS_PKiS1_ffPKfS3_S3_S3_ii_param_10,
	.param .u32 _Z18pre_streamLBGK_15sPfS_PKiS1_ffPKfS3_S3_S3_ii_param_11
)
{
	.reg .pred 	%p<31>;
	.reg .b32 	%r<125>;
	.reg .b32 	%f<694>;
	.reg .b64 	%rd<140>;
	.reg .b64 	%fd<108>;
	// demoted variable
	.shared .align 4 .b8 _ZZ18pre_streamLBGK_15sPfS_PKiS1_ffPKfS3_S3_S3_iiE4fIns[5520];
	ld.param.u64 	%rd30, [_Z18pre_streamLBGK_15sPfS_PKiS1_ffPKfS3_S3_S3_ii_param_0];
	ld.param.f32 	%f85, [_Z18pre_streamLBGK_15sPfS_PKiS1_ffPKfS3_S3_S3_ii_param_4];
	ld.param.u64 	%rd31, [_Z18pre_streamLBGK_15sPfS_PKiS1_ffPKfS3_S3_S3_ii_param_6];
	ld.param.u64 	%rd32, [_Z18pre_streamLBGK_15sPfS_PKiS1_ffPKfS3_S3_S3_ii_param_7];
	ld.param.u64 	%rd33, [_Z18pre_streamLBGK_15sPfS_PKiS1_ffPKfS3_S3_S3_ii_param_8];
	ld.param.u32 	%r63, [_Z18pre_streamLBGK_15sPfS_PKiS1_ffPKfS3_S3_S3_ii_param_10];
	ld.param.u32 	%r64, [_Z18pre_streamLBGK_15sPfS_PKiS1_ffPKfS3_S3_S3_ii_param_11];
	cvta.to.global.u64 	%rd1, %rd30;
	cvta.to.global.u64 	%rd2, %rd33;
	cvta.to.global.u64 	%rd3, %rd32;
	cvta.to.global.u64 	%rd4, %rd31;
	mov.u32 	%r1, %tid.x;
	mov.u32 	%r65, %ctaid.x;
	mov.u32 	%r66, %ntid.x;
	mad.lo.s32 	%r2, %r65, %r66, %r1;
	setp.ge.s32 	%p1, %r2, %r63;
	@%p1 bra 	$L__BB0_42;
	setp.lt.s32 	%p2, %r64, 1;
	mov.u32 	%r67, _ZZ18pre_streamLBGK_15sPfS_PKiS1_ffPKfS3_S3_S3_iiE4fIns;
	mad.lo.s32 	%r3, %r1, 60, %r67;
	mov.f32 	%f673, 0f00000000;
	mov.f32 	%f674, %f673;
	mov.f32 	%f675, %f673;
	mov.f32 	%f676, %f673;
	@%p2 bra 	$L__BB0_25;
	and.b32  	%r4, %r64, 15;
	setp.lt.u32 	%p3, %r64, 16;
	mov.b32 	%r105, 0;
	@%p3 bra 	$L__BB0_5;
	and.b32  	%r105, %r64, 2147483632;
	neg.s32 	%r113, %r105;
	shl.b32 	%r7, %r63, 4;
	add.s32 	%r111, %r3, 32;
	mul.wide.s32 	%rd36, %r63, 4;
	mov.u32 	%r112, %r2;
$L__BB0_4:
	.pragma "nounroll";
	mul.wide.s32 	%rd34, %r112, 4;
	add.s64 	%rd35, %rd1, %rd34;
	ld.global.f32 	%f88, [%rd35];
	st.shared.f32 	[%r111+-32], %f88;
	add.s64 	%rd37, %rd35, %rd36;
	ld.global.f32 	%f89, [%rd37];
	st.shared.f32 	[%r111+-28], %f89;
	add.s64 	%rd38, %rd37, %rd36;
	ld.global.f32 	%f90, [%rd38];
	st.shared.f32 	[%r111+-24], %f90;
	add.s64 	%rd39, %rd38, %rd36;
	ld.global.f32 	%f91, [%rd39];
	st.shared.f32 	[%r111+-20], %f91;
	add.s64 	%rd40, %rd39, %rd36;
	ld.global.f32 	%f92, [%rd40];
	st.shared.f32 	[%r111+-16], %f92;
	add.s64 	%rd41, %rd40, %rd36;
	ld.global.f32 	%f93, [%rd41];
	st.shared.f32 	[%r111+-12], %f93;
	add.s64 	%rd42, %rd41, %rd36;
	ld.global.f32 	%f94, [%rd42];
	st.shared.f32 	[%r111+-8], %f94;
	add.s64 	%rd43, %rd42, %rd36;
	ld.global.f32 	%f95, [%rd43];
	st.shared.f32 	[%r111+-4], %f95;
	add.s64 	%rd44, %rd43, %rd36;
	ld.global.f32 	%f96, [%rd44];
	st.shared.f32 	[%r111], %f96;
	add.s64 	%rd45, %rd44, %rd36;
	ld.global.f32 	%f97, [%rd45];
	st.shared.f32 	[%r111+4], %f97;
	add.s64 	%rd46, %rd45, %rd36;
	ld.global.f32 	%f98, [%rd46];
	st.shared.f32 	[%r111+8], %f98;
	add.s64 	%rd47, %rd46, %rd36;
	ld.global.f32 	%f99, [%rd47];
	st.shared.f32 	[%r111+12], %f99;
	add.s64 	%rd48, %rd47, %rd36;
	ld.global.f32 	%f100, [%rd48];
	st.shared.f32 	[%r111+16], %f100;
	add.s64 	%rd49, %rd48, %rd36;
	ld.global.f32 	%f101, [%rd49];
	st.shared.f32 	[%r111+20], %f101;
	add.s64 	%rd50, %rd49, %rd36;
	ld.global.f32 	%f102, [%rd50];
	st.shared.f32 	[%r111+24], %f102;
	add.s64 	%rd51, %rd50, %rd36;
	ld.global.f32 	%f103, [%rd51];
	st.shared.f32 	[%r111+28], %f103;
	add.s32 	%r113, %r113, 16;
	add.s32 	%r112, %r112, %r7;
	add.s32 	%r111, %r111, 64;
	setp.eq.s32 	%p4, %r113, 0;
	@%p4 bra 	$L__BB0_5;
	bra.uni 	$L__BB0_4;
$L__BB0_5:
	setp.eq.s32 	%p5, %r4, 0;
	@%p5 bra 	$L__BB0_14;
	and.b32  	%r10, %r64, 7;
	setp.lt.u32 	%p6, %r4, 8;
	@%p6 bra 	$L__BB0_8;
	mad.lo.s32 	%r71, %r105, %r63, %r2;
	mul.wide.s32 	%rd52, %r71, 4;
	add.s64 	%rd53, %rd1, %rd52;
	ld.global.f32 	%f104, [%rd53];
	shl.b32 	%r72, %r105, 2;
	add.s32 	%r73, %r3, %r72;
	st.shared.f32 	[%r73], %f104;
	mul.wide.s32 	%rd54, %r63, 4;
	add.s64 	%rd55, %rd53, %rd54;
	ld.global.f32 	%f105, [%rd55];
	st.shared.f32 	[%r73+4], %f105;
	add.s64 	%rd56, %rd55, %rd54;
	ld.global.f32 	%f106, [%rd56];
	st.shared.f32 	[%r73+8], %f106;
	add.s64 	%rd57, %rd56, %rd54;
	ld.global.f32 	%f107, [%rd57];
	st.shared.f32 	[%r73+12], %f107;
	add.s64 	%rd58, %rd57, %rd54;
	ld.global.f32 	%f108, [%rd58];
	st.shared.f32 	[%r73+16], %f108;
	add.s64 	%rd59, %rd58, %rd54;
	ld.global.f32 	%f109, [%rd59];
	st.shared.f32 	[%r73+20], %f109;
	add.s64 	%rd60, %rd59, %rd54;
	ld.global.f32 	%f110, [%rd60];
	st.shared.f32 	[%r73+24], %f110;
	add.s64 	%rd61, %rd60, %rd54;
	ld.global.f32 	%f111, [%rd61];
	st.shared.f32 	[%r73+28], %f111;
	add.s32 	%r105, %r105, 8;
$L__BB0_8:
	setp.eq.s32 	%p7, %r10, 0;
	@%p7 bra 	$L__BB0_14;
	and.b32  	%r13, %r64, 3;
	setp.lt.u32 	%p8, %r10, 4;
	@%p8 bra 	$L__BB0_11;
	mad.lo.s32 	%r74, %r105, %r63, %r2;
	mul.wide.s32 	%rd62, %r74, 4;
	add.s64 	%rd63, %rd1, %rd62;
	ld.global.f32 	%f112, [%rd63];
	shl.b32 	%r75, %r105, 2;
	add.s32 	%r76, %r3, %r75;
	st.shared.f32 	[%r76], %f112;
	mul.wide.s32 	%rd64, %r63, 4;
	add.s64 	%rd65, %rd63, %rd64;
	ld.global.f32 	%f113, [%rd65];
	st.shared.f32 	[%r76+4], %f113;
	add.s64 	%rd66, %rd65, %rd64;
	ld.global.f32 	%f114, [%rd66];
	st.shared.f32 	[%r76+8], %f114;
	add.s64 	%rd67, %rd66, %rd64;
	ld.global.f32 	%f115, [%rd67];
	st.shared.f32 	[%r76+12], %f115;
	add.s32 	%r105, %r105, 4;
$L__BB0_11:
	setp.eq.s32 	%p9, %r13, 0;
	@%p9 bra 	$L__BB0_14;
	shl.b32 	%r77, %r105, 2;
	mad.lo.s32 	%r78, %r1, 60, %r77;
	add.s32 	%r110, %r67, %r78;
	mad.lo.s32 	%r109, %r105, %r63, %r2;
	neg.s32 	%r108, %r13;
$L__BB0_13:
	.pragma "nounroll";
	mul.wide.s32 	%rd68, %r109, 4;
	add.s64 	%rd69, %rd1, %rd68;
	ld.global.f32 	%f116, [%rd69];
	st.shared.f32 	[%r110], %f116;
	add.s32 	%r110, %r110, 4;
	add.s32 	%r109, %r109, %r63;
	add.s32 	%r108, %r108, 1;
	setp.ne.s32 	%p10, %r108, 0;
	@%p10 bra 	$L__BB0_13;
$L__BB0_14:
	setp.lt.u32 	%p11, %r64, 8;
	mov.f32 	%f676, 0f00000000;
	mov.b32 	%r116, 0;
	mov.f32 	%f675, %f676;
	mov.f32 	%f674, %f676;
	mov.f32 	%f673, %f676;
	@%p11 bra 	$L__BB0_17;
	and.b32  	%r116, %r64, 2147483640;
	neg.s32 	%r115, %r116;
	add.s32 	%r114, %r3, 16;
	add.s64 	%rd135, %rd4, 16;
	add.s64 	%rd134, %rd3, 16;
	add.s64 	%rd133, %rd2, 16;
	mov.f32 	%f676, 0f00000000;
$L__BB0_16:
	.pragma "nounroll";
	ld.shared.f32 	%f120, [%r114+-16];
	add.f32 	%f121, %f673, %f120;
	ld.global.f32 	%f122, [%rd135+-16];
	fma.rn.f32 	%f123, %f120, %f122, %f674;
	ld.global.f32 	%f124, [%rd134+-16];
	fma.rn.f32 	%f125, %f120, %f124, %f675;
	ld.global.f32 	%f126, [%rd133+-16];
	fma.rn.f32 	%f127, %f120, %f126, %f676;
	ld.shared.f32 	%f128, [%r114+-12];
	add.f32 	%f129, %f121, %f128;
	ld.global.f32 	%f130, [%rd135+-12];
	fma.rn.f32 	%f131, %f128, %f130, %f123;
	ld.global.f32 	%f132, [%rd134+-12];
	fma.rn.f32 	%f133, %f128, %f132, %f125;
	ld.global.f32 	%f134, [%rd133+-12];
	fma.rn.f32 	%f135, %f128, %f134, %f127;
	ld.shared.f32 	%f136, [%r114+-8];
	add.f32 	%f137, %f129, %f136;
	ld.global.f32 	%f138, [%rd135+-8];
	fma.rn.f32 	%f139, %f136, %f138, %f131;
	ld.global.f32 	%f140, [%rd134+-8];
	fma.rn.f32 	%f141, %f136, %f140, %f133;
	ld.global.f32 	%f142, [%rd133+-8];
	fma.rn.f32 	%f143, %f136, %f142, %f135;
	ld.shared.f32 	%f144, [%r114+-4];
	add.f32 	%f145, %f137, %f144;
	ld.global.f32 	%f146, [%rd135+-4];
	fma.rn.f32 	%f147, %f144, %f146, %f139;
	ld.global.f32 	%f148, [%rd134+-4];
	fma.rn.f32 	%f149, %f144, %f148, %f141;
	ld.global.f32 	%f150, [%rd133+-4];
	fma.rn.f32 	%f151, %f144, %f150, %f143;
	ld.shared.f32 	%f152, [%r114];
	add.f32 	%f153, %f145, %f152;
	ld.global.f32 	%f154, [%rd135];
	fma.rn.f32 	%f155, %f152, %f154, %f147;
	ld.global.f32 	%f156, [%rd134];
	fma.rn.f32 	%f157, %f152, %f156, %f149;
	ld.global.f32 	%f158, [%rd133];
	fma.rn.f32 	%f159, %f152, %f158, %f151;
	ld.shared.f32 	%f160, [%r114+4];
	add.f32 	%f161, %f153, %f160;
	ld.global.f32 	%f162, [%rd135+4];
	fma.rn.f32 	%f163, %f160, %f162, %f155;
	ld.global.f32 	%f164, [%rd134+4];
	fma.rn.f32 	%f165, %f160, %f164, %f157;
	ld.global.f32 	%f166, [%rd133+4];
	fma.rn.f32 	%f167, %f160, %f166, %f159;
	ld.shared.f32 	%f168, [%r114+8];
	add.f32 	%f169, %f161, %f168;
	ld.global.f32 	%f170, [%rd135+8];
	fma.rn.f32 	%f171, %f168, %f170, %f163;
	ld.global.f32 	%f172, [%rd134+8];
	fma.rn.f32 	%f173, %f168, %f172, %f165;
	ld.global.f32 	%f174, [%rd133+8];
	fma.rn.f32 	%f175, %f168, %f174, %f167;
	ld.shared.f32 	%f176, [%r114+12];
	add.f32 	%f673, %f169, %f176;
	ld.global.f32 	%f177, [%rd135+12];
	fma.rn.f32 	%f674, %f176, %f177, %f171;
	ld.global.f32 	%f178, [%rd134+12];
	fma.rn.f32 	%f675, %f176, %f178, %f173;
	ld.global.f32 	%f179, [%rd133+12];
	fma.rn.f32 	%f676, %f176, %f179, %f175;
	add.s32 	%r115, %r115, 8;
	add.s32 	%r114, %r114, 32;
	add.s64 	%rd135, %rd135, 32;
	add.s64 	%rd134, %rd134, 32;
	add.s64 	%rd133, %rd133, 32;
	setp.ne.s32 	%p12, %r115, 0;
	@%p12 bra 	$L__BB0_16;
$L__BB0_17:
	and.b32  	%r39, %r64, 7;
	setp.eq.s32 	%p13, %r39, 0;
	@%p13 bra 	$L__BB0_25;
	setp.lt.u32 	%p14, %r39, 4;
	@%p14 bra 	$L__BB0_20;
	shl.b32 	%r84, %r116, 2;
	add.s32 	%r85, %r3, %r84;
	ld.shared.f32 	%f181, [%r85];
	add.f32 	%f182, %f673, %f181;
	mul.wide.u32 	%rd70, %r116, 4;
	add.s64 	%rd71, %rd4, %rd70;
	ld.global.f32 	%f183, [%rd71];
	fma.rn.f32 	%f184, %f181, %f183, %f674;
	add.s64 	%rd72, %rd3, %rd70;
	ld.global.f32 	%f185, [%rd72];
	fma.rn.f32 	%f186, %f181, %f185, %f675;
	add.s64 	%rd73, %rd2, %rd70;
	ld.global.f32 	%f187, [%rd73];
	fma.rn.f32 	%f188, %f181, %f187, %f676;
	ld.shared.f32 	%f189, [%r85+4];
	add.f32 	%f190, %f182, %f189;
	ld.global.f32 	%f191, [%rd71+4];
	fma.rn.f32 	%f192, %f189, %f191, %f184;
	ld.global.f32 	%f193, [%rd72+4];
	fma.rn.f32 	%f194, %f189, %f193, %f186;
	ld.global.f32 	%f195, [%rd73+4];
	fma.rn.f32 	%f196, %f189, %f195, %f188;
	ld.shared.f32 	%f197, [%r85+8];
	add.f32 	%f198, %f190, %f197;
	ld.global.f32 	%f199, [%rd71+8];
	fma.rn.f32 	%f200, %f197, %f199, %f192;
	ld.global.f32 	%f201, [%rd72+8];
	fma.rn.f32 	%f202, %f197, %f201, %f194;
	ld.global.f32 	%f203, [%rd73+8];
	fma.rn.f32 	%f204, %f197, %f203, %f196;
	ld.shared.f32 	%f205, [%r85+12];
	add.f32 	%f673, %f198, %f205;
	ld.global.f32 	%f206, [%rd71+12];
	fma.rn.f32 	%f674, %f205, %f206, %f200;
	ld.global.f32 	%f207, [%rd72+12];
	fma.rn.f32 	%f675, %f205, %f207, %f202;
	ld.global.f32 	%f208, [%rd73+12];
	fma.rn.f32 	%f676, %f205, %f208, %f204;
	add.s32 	%r116, %r116, 4;
$L__BB0_20:
	and.b32  	%r42, %r64, 3;
	setp.eq.s32 	%p15, %r42, 0;
	@%p15 bra 	$L__BB0_25;
	setp.eq.s32 	%p16, %r42, 1;
	@%p16 bra 	$L__BB0_23;
	shl.b32 	%r86, %r116, 2;
	add.s32 	%r87, %r3, %r86;
	ld.shared.f32 	%f210, [%r87];
	add.f32 	%f211, %f673, %f210;
	mul.wide.u32 	%rd74, %r116, 4;
	add.s64 	%rd75, %rd4, %rd74;
	ld.global.f32 	%f212, [%rd75];
	fma.rn.f32 	%f213, %f210, %f212, %f674;
	add.s64 	%rd76, %rd3, %rd74;
	ld.global.f32 	%f214, [%rd76];
	fma.rn.f32 	%f215, %f210, %f214, %f675;
	add.s64 	%rd77, %rd2, %rd74;
	ld.global.f32 	%f216, [%rd77];
	fma.rn.f32 	%f217, %f210, %f216, %f676;
	ld.shared.f32 	%f218, [%r87+4];
	add.f32 	%f673, %f211, %f218;
	ld.global.f32 	%f219, [%rd75+4];
	fma.rn.f32 	%f674, %f218, %f219, %f213;
	ld.global.f32 	%f220, [%rd76+4];
	fma.rn.f32 	%f675, %f218, %f220, %f215;
	ld.global.f32 	%f221, [%rd77+4];
	fma.rn.f32 	%f676, %f218, %f221, %f217;
	add.s32 	%r116, %r116, 2;
$L__BB0_23:
	and.b32  	%r88, %r64, 1;
	setp.eq.b32 	%p17, %r88, 1;
	not.pred 	%p18, %p17;
	@%p18 bra 	$L__BB0_25;
	shl.b32 	%r89, %r116, 2;
	add.s32 	%r90, %r3, %r89;
	ld.shared.f32 	%f222, [%r90];
	add.f32 	%f673, %f673, %f222;
	mul.wide.u32 	%rd78, %r116, 4;
	add.s64 	%rd79, %rd4, %rd78;
	ld.global.f32 	%f223, [%rd79];
	fma.rn.f32 	%f674, %f222, %f223, %f674;
	add.s64 	%rd80, %rd3, %rd78;
	ld.global.f32 	%f224, [%rd80];
	fma.rn.f32 	%f675, %f222, %f224, %f675;
	add.s64 	%rd81, %rd2, %rd78;
	ld.global.f32 	%f225, [%rd81];
	fma.rn.f32 	%f676, %f222, %f225, %f676;
$L__BB0_25:
	ld.param.u64 	%rd127, [_Z18pre_streamLBGK_15sPfS_PKiS1_ffPKfS3_S3_S3_ii_param_3];
	ld.param.u64 	%rd126, [_Z18pre_streamLBGK_15sPfS_PKiS1_ffPKfS3_S3_S3_ii_param_2];
	div.rn.f32 	%f226, %f674, %f673;
	div.rn.f32 	%f227, %f675, %f673;
	div.rn.f32 	%f228, %f676, %f673;
	cvta.to.global.u64 	%rd82, %rd126;
	mul.wide.s32 	%rd83, %r2, 4;
	add.s64 	%rd84, %rd82, %rd83;
	ld.global.u32 	%r45, [%rd84];
	setp.eq.s32 	%p19, %r45, 1;
	selp.f32 	%f49, 0f00000000, %f226, %p19;
	selp.f32 	%f50, 0f00000000, %f227, %p19;
	selp.f32 	%f51, 0f00000000, %f228, %p19;
	cvta.to.global.u64 	%rd85, %rd127;
	add.s64 	%rd86, %rd85, %rd83;
	ld.global.u32 	%r91, [%rd86];
	setp.ne.s32 	%p20, %r91, 1;
	mov.f32 	%f643, 0f00000000;
	mov.f32 	%f644, 0f00000000;
	mov.f32 	%f677, %f49;
	mov.f32 	%f678, %f50;
	mov.f32 	%f679, %f51;
	@%p20 bra 	$L__BB0_39;
	setp.lt.s32 	%p21, %r64, 2;
	mov.f32 	%f677, %f643;
	mov.f32 	%f678, %f85;
	mov.f32 	%f679, %f644;
	@%p21 bra 	$L__BB0_39;
	sub.f32 	%f52, %f85, %f50;
	add.s32 	%r46, %r64, -1;
	add.s32 	%r93, %r64, -2;
	setp.lt.u32 	%p22, %r93, 7;
	mov.b32 	%r123, 1;
	@%p22 bra 	$L__BB0_31;
	ld.param.u64 	%rd128, [_Z18pre_streamLBGK_15sPfS_PKiS1_ffPKfS3_S3_S3_ii_param_9];
	and.b32  	%r95, %r46, -8;
	neg.s32 	%r121, %r95;
	add.s64 	%rd139, %rd4, 16;
	add.s64 	%rd138, %rd3, 16;
	add.s64 	%rd137, %rd2, 16;
	cvta.to.global.u64 	%rd87, %rd128;
	add.s64 	%rd136, %rd87, 16;
	add.s32 	%r119, %r3, 16;
	mov.b32 	%r120, 0;
$L__BB0_29:
	.pragma "nounroll";
	ld.global.f32 	%f230, [%rd139+-12];
	ld.global.f32 	%f231, [%rd138+-12];
	mul.f32 	%f232, %f52, %f231;
	mul.f32 	%f233, %f49, %f230;
	sub.f32 	%f234, %f232, %f233;
	ld.global.f32 	%f235, [%rd137+-12];
	mul.f32 	%f236, %f51, %f235;
	sub.f32 	%f237, %f234, %f236;
	mul.f32 	%f238, %f237, 0f40400000;
	ld.global.f32 	%f239, [%rd136+-12];
	mul.f32 	%f240, %f673, %f239;
	ld.shared.f32 	%f241, [%r119+-12];
	fma.rn.f32 	%f242, %f240, %f238, %f241;
	st.shared.f32 	[%r119+-12], %f242;
	ld.global.f32 	%f243, [%rd139+-8];
	ld.global.f32 	%f244, [%rd138+-8];
	mul.f32 	%f245, %f52, %f244;
	mul.f32 	%f246, %f49, %f243;
	sub.f32 	%f247, %f245, %f246;
	ld.global.f32 	%f248, [%rd137+-8];
	mul.f32 	%f249, %f51, %f248;
	sub.f32 	%f250, %f247, %f249;
	mul.f32 	%f251, %f250, 0f40400000;
	ld.global.f32 	%f252, [%rd136+-8];
	mul.f32 	%f253, %f673, %f252;
	ld.shared.f32 	%f254, [%r119+-8];
	fma.rn.f32 	%f255, %f253, %f251, %f254;
	st.shared.f32 	[%r119+-8], %f255;
	ld.global.f32 	%f256, [%rd139+-4];
	ld.global.f32 	%f257, [%rd138+-4];
	mul.f32 	%f258, %f52, %f257;
	mul.f32 	%f259, %f49, %f256;
	sub.f32 	%f260, %f258, %f259;
	ld.global.f32 	%f261, [%rd137+-4];
	mul.f32 	%f262, %f51, %f261;
	sub.f32 	%f263, %f260, %f262;
	mul.f32 	%f264, %f263, 0f40400000;
	ld.global.f32 	%f265, [%rd136+-4];
	mul.f32 	%f266, %f673, %f265;
	ld.shared.f32 	%f267, [%r119+-4];
	fma.rn.f32 	%f268, %f266, %f264, %f267;
	st.shared.f32 	[%r119+-4], %f268;
	ld.global.f32 	%f269, [%rd139];
	ld.global.f32 	%f270, [%rd138];
	mul.f32 	%f271, %f52, %f270;
	mul.f32 	%f272, %f49, %f269;
	sub.f32 	%f273, %f271, %f272;
	ld.global.f32 	%f274, [%rd137];
	mul.f32 	%f275, %f51, %f274;
	sub.f32 	%f276, %f273, %f275;
	mul.f32 	%f277, %f276, 0f40400000;
	ld.global.f32 	%f278, [%rd136];
	mul.f32 	%f279, %f673, %f278;
	ld.shared.f32 	%f280, [%r119];
	fma.rn.f32 	%f281, %f279, %f277, %f280;
	st.shared.f32 	[%r119], %f281;
	ld.global.f32 	%f282, [%rd139+4];
	ld.global.f32 	%f283, [%rd138+4];
	mul.f32 	%f284, %f52, %f283;
	mul.f32 	%f285, %f49, %f282;
	sub.f32 	%f286, %f284, %f285;
	ld.global.f32 	%f287, [%rd137+4];
	mul.f32 	%f288, %f51, %f287;
	sub.f32 	%f289, %f286, %f288;
	mul.f32 	%f290, %f289, 0f40400000;
	ld.global.f32 	%f291, [%rd136+4];
	mul.f32 	%f292, %f673, %f291;
	ld.shared.f32 	%f293, [%r119+4];
	fma.rn.f32 	%f294, %f292, %f290, %f293;
	st.shared.f32 	[%r119+4], %f294;
	ld.global.f32 	%f295, [%rd139+8];
	ld.global.f32 	%f296, [%rd138+8];
	mul.f32 	%f297, %f52, %f296;
	mul.f32 	%f298, %f49, %f295;
	sub.f32 	%f299, %f297, %f298;
	ld.global.f32 	%f300, [%rd137+8];
	mul.f32 	%f301, %f51, %f300;
	sub.f32 	%f302, %f299, %f301;
	mul.f32 	%f303, %f302, 0f40400000;
	ld.global.f32 	%f304, [%rd136+8];
	mul.f32 	%f305, %f673, %f304;
	ld.shared.f32 	%f306, [%r119+8];
	fma.rn.f32 	%f307, %f305, %f303, %f306;
	st.shared.f32 	[%r119+8], %f307;
	ld.global.f32 	%f308, [%rd139+12];
	ld.global.f32 	%f309, [%rd138+12];
	mul.f32 	%f310, %f52, %f309;
	mul.f32 	%f311, %f49, %f308;
	sub.f32 	%f312, %f310, %f311;
	ld.global.f32 	%f313, [%rd137+12];
	mul.f32 	%f314, %f51, %f313;
	sub.f32 	%f315, %f312, %f314;
	mul.f32 	%f316, %f315, 0f40400000;
	ld.global.f32 	%f317, [%rd136+12];
	mul.f32 	%f318, %f673, %f317;
	ld.shared.f32 	%f319, [%r119+12];
	fma.rn.f32 	%f320, %f318, %f316, %f319;
	st.shared.f32 	[%r119+12], %f320;
	ld.global.f32 	%f321, [%rd139+16];
	ld.global.f32 	%f322, [%rd138+16];
	mul.f32 	%f323, %f52, %f322;
	mul.f32 	%f324, %f49, %f321;
	sub.f32 	%f325, %f323, %f324;
	ld.global.f32 	%f326, [%rd137+16];
	mul.f32 	%f327, %f51, %f326;
	sub.f32 	%f328, %f325, %f327;
	mul.f32 	%f329, %f328, 0f40400000;
	ld.global.f32 	%f330, [%rd136+16];
	mul.f32 	%f331, %f673, %f330;
	ld.shared.f32 	%f332, [%r119+16];
	fma.rn.f32 	%f333, %f331, %f329, %f332;
	st.shared.f32 	[%r119+16], %f333;
	add.s32 	%r121, %r121, 8;
	add.s32 	%r120, %r120, 8;
	add.s64 	%rd139, %rd139, 32;
	add.s64 	%rd138, %rd138, 32;
	add.s64 	%rd137, %rd137, 32;
	add.s64 	%rd136, %rd136, 32;
	add.s32 	%r119, %r119, 32;
	setp.ne.s32 	%p23, %r121, 0;
	@%p23 bra 	$L__BB0_29;
	add.s32 	%r123, %r120, 1;
$L__BB0_31:
	and.b32  	%r57, %r46, 7;
	setp.eq.s32 	%p24, %r57, 0;
	mov.f32 	%f677, %f643;
	mov.f32 	%f678, %f85;
	mov.f32 	%f679, %f644;
	@%p24 bra 	$L__BB0_39;
	setp.lt.u32 	%p25, %r57, 4;
	@%p25 bra 	$L__BB0_34;
	ld.param.u64 	%rd129, [_Z18pre_streamLBGK_15sPfS_PKiS1_ffPKfS3_S3_S3_ii_param_9];
	mul.wide.u32 	%rd88, %r123, 4;
	add.s64 	%rd89, %rd4, %rd88;
	ld.global.f32 	%f335, [%rd89];
	add.s64 	%rd90, %rd3, %rd88;
	ld.global.f32 	%f336, [%rd90];
	mul.f32 	%f337, %f52, %f336;
	mul.f32 	%f338, %f49, %f335;
	sub.f32 	%f339, %f337, %f338;
	add.s64 	%rd91, %rd2, %rd88;
	ld.global.f32 	%f340, [%rd91];
	mul.f32 	%f341, %f51, %f340;
	sub.f32 	%f342, %f339, %f341;
	mul.f32 	%f343, %f342, 0f40400000;
	cvta.to.global.u64 	%rd92, %rd129;
	add.s64 	%rd93, %rd92, %rd88;
	ld.global.f32 	%f344, [%rd93];
	mul.f32 	%f345, %f673, %f344;
	shl.b32 	%r98, %r123, 2;
	add.s32 	%r99, %r3, %r98;
	ld.shared.f32 	%f346, [%r99];
	fma.rn.f32 	%f347, %f345, %f343, %f346;
	st.shared.f32 	[%r99], %f347;
	ld.global.f32 	%f348, [%rd89+4];
	ld.global.f32 	%f349, [%rd90+4];
	mul.f32 	%f350, %f52, %f349;
	mul.f32 	%f351, %f49, %f348;
	sub.f32 	%f352, %f350, %f351;
	ld.global.f32 	%f353, [%rd91+4];
	mul.f32 	%f354, %f51, %f353;
	sub.f32 	%f355, %f352, %f354;
	mul.f32 	%f356, %f355, 0f40400000;
	ld.global.f32 	%f357, [%rd93+4];
	mul.f32 	%f358, %f673, %f357;
	ld.shared.f32 	%f359, [%r99+4];
	fma.rn.f32 	%f360, %f358, %f356, %f359;
	st.shared.f32 	[%r99+4], %f360;
	ld.global.f32 	%f361, [%rd89+8];
	ld.global.f32 	%f362, [%rd90+8];
	mul.f32 	%f363, %f52, %f362;
	mul.f32 	%f364, %f49, %f361;
	sub.f32 	%f365, %f363, %f364;
	ld.global.f32 	%f366, [%rd91+8];
	mul.f32 	%f367, %f51, %f366;
	sub.f32 	%f368, %f365, %f367;
	mul.f32 	%f369, %f368, 0f40400000;
	ld.global.f32 	%f370, [%rd93+8];
	mul.f32 	%f371, %f673, %f370;
	ld.shared.f32 	%f372, [%r99+8];
	fma.rn.f32 	%f373, %f371, %f369, %f372;
	st.shared.f32 	[%r99+8], %f373;
	ld.global.f32 	%f374, [%rd89+12];
	ld.global.f32 	%f375, [%rd90+12];
	mul.f32 	%f376, %f52, %f375;
	mul.f32 	%f377, %f49, %f374;
	sub.f32 	%f378, %f376, %f377;
	ld.global.f32 	%f379, [%rd91+12];
	mul.f32 	%f380, %f51, %f379;
	sub.f32 	%f381, %f378, %f380;
	mul.f32 	%f382, %f381, 0f40400000;
	ld.global.f32 	%f383, [%rd93+12];
	mul.f32 	%f384, %f673, %f383;
	ld.shared.f32 	%f385, [%r99+12];
	fma.rn.f32 	%f386, %f384, %f382, %f385;
	st.shared.f32 	[%r99+12], %f386;
	add.s32 	%r123, %r123, 4;
$L__BB0_34:
	and.b32  	%r60, %r46, 3;
	setp.eq.s32 	%p26, %r60, 0;
	mov.f32 	%f677, %f643;
	mov.f32 	%f678, %f85;
	mov.f32 	%f679, %f644;
	@%p26 bra 	$L__BB0_39;
	setp.eq.s32 	%p27, %r60, 1;
	@%p27 bra 	$L__BB0_37;
	ld.param.u64 	%rd130, [_Z18pre_streamLBGK_15sPfS_PKiS1_ffPKfS3_S3_S3_ii_param_9];
	mul.wide.u32 	%rd94, %r123, 4;
	add.s64 	%rd95, %rd4, %rd94;
	ld.global.f32 	%f388, [%rd95];
	add.s64 	%rd96, %rd3, %rd94;
	ld.global.f32 	%f389, [%rd96];
	mul.f32 	%f390, %f52, %f389;
	mul.f32 	%f391, %f49, %f388;
	sub.f32 	%f392, %f390, %f391;
	add.s64 	%rd97, %rd2, %rd94;
	ld.global.f32 	%f393, [%rd97];
	mul.f32 	%f394, %f51, %f393;
	sub.f32 	%f395, %f392, %f394;
	mul.f32 	%f396, %f395, 0f40400000;
	cvta.to.global.u64 	%rd98, %rd130;
	add.s64 	%rd99, %rd98, %rd94;
	ld.global.f32 	%f397, [%rd99];
	mul.f32 	%f398, %f673, %f397;
	shl.b32 	%r100, %r123, 2;
	add.s32 	%r101, %r3, %r100;
	ld.shared.f32 	%f399, [%r101];
	fma.rn.f32 	%f400, %f398, %f396, %f399;
	st.shared.f32 	[%r101], %f400;
	ld.global.f32 	%f401, [%rd95+4];
	ld.global.f32 	%f402, [%rd96+4];
	mul.f32 	%f403, %f52, %f402;
	mul.f32 	%f404, %f49, %f401;
	sub.f32 	%f405, %f403, %f404;
	ld.global.f32 	%f406, [%rd97+4];
	mul.f32 	%f407, %f51, %f406;
	sub.f32 	%f408, %f405, %f407;
	mul.f32 	%f409, %f408, 0f40400000;
	ld.global.f32 	%f410, [%rd99+4];
	mul.f32 	%f411, %f673, %f410;
	ld.shared.f32 	%f412, [%r101+4];
	fma.rn.f32 	%f413, %f411, %f409, %f412;
	st.shared.f32 	[%r101+4], %f413;
	add.s32 	%r123, %r123, 2;
$L__BB0_37:
	and.b32  	%r102, %r46, 1;
	setp.eq.b32 	%p28, %r102, 1;
	not.pred 	%p29, %p28;
	mov.f32 	%f677, %f643;
	mov.f32 	%f678, %f85;
	mov.f32 	%f679, %f644;
	@%p29 bra 	$L__BB0_39;
	ld.param.u64 	%rd131, [_Z18pre_streamLBGK_15sPfS_PKiS1_ffPKfS3_S3_S3_ii_param_9];
	mul.wide.u32 	%rd100, %r123, 4;
	add.s64 	%rd101, %rd4, %rd100;
	ld.global.f32 	%f416, [%rd101];
	add.s64 	%rd102, %rd3, %rd100;
	ld.global.f32 	%f417, [%rd102];
	mul.f32 	%f418, %f52, %f417;
	mul.f32 	%f419, %f49, %f416;
	sub.f32 	%f420, %f418, %f419;
	add.s64 	%rd103, %rd2, %rd100;
	ld.global.f32 	%f421, [%rd103];
	mul.f32 	%f422, %f51, %f421;
	sub.f32 	%f423, %f420, %f422;
	mul.f32 	%f424, %f423, 0f40400000;
	cvta.to.global.u64 	%rd104, %rd131;
	add.s64 	%rd105, %rd104, %rd100;
	ld.global.f32 	%f425, [%rd105];
	mul.f32 	%f426, %f673, %f425;
	shl.b32 	%r103, %r123, 2;
	add.s32 	%r104, %r3, %r103;
	ld.shared.f32 	%f427, [%r104];
	fma.rn.f32 	%f428, %f426, %f424, %f427;
	st.shared.f32 	[%r104], %f428;
	mov.f32 	%f677, %f643;
	mov.f32 	%f678, %f85;
	mov.f32 	%f679, %f644;
$L__BB0_39:
	ld.param.u64 	%rd132, [_Z18pre_streamLBGK_15sPfS_PKiS1_ffPKfS3_S3_S3_ii_param_9];
	ld.param.f32 	%f642, [_Z18pre_streamLBGK_15sPfS_PKiS1_ffPKfS3_S3_S3_ii_param_5];
	setp.ne.s32 	%p30, %r45, 1;
	mul.f32 	%f429, %f678, %f678;
	fma.rn.f32 	%f430, %f677, %f677, %f429;
	fma.rn.f32 	%f431, %f679, %f679, %f430;
	cvt.f64.f32 	%fd1, %f431;
	mul.f64 	%fd2, %fd1, 0d3FF8000000000000;
	ld.global.f32 	%f432, [%rd4];
	ld.global.f32 	%f433, [%rd3];
	mul.f32 	%f434, %f678, %f433;
	fma.rn.f32 	%f435, %f677, %f432, %f434;
	ld.global.f32 	%f436, [%rd2];
	fma.rn.f32 	%f437, %f679, %f436, %f435;
	mul.f32 	%f438, %f437, 0f40400000;
	cvta.to.global.u64 	%rd106, %rd132;
	ld.global.f32 	%f439, [%rd106];
	mul.f32 	%f440, %f673, %f439;
	cvt.f64.f32 	%fd3, %f440;
	cvt.f64.f32 	%fd4, %f438;
	add.f64 	%fd5, %fd4, 0d3FF0000000000000;
	mul.f32 	%f441, %f438, %f438;
	cvt.f64.f32 	%fd6, %f441;
	fma.rn.f64 	%fd7, %fd6, 0d3FE0000000000000, %fd5;
	sub.f64 	%fd8, %fd7, %fd2;
	mul.f64 	%fd9, %fd8, %fd3;
	cvt.rn.f32.f64 	%f442, %fd9;
	ld.shared.f32 	%f443, [%r3];
	sub.f32 	%f444, %f443, %f442;
	mul.f32 	%f445, %f642, %f444;
	sub.f32 	%f56, %f443, %f445;
	st.shared.f32 	[%r3], %f56;
	ld.global.f32 	%f446, [%rd4+4];
	ld.global.f32 	%f447, [%rd3+4];
	mul.f32 	%f448, %f678, %f447;
	fma.rn.f32 	%f449, %f677, %f446, %f448;
	ld.global.f32 	%f450, [%rd2+4];
	fma.rn.f32 	%f451, %f679, %f450, %f449;
	mul.f32 	%f452, %f451, 0f40400000;
	ld.global.f32 	%f453, [%rd106+4];
	mul.f32 	%f454, %f673, %f453;
	cvt.f64.f32 	%fd10, %f454;
	cvt.f64.f32 	%fd11, %f452;
	add.f64 	%fd12, %fd11, 0d3FF0000000000000;
	mul.f32 	%f455, %f452, %f452;
	cvt.f64.f32 	%fd13, %f455;
	fma.rn.f64 	%fd14, %fd13, 0d3FE0000000000000, %fd12;
	sub.f64 	%fd15, %fd14, %fd2;
	mul.f64 	%fd16, %fd15, %fd10;
	cvt.rn.f32.f64 	%f456, %fd16;
	ld.shared.f32 	%f457, [%r3+4];
	sub.f32 	%f458, %f457, %f456;
	mul.f32 	%f459, %f642, %f458;
	sub.f32 	%f693, %f457, %f459;
	st.shared.f32 	[%r3+4], %f693;
	ld.global.f32 	%f460, [%rd4+8];
	ld.global.f32 	%f461, [%rd3+8];
	mul.f32 	%f462, %f678, %f461;
	fma.rn.f32 	%f463, %f677, %f460, %f462;
	ld.global.f32 	%f464, [%rd2+8];
	fma.rn.f32 	%f465, %f679, %f464, %f463;
	mul.f32 	%f466, %f465, 0f40400000;
	ld.global.f32 	%f467, [%rd106+8];
	mul.f32 	%f468, %f673, %f467;
	cvt.f64.f32 	%fd17, %f468;
	cvt.f64.f32 	%fd18, %f466;
	add.f64 	%fd19, %fd18, 0d3FF0000000000000;
	mul.f32 	%f469, %f466, %f466;
	cvt.f64.f32 	%fd20, %f469;
	fma.rn.f64 	%fd21, %fd20, 0d3FE0000000000000, %fd19;
	sub.f64 	%fd22, %fd21, %fd2;
	mul.f64 	%fd23, %fd22, %fd17;
	cvt.rn.f32.f64 	%f470, %fd23;
	ld.shared.f32 	%f471, [%r3+8];
	sub.f32 	%f472, %f471, %f470;
	mul.f32 	%f473, %f642, %f472;
	sub.f32 	%f58, %f471, %f473;
	st.shared.f32 	[%r3+8], %f58;
	ld.global.f32 	%f474, [%rd4+12];
	ld.global.f32 	%f475, [%rd3+12];
	mul.f32 	%f476, %f678, %f475;
	fma.rn.f32 	%f477, %f677, %f474, %f476;
	ld.global.f32 	%f478, [%rd2+12];
	fma.rn.f32 	%f479, %f679, %f478, %f477;
	mul.f32 	%f480, %f479, 0f40400000;
	ld.global.f32 	%f481, [%rd106+12];
	mul.f32 	%f482, %f673, %f481;
	cvt.f64.f32 	%fd24, %f482;
	cvt.f64.f32 	%fd25, %f480;
	add.f64 	%fd26, %fd25, 0d3FF0000000000000;
	mul.f32 	%f483, %f480, %f480;
	cvt.f64.f32 	%fd27, %f483;
	fma.rn.f64 	%fd28, %fd27, 0d3FE0000000000000, %fd26;
	sub.f64 	%fd29, %fd28, %fd2;
	mul.f64 	%fd30, %fd29, %fd24;
	cvt.rn.f32.f64 	%f484, %fd30;
	ld.shared.f32 	%f485, [%r3+12];
	sub.f32 	%f486, %f485, %f484;
	mul.f32 	%f487, %f642, %f486;
	sub.f32 	%f691, %f485, %f487;
	st.shared.f32 	[%r3+12], %f691;
	ld.global.f32 	%f488, [%rd4+16];
	ld.global.f32 	%f489, [%rd3+16];
	mul.f32 	%f490, %f678, %f489;
	fma.rn.f32 	%f491, %f677, %f488, %f490;
	ld.global.f32 	%f492, [%rd2+16];
	fma.rn.f32 	%f493, %f679, %f492, %f491;
	mul.f32 	%f494, %f493, 0f40400000;
	ld.global.f32 	%f495, [%rd106+16];
	mul.f32 	%f496, %f673, %f495;
	cvt.f64.f32 	%fd31, %f496;
	cvt.f64.f32 	%fd32, %f494;
	add.f64 	%fd33, %fd32, 0d3FF0000000000000;
	mul.f32 	%f497, %f494, %f494;
	cvt.f64.f32 	%fd34, %f497;
	fma.rn.f64 	%fd35, %fd34, 0d3FE0000000000000, %fd33;
	sub.f64 	%fd36, %fd35, %fd2;
	mul.f64 	%fd37, %fd36, %fd31;
	cvt.rn.f32.f64 	%f498, %fd37;
	ld.shared.f32 	%f499, [%r3+16];
	sub.f32 	%f500, %f499, %f498;
	mul.f32 	%f501, %f642, %f500;
	sub.f32 	%f60, %f499, %f501;
	st.shared.f32 	[%r3+16], %f60;
	ld.global.f32 	%f502, [%rd4+20];
	ld.global.f32 	%f503, [%rd3+20];
	mul.f32 	%f504, %f678, %f503;
	fma.rn.f32 	%f505, %f677, %f502, %f504;
	ld.global.f32 	%f506, [%rd2+20];
	fma.rn.f32 	%f507, %f679, %f506, %f505;
	mul.f32 	%f508, %f507, 0f40400000;
	ld.global.f32 	%f509, [%rd106+20];
	mul.f32 	%f510, %f673, %f509;
	cvt.f64.f32 	%fd38, %f510;
	cvt.f64.f32 	%fd39, %f508;
	add.f64 	%fd40, %fd39, 0d3FF0000000000000;
	mul.f32 	%f511, %f508, %f508;
	cvt.f64.f32 	%fd41, %f511;
	fma.rn.f64 	%fd42, %fd41, 0d3FE0000000000000, %fd40;
	sub.f64 	%fd43, %fd42, %fd2;
	mul.f64 	%fd44, %fd43, %fd38;
	cvt.rn.f32.f64 	%f512, %fd44;
	ld.shared.f32 	%f513, [%r3+20];
	sub.f32 	%f514, %f513, %f512;
	mul.f32 	%f515, %f642, %f514;
	sub.f32 	%f689, %f513, %f515;
	st.shared.f32 	[%r3+20], %f689;
	ld.global.f32 	%f516, [%rd4+24];
	ld.global.f32 	%f517, [%rd3+24];
	mul.f32 	%f518, %f678, %f517;
	fma.rn.f32 	%f519, %f677, %f516, %f518;
	ld.global.f32 	%f520, [%rd2+24];
	fma.rn.f32 	%f521, %f679, %f520, %f519;
	mul.f32 	%f522, %f521, 0f40400000;
	ld.global.f32 	%f523, [%rd106+24];
	mul.f32 	%f524, %f673, %f523;
	cvt.f64.f32 	%fd45, %f524;
	cvt.f64.f32 	%fd46, %f522;
	add.f64 	%fd47, %fd46, 0d3FF0000000000000;
	mul.f32 	%f525, %f522, %f522;
	cvt.f64.f32 	%fd48, %f525;
	fma.rn.f64 	%fd49, %fd48, 0d3FE0000000000000, %fd47;
	sub.f64 	%fd50, %fd49, %fd2;
	mul.f64 	%fd51, %fd50, %fd45;
	cvt.rn.f32.f64 	%f526, %fd51;
	ld.shared.f32 	%f527, [%r3+24];
	sub.f32 	%f528, %f527, %f526;
	mul.f32 	%f529, %f642, %f528;
	sub.f32 	%f62, %f527, %f529;
	st.shared.f32 	[%r3+24], %f62;
	ld.global.f32 	%f530, [%rd4+28];
	ld.global.f32 	%f531, [%rd3+28];
	mul.f32 	%f532, %f678, %f531;
	fma.rn.f32 	%f533, %f677, %f530, %f532;
	ld.global.f32 	%f534, [%rd2+28];
	fma.rn.f32 	%f535, %f679, %f534, %f533;
	mul.f32 	%f536, %f535, 0f40400000;
	ld.global.f32 	%f537, [%rd106+28];
	mul.f32 	%f538, %f673, %f537;
	cvt.f64.f32 	%fd52, %f538;
	cvt.f64.f32 	%fd53, %f536;
	add.f64 	%fd54, %fd53, 0d3FF0000000000000;
	mul.f32 	%f539, %f536, %f536;
	cvt.f64.f32 	%fd55, %f539;
	fma.rn.f64 	%fd56, %fd55, 0d3FE0000000000000, %fd54;
	sub.f64 	%fd57, %fd56, %fd2;
	mul.f64 	%fd58, %fd57, %fd52;
	cvt.rn.f32.f64 	%f540, %fd58;
	ld.shared.f32 	%f541, [%r3+28];
	sub.f32 	%f542, %f541, %f540;
	mul.f32 	%f543, %f642, %f542;
	sub.f32 	%f687, %f541, %f543;
	st.shared.f32 	[%r3+28], %f687;
	ld.global.f32 	%f544, [%rd4+32];
	ld.global.f32 	%f545, [%rd3+32];
	mul.f32 	%f546, %f678, %f545;
	fma.rn.f32 	%f547, %f677, %f544, %f546;
	ld.global.f32 	%f548, [%rd2+32];
	fma.rn.f32 	%f549, %f679, %f548, %f547;
	mul.f32 	%f550, %f549, 0f40400000;
	ld.global.f32 	%f551, [%rd106+32];
	mul.f32 	%f552, %f673, %f551;
	cvt.f64.f32 	%fd59, %f552;
	cvt.f64.f32 	%fd60, %f550;
	add.f64 	%fd61, %fd60, 0d3FF0000000000000;
	mul.f32 	%f553, %f550, %f550;
	cvt.f64.f32 	%fd62, %f553;
	fma.rn.f64 	%fd63, %fd62, 0d3FE0000000000000, %fd61;
	sub.f64 	%fd64, %fd63, %fd2;
	mul.f64 	%fd65, %fd64, %fd59;
	cvt.rn.f32.f64 	%f554, %fd65;
	ld.shared.f32 	%f555, [%r3+32];
	sub.f32 	%f556, %f555, %f554;
	mul.f32 	%f557, %f642, %f556;
	sub.f32 	%f686, %f555, %f557;
	st.shared.f32 	[%r3+32], %f686;
	ld.global.f32 	%f558, [%rd4+36];
	ld.global.f32 	%f559, [%rd3+36];
	mul.f32 	%f560, %f678, %f559;
	fma.rn.f32 	%f561, %f677, %f558, %f560;
	ld.global.f32 	%f562, [%rd2+36];
	fma.rn.f32 	%f563, %f679, %f562, %f561;
	mul.f32 	%f564, %f563, 0f40400000;
	ld.global.f32 	%f565, [%rd106+36];
	mul.f32 	%f566, %f673, %f565;
	cvt.f64.f32 	%fd66, %f566;
	cvt.f64.f32 	%fd67, %f564;
	add.f64 	%fd68, %fd67, 0d3FF0000000000000;
	mul.f32 	%f567, %f564, %f564;
	cvt.f64.f32 	%fd69, %f567;
	fma.rn.f64 	%fd70, %fd69, 0d3FE0000000000000, %fd68;
	sub.f64 	%fd71, %fd70, %fd2;
	mul.f64 	%fd72, %fd71, %fd66;
	cvt.rn.f32.f64 	%f568, %fd72;
	ld.shared.f32 	%f569, [%r3+36];
	sub.f32 	%f570, %f569, %f568;
	mul.f32 	%f571, %f642, %f570;
	sub.f32 	%f685, %f569, %f571;
	st.shared.f32 	[%r3+36], %f685;
	ld.global.f32 	%f572, [%rd4+40];
	ld.global.f32 	%f573, [%rd3+40];
	mul.f32 	%f574, %f678, %f573;
	fma.rn.f32 	%f575, %f677, %f572, %f574;
	ld.global.f32 	%f576, [%rd2+40];
	fma.rn.f32 	%f577, %f679, %f576, %f575;
	mul.f32 	%f578, %f577, 0f40400000;
	ld.global.f32 	%f579, [%rd106+40];
	mul.f32 	%f580, %f673, %f579;
	cvt.f64.f32 	%fd73, %f580;
	cvt.f64.f32 	%fd74, %f578;
	add.f64 	%fd75, %fd74, 0d3FF0000000000000;
	mul.f32 	%f581, %f578, %f578;
	cvt.f64.f32 	%fd76, %f581;
	fma.rn.f64 	%fd77, %fd76, 0d3FE0000000000000, %fd75;
	sub.f64 	%fd78, %fd77, %fd2;
	mul.f64 	%fd79, %fd78, %fd73;
	cvt.rn.f32.f64 	%f582, %fd79;
	ld.shared.f32 	%f583, [%r3+40];
	sub.f32 	%f584, %f583, %f582;
	mul.f32 	%f585, %f642, %f584;
	sub.f32 	%f684, %f583, %f585;
	st.shared.f32 	[%r3+40], %f684;
	ld.global.f32 	%f586, [%rd4+44];
	ld.global.f32 	%f587, [%rd3+44];
	mul.f32 	%f588, %f678, %f587;
	fma.rn.f32 	%f589, %f677, %f586, %f588;
	ld.global.f32 	%f590, [%rd2+44];
	fma.rn.f32 	%f591, %f679, %f590, %f589;
	mul.f32 	%f592, %f591, 0f40400000;
	ld.global.f32 	%f593, [%rd106+44];
	mul.f32 	%f594, %f673, %f593;
	cvt.f64.f32 	%fd80, %f594;
	cvt.f64.f32 	%fd81, %f592;
	add.f64 	%fd82, %fd81, 0d3FF0000000000000;
	mul.f32 	%f595, %f592, %f592;
	cvt.f64.f32 	%fd83, %f595;
	fma.rn.f64 	%fd84, %fd83, 0d3FE0000000000000, %fd82;
	sub.f64 	%fd85, %fd84, %fd2;
	mul.f64 	%fd86, %fd85, %fd80;
	cvt.rn.f32.f64 	%f596, %fd86;
	ld.shared.f32 	%f597, [%r3+44];
	sub.f32 	%f598, %f597, %f596;
	mul.f32 	%f599, %f642, %f598;
	sub.f32 	%f67, %f597, %f599;
	st.shared.f32 	[%r3+44], %f67;
	ld.global.f32 	%f600, [%rd4+48];
	ld.global.f32 	%f601, [%rd3+48];
	mul.f32 	%f602, %f678, %f601;
	fma.rn.f32 	%f603, %f677, %f600, %f602;
	ld.global.f32 	%f604, [%rd2+48];
	fma.rn.f32 	%f605, %f679, %f604, %f603;
	mul.f32 	%f606, %f605, 0f40400000;
	ld.global.f32 	%f607, [%rd106+48];
	mul.f32 	%f608, %f673, %f607;
	cvt.f64.f32 	%fd87, %f608;
	cvt.f64.f32 	%fd88, %f606;
	add.f64 	%fd89, %fd88, 0d3FF0000000000000;
	mul.f32 	%f609, %f606, %f606;
	cvt.f64.f32 	%fd90, %f609;
	fma.rn.f64 	%fd91, %fd90, 0d3FE0000000000000, %fd89;
	sub.f64 	%fd92, %fd91, %fd2;
	mul.f64 	%fd93, %fd92, %fd87;
	cvt.rn.f32.f64 	%f610, %fd93;
	ld.shared.f32 	%f611, [%r3+48];
	sub.f32 	%f612, %f611, %f610;
	mul.f32 	%f613, %f642, %f612;
	sub.f32 	%f68, %f611, %f613;
	st.shared.f32 	[%r3+48], %f68;
	ld.global.f32 	%f614, [%rd4+52];
	ld.global.f32 	%f615, [%rd3+52];
	mul.f32 	%f616, %f678, %f615;
	fma.rn.f32 	%f617, %f677, %f614, %f616;
	ld.global.f32 	%f618, [%rd2+52];
	fma.rn.f32 	%f619, %f679, %f618, %f617;
	mul.f32 	%f620, %f619, 0f40400000;
	ld.global.f32 	%f621, [%rd106+52];
	mul.f32 	%f622, %f673, %f621;
	cvt.f64.f32 	%fd94, %f622;
	cvt.f64.f32 	%fd95, %f620;
	add.f64 	%fd96, %fd95, 0d3FF0000000000000;
	mul.f32 	%f623, %f620, %f620;
	cvt.f64.f32 	%fd97, %f623;
	fma.rn.f64 	%fd98, %fd97, 0d3FE0000000000000, %fd96;
	sub.f64 	%fd99, %fd98, %fd2;
	mul.f64 	%fd100, %fd99, %fd94;
	cvt.rn.f32.f64 	%f624, %fd100;
	ld.shared.f32 	%f625, [%r3+52];
	sub.f32 	%f626, %f625, %f624;
	mul.f32 	%f627, %f642, %f626;
	sub.f32 	%f69, %f625, %f627;
	st.shared.f32 	[%r3+52], %f69;
	ld.global.f32 	%f628, [%rd4+56];
	ld.global.f32 	%f629, [%rd3+56];
	mul.f32 	%f630, %f678, %f629;
	fma.rn.f32 	%f631, %f677, %f628, %f630;
	ld.global.f32 	%f632, [%rd2+56];
	fma.rn.f32 	%f633, %f679, %f632, %f631;
	mul.f32 	%f634, %f633, 0f40400000;
	ld.global.f32 	%f635, [%rd106+56];
	mul.f32 	%f636, %f673, %f635;
	cvt.f64.f32 	%fd101, %f636;
	cvt.f64.f32 	%fd102, %f634;
	add.f64 	%fd103, %fd102, 0d3FF0000000000000;
	mul.f32 	%f637, %f634, %f634;
	cvt.f64.f32 	%fd104, %f637;
	fma.rn.f64 	%fd105, %fd104, 0d3FE0000000000000, %fd103;
	sub.f64 	%fd106, %fd105, %fd2;
	mul.f64 	%fd107, %fd106, %fd101;
	cvt.rn.f32.f64 	%f638, %fd107;
	ld.shared.f32 	%f639, [%r3+56];
	sub.f32 	%f640, %f639, %f638;
	mul.f32 	%f641, %f642, %f640;
	sub.f32 	%f70, %f639, %f641;
	st.shared.f32 	[%r3+56], %f70;
	mov.f32 	%f680, %f70;
	mov.f32 	%f681, %f69;
	mov.f32 	%f682, %f68;
	mov.f32 	%f683, %f67;
	mov.f32 	%f688, %f62;
	mov.f32 	%f690, %f60;
	mov.f32 	%f692, %f58;
	@%p30 bra 	$L__BB0_41;
	st.shared.f32 	[%r3+8], %f693;
	st.shared.f32 	[%r3+4], %f58;
	st.shared.f32 	[%r3+16], %f691;
	st.shared.f32 	[%r3+12], %f60;
	st.shared.f32 	[%r3+24], %f689;
	st.shared.f32 	[%r3+20], %f62;
	st.shared.f32 	[%r3+56], %f687;
	st.shared.f32 	[%r3+28], %f70;
	st.shared.f32 	[%r3+52], %f686;
	st.shared.f32 	[%r3+32], %f69;
	st.shared.f32 	[%r3+48], %f685;
	st.shared.f32 	[%r3+36], %f68;
	st.shared.f32 	[%r3+44], %f684;
	st.shared.f32 	[%r3+40], %f67;
	mov.f32 	%f680, %f687;
	mov.f32 	%f681, %f686;
	mov.f32 	%f682, %f685;
	mov.f32 	%f683, %f684;
	mov.f32 	%f684, %f67;
	mov.f32 	%f685, %f68;
	mov.f32 	%f686, %f69;
	mov.f32 	%f687, %f70;
	mov.f32 	%f688, %f689;
	mov.f32 	%f689, %f62;
	mov.f32 	%f690, %f691;
	mov.f32 	%f691, %f60;
	mov.f32 	%f692, %f693;
	mov.f32 	%f693, %f58;
$L__BB0_41:
	ld.param.u64 	%rd125, [_Z18pre_streamLBGK_15sPfS_PKiS1_ffPKfS3_S3_S3_ii_param_1];
	cvta.to.global.u64 	%rd107, %rd125;
	mul.wide.s32 	%rd108, %r2, 4;
	add.s64 	%rd109, %rd107, %rd108;
	st.global.f32 	[%rd109], %f56;
	mul.wide.s32 	%rd110, %r63, 4;
	add.s64 	%rd111, %rd109, %rd110;
	st.global.f32 	[%rd111], %f693;
	add.s64 	%rd112, %rd111, %rd110;
	st.global.f32 	[%rd112], %f692;
	add.s64 	%rd113, %rd112, %rd110;
	st.global.f32 	[%rd113], %f691;
	add.s64 	%rd114, %rd113, %rd110;
	st.global.f32 	[%rd114], %f690;
	add.s64 	%rd115, %rd114, %rd110;
	st.global.f32 	[%rd115], %f689;
	add.s64 	%rd116, %rd115, %rd110;
	st.global.f32 	[%rd116], %f688;
	add.s64 	%rd117, %rd116, %rd110;
	st.global.f32 	[%rd117], %f687;
	add.s64 	%rd118, %rd117, %rd110;
	st.global.f32 	[%rd118], %f686;
	add.s64 	%rd119, %rd118, %rd110;
	st.global.f32 	[%rd119], %f685;
	add.s64 	%rd120, %rd119, %rd110;
	st.global.f32 	[%rd120], %f684;
	add.s64 	%rd121, %rd120, %rd110;
	st.global.f32 	[%rd121], %f683;
	add.s64 	%rd122, %rd121, %rd110;
	st.global.f32 	[%rd122], %f682;
	add.s64 	%rd123, %rd122, %rd110;
	st.global.f32 	[%rd123], %f681;
	add.s64 	%rd124, %rd123, %rd110;
	st.global.f32 	[%rd124], %f680;
$L__BB0_42:
	ret;

}
	// .globl	_Z15pre_collide_15sPfS_S_S_S_PKiS1_fPKfS3_S3_S3_ii
.visible .entry _Z15pre_collide_15sPfS_S_S_S_PKiS1_fPKfS3_S3_S3_ii(
	.param .u64 .ptr .align 1 _Z15pre_collide_15sPfS_S_S_S_PKiS1_fPKfS3_S3_S3_ii_param_0,
	.param .u64 .ptr .align 1 _Z15pre_collide_15sPfS_S_S_S_PKiS1_fPKfS3_S3_S3_ii_param_1,
	.param .u64 .ptr .align 1 _Z15pre_collide_15sPfS_S_S_S_PKiS1_fPKfS3_S3_S3_ii_param_2,
	.param .u64 .ptr .align 1 _Z15pre_collide_15sPfS_S_S_S_PKiS1_fPKfS3_S3_S3_ii_param_3,
	.param .u64 .ptr .align 1 _Z15pre_collide_15sPfS_S_S_S_PKiS1_fPKfS3_S3_S3_ii_param_4,
	.param .u64 .ptr .align 1 _Z15pre_collide_15sPfS_S_S_S_PKiS1_fPKfS3_S3_S3_ii_param_5,
	.param .u64 .ptr .align 1 _Z15pre_collide_15sPfS_S_S_S_PKiS1_fPKfS3_S3_S3_ii_param_6,
	.param .f32 _Z15pre_collide_15sPfS_S_S_S_PKiS1_fPKfS3_S3_S3_ii_param_7,
	.param .u64 .ptr .align 1 _Z15pre_collide_15sPfS_S_S_S_PKiS1_fPKfS3_S3_S3_ii_param_8,
	.param .u64 .ptr .align 1 _Z15pre_collide_15sPfS_S_S_S_PKiS1_fPKfS3_S3_S3_ii_param_9,
	.param .u64 .ptr .align 1 _Z15pre_collide_15sPfS_S_S_S_PKiS1_fPKfS3_S3_S3_ii_param_10,
	.param .u64 .ptr .align 1 _Z15pre_collide_15sPfS_S_S_S_PKiS1_fPKfS3_S3_S3_ii_param_11,
	.param .u32 _Z15pre_collide_15sPfS_S_S_S_PKiS1_fPKfS3_S3_S3_ii_param_12,
	.param .u32 _Z15pre_collide_15sPfS_S_S_S_PKiS1_fPKfS3_S3_S3_ii_param_13
)
{
	.reg .pred 	%p<37>;
	.reg .b32 	%r<143>;
	.reg .b32 	%f<516>;
	.reg .b64 	%rd<164>;
	.reg .b64 	%fd<52>;
	// demoted variable
	.shared .align 4 .b8 _ZZ15pre_collide_15sPfS_S_S_S_PKiS1_fPKfS3_S3_S3_iiE4fIns[5520];
	ld.param.u64 	%rd45, [_Z15pre_collide_15sPfS_S_S_S_PKiS1_fPKfS3_S3_S3_ii_param_0];
	ld.param.u64 	%rd46, [_Z15pre_collide_15sPfS_S_S_S_PKiS1_fPKfS3_S3_S3_ii_param_1];
	ld.param.f32 	%f56, [_Z15pre_collide_15sPfS_S_S_S_PKiS1_fPKfS3_S3_S3_ii_param_7];
	ld.param.u64 	%rd47, [_Z15pre_collide_15sPfS_S_S_S_PKiS1_fPKfS3_S3_S3_ii_param_8];
	ld.param.u64 	%rd48, [_Z15pre_collide_15sPfS_S_S_S_PKiS1_fPKfS3_S3_S3_ii_param_9];
	ld.param.u64 	%rd49, [_Z15pre_collide_15sPfS_S_S_S_PKiS1_fPKfS3_S3_S3_ii_param_10];
	ld.param.u64 	%rd50, [_Z15pre_collide_15sPfS_S_S_S_PKiS1_fPKfS3_S3_S3_ii_param_11];
	ld.param.u32 	%r72, [_Z15pre_collide_15sPfS_S_S_S_PKiS1_fPKfS3_S3_S3_ii_param_12];
	ld.param.u32 	%r73, [_Z15pre_collide_15sPfS_S_S_S_PKiS1_fPKfS3_S3_S3_ii_param_13];
	cvta.to.global.u64 	%rd1, %rd45;
	cvta.to.global.u64 	%rd2, %rd46;
	cvta.to.global.u64 	%rd3, %rd50;
	cvta.to.global.u64 	%rd4, %rd49;
	cvta.to.global.u64 	%rd5, %rd48;
	cvta.to.global.u64 	%rd6, %rd47;
	mov.u32 	%r1, %tid.x;
	mov.u32 	%r74, %ctaid.x;
	mov.u32 	%r75, %ntid.x;
	mad.lo.s32 	%r2, %r74, %r75, %r1;
	setp.ge.s32 	%p1, %r2, %r72;
	@%p1 bra 	$L__BB1_48;
	setp.lt.s32 	%p2, %r73, 1;
	mov.u32 	%r76, _ZZ15pre_collide_15sPfS_S_S_S_PKiS1_fPKfS3_S3_S3_iiE4fIns;
	mad.lo.s32 	%r3, %r1, 60, %r76;
	mov.f32 	%f509, 0f00000000;
	mov.f32 	%f510, %f509;
	mov.f32 	%f511, %f509;
	mov.f32 	%f512, %f509;
	@%p2 bra 	$L__BB1_25;
	and.b32  	%r4, %r73, 15;
	setp.lt.u32 	%p3, %r73, 16;
	mov.b32 	%r119, 0;
	@%p3 bra 	$L__BB1_5;
	and.b32  	%r119, %r73, 2147483632;
	neg.s32 	%r127, %r119;
	shl.b32 	%r7, %r72, 4;
	add.s32 	%r125, %r3, 32;
	mul.wide.s32 	%rd53, %r72, 4;
	mov.u32 	%r126, %r2;
$L__BB1_4:
	.pragma "nounroll";
	mul.wide.s32 	%rd51, %r126, 4;
	add.s64 	%rd52, %rd1, %rd51;
	ld.global.f32 	%f58, [%rd52];
	st.shared.f32 	[%r125+-32], %f58;
	add.s64 	%rd54, %rd52, %rd53;
	ld.global.f32 	%f59, [%rd54];
	st.shared.f32 	[%r125+-28], %f59;
	add.s64 	%rd55, %rd54, %rd53;
	ld.global.f32 	%f60, [%rd55];
	st.shared.f32 	[%r125+-24], %f60;
	add.s64 	%rd56, %rd55, %rd53;
	ld.global.f32 	%f61, [%rd56];
	st.shared.f32 	[%r125+-20], %f61;
	add.s64 	%rd57, %rd56, %rd53;
	ld.global.f32 	%f62, [%rd57];
	st.shared.f32 	[%r125+-16], %f62;
	add.s64 	%rd58, %rd57, %rd53;
	ld.global.f32 	%f63, [%rd58];
	st.shared.f32 	[%r125+-12], %f63;
	add.s64 	%rd59, %rd58, %rd53;
	ld.global.f32 	%f64, [%rd59];
	st.shared.f32 	[%r125+-8], %f64;
	add.s64 	%rd60, %rd59, %rd53;
	ld.global.f32 	%f65, [%rd60];
	st.shared.f32 	[%r125+-4], %f65;
	add.s64 	%rd61, %rd60, %rd53;
	ld.global.f32 	%f66, [%rd61];
	st.shared.f32 	[%r125], %f66;
	add.s64 	%rd62, %rd61, %rd53;
	ld.global.f32 	%f67, [%rd62];
	st.shared.f32 	[%r125+4], %f67;
	add.s64 	%rd63, %rd62, %rd53;
	ld.global.f32 	%f68, [%rd63];
	st.shared.f32 	[%r125+8], %f68;
	add.s64 	%rd64, %rd63, %rd53;
	ld.global.f32 	%f69, [%rd64];
	st.shared.f32 	[%r125+12], %f69;
	add.s64 	%rd65, %rd64, %rd53;
	ld.global.f32 	%f70, [%rd65];
	st.shared.f32 	[%r125+16], %f70;
	add.s64 	%rd66, %rd65, %rd53;
	ld.global.f32 	%f71, [%rd66];
	st.shared.f32 	[%r125+20], %f71;
	add.s64 	%rd67, %rd66, %rd53;
	ld.global.f32 	%f72, [%rd67];
	st.shared.f32 	[%r125+24], %f72;
	add.s64 	%rd68, %rd67, %rd53;
	ld.global.f32 	%f73, [%rd68];
	st.shared.f32 	[%r125+28], %f73;
	add.s32 	%r127, %r127, 16;
	add.s32 	%r126, %r126, %r7;
	add.s32 	%r125, %r125, 64;
	setp.eq.s32 	%p4, %r127, 0;
	@%p4 bra 	$L__BB1_5;
	bra.uni 	$L__BB1_4;
$L__BB1_5:
	setp.eq.s32 	%p5, %r4, 0;
	@%p5 bra 	$L__BB1_14;
	and.b32  	%r10, %r73, 7;
	setp.lt.u32 	%p6, %r4, 8;
	@%p6 bra 	$L__BB1_8;
	mad.lo.s32 	%r80, %r119, %r72, %r2;
	mul.wide.s32 	%rd69, %r80, 4;
	add.s64 	%rd70, %rd1, %rd69;
	ld.global.f32 	%f74, [%rd70];
	shl.b32 	%r81, %r119, 2;
	add.s32 	%r82, %r3, %r81;
	st.shared.f32 	[%r82], %f74;
	mul.wide.s32 	%rd71, %r72, 4;
	add.s64 	%rd72, %rd70, %rd71;
	ld.global.f32 	%f75, [%rd72];
	st.shared.f32 	[%r82+4], %f75;
	add.s64 	%rd73, %rd72, %rd71;
	ld.global.f32 	%f76, [%rd73];
	st.shared.f32 	[%r82+8], %f76;
	add.s64 	%rd74, %rd73, %rd71;
	ld.global.f32 	%f77, [%rd74];
	st.shared.f32 	[%r82+12], %f77;
	add.s64 	%rd75, %rd74, %rd71;
	ld.global.f32 	%f78, [%rd75];
	st.shared.f32 	[%r82+16], %f78;
	add.s64 	%rd76, %rd75, %rd71;
	ld.global.f32 	%f79, [%rd76];
	st.shared.f32 	[%r82+20], %f79;
	add.s64 	%rd77, %rd76, %rd71;
	ld.global.f32 	%f80, [%rd77];
	st.shared.f32 	[%r82+24], %f80;
	add.s64 	%rd78, %rd77, %rd71;
	ld.global.f32 	%f81, [%rd78];
	st.shared.f32 	[%r82+28], %f81;
	add.s32 	%r119, %r119, 8;
$L__BB1_8:
	setp.eq.s32 	%p7, %r10, 0;
	@%p7 bra 	$L__BB1_14;
	and.b32  	%r13, %r73, 3;
	setp.lt.u32 	%p8, %r10, 4;
	@%p8 bra 	$L__BB1_11;
	mad.lo.s32 	%r83, %r119, %r72, %r2;
	mul.wide.s32 	%rd79, %r83, 4;
	add.s64 	%rd80, %rd1, %rd79;
	ld.global.f32 	%f82, [%rd80];
	shl.b32 	%r84, %r119, 2;
	add.s32 	%r85, %r3, %r84;
	st.shared.f32 	[%r85], %f82;
	mul.wide.s32 	%rd81, %r72, 4;
	add.s64 	%rd82, %rd80, %rd81;
	ld.global.f32 	%f83, [%rd82];
	st.shared.f32 	[%r85+4], %f83;
	add.s64 	%rd83, %rd82, %rd81;
	ld.global.f32 	%f84, [%rd83];
	st.shared.f32 	[%r85+8], %f84;
	add.s64 	%rd84, %rd83, %rd81;
	ld.global.f32 	%f85, [%rd84];
	st.shared.f32 	[%r85+12], %f85;
	add.s32 	%r119, %r119, 4;
$L__BB1_11:
	setp.eq.s32 	%p9, %r13, 0;
	@%p9 bra 	$L__BB1_14;
	shl.b32 	%r86, %r119, 2;
	mad.lo.s32 	%r87, %r1, 60, %r86;
	add.s32 	%r124, %r76, %r87;
	mad.lo.s32 	%r123, %r119, %r72, %r2;
	neg.s32 	%r122, %r13;
$L__BB1_13:
	.pragma "nounroll";
	mul.wide.s32 	%rd85, %r123, 4;
	add.s64 	%rd86, %rd1, %rd85;
	ld.global.f32 	%f86, [%rd86];
	st.shared.f32 	[%r124], %f86;
	add.s32 	%r124, %r124, 4;
	add.s32 	%r123, %r123, %r72;
	add.s32 	%r122, %r122, 1;
	setp.ne.s32 	%p10, %r122, 0;
	@%p10 bra 	$L__BB1_13;
$L__BB1_14:
	and.b32  	%r25, %r73, 7;
	setp.lt.u32 	%p11, %r73, 8;
	mov.f32 	%f512, 0f00000000;
	mov.b32 	%r130, 0;
	mov.f32 	%f511, %f512;
	mov.f32 	%f510, %f512;
	mov.f32 	%f509, %f512;
	@%p11 bra 	$L__BB1_17;
	and.b32  	%r130, %r73, 2147483640;
	neg.s32 	%r129, %r130;
	add.s32 	%r128, %r3, 16;
	add.s64 	%rd155, %rd6, 16;
	add.s64 	%rd154, %rd5, 16;
	add.s64 	%rd153, %rd4, 16;
	mov.f32 	%f512, 0f00000000;
$L__BB1_16:
	.pragma "nounroll";
	ld.shared.f32 	%f90, [%r128+-16];
	add.f32 	%f91, %f509, %f90;
	ld.global.f32 	%f92, [%rd155+-16];
	fma.rn.f32 	%f93, %f90, %f92, %f510;
	ld.global.f32 	%f94, [%rd154+-16];
	fma.rn.f32 	%f95, %f90, %f94, %f511;
	ld.global.f32 	%f96, [%rd153+-16];
	fma.rn.f32 	%f97, %f90, %f96, %f512;
	ld.shared.f32 	%f98, [%r128+-12];
	add.f32 	%f99, %f91, %f98;
	ld.global.f32 	%f100, [%rd155+-12];
	fma.rn.f32 	%f101, %f98, %f100, %f93;
	ld.global.f32 	%f102, [%rd154+-12];
	fma.rn.f32 	%f103, %f98, %f102, %f95;
	ld.global.f32 	%f104, [%rd153+-12];
	fma.rn.f32 	%f105, %f98, %f104, %f97;
	ld.shared.f32 	%f106, [%r128+-8];
	add.f32 	%f107, %f99, %f106;
	ld.global.f32 	%f108, [%rd155+-8];
	fma.rn.f32 	%f109, %f106, %f108, %f101;
	ld.global.f32 	%f110, [%rd154+-8];
	fma.rn.f32 	%f111, %f106, %f110, %f103;
	ld.global.f32 	%f112, [%rd153+-8];
	fma.rn.f32 	%f113, %f106, %f112, %f105;
	ld.shared.f32 	%f114, [%r128+-4];
	add.f32 	%f115, %f107, %f114;
	ld.global.f32 	%f116, [%rd155+-4];
	fma.rn.f32 	%f117, %f114, %f116, %f109;
	ld.global.f32 	%f118, [%rd154+-4];
	fma.rn.f32 	%f119, %f114, %f118, %f111;
	ld.global.f32 	%f120, [%rd153+-4];
	fma.rn.f32 	%f121, %f114, %f120, %f113;
	ld.shared.f32 	%f122, [%r128];
	add.f32 	%f123, %f115, %f122;
	ld.global.f32 	%f124, [%rd155];
	fma.rn.f32 	%f125, %f122, %f124, %f117;
	ld.global.f32 	%f126, [%rd154];
	fma.rn.f32 	%f127, %f122, %f126, %f119;
	ld.global.f32 	%f128, [%rd153];
	fma.rn.f32 	%f129, %f122, %f128, %f121;
	ld.shared.f32 	%f130, [%r128+4];
	add.f32 	%f131, %f123, %f130;
	ld.global.f32 	%f132, [%rd155+4];
	fma.rn.f32 	%f133, %f130, %f132, %f125;
	ld.global.f32 	%f134, [%rd154+4];
	fma.rn.f32 	%f135, %f130, %f134, %f127;
	ld.global.f32 	%f136, [%rd153+4];
	fma.rn.f32 	%f137, %f130, %f136, %f129;
	ld.shared.f32 	%f138, [%r128+8];
	add.f32 	%f139, %f131, %f138;
	ld.global.f32 	%f140, [%rd155+8];
	fma.rn.f32 	%f141, %f138, %f140, %f133;
	ld.global.f32 	%f142, [%rd154+8];
	fma.rn.f32 	%f143, %f138, %f142, %f135;
	ld.global.f32 	%f144, [%rd153+8];
	fma.rn.f32 	%f145, %f138, %f144, %f137;
	ld.shared.f32 	%f146, [%r128+12];
	add.f32 	%f509, %f139, %f146;
	ld.global.f32 	%f147, [%rd155+12];
	fma.rn.f32 	%f510, %f146, %f147, %f141;
	ld.global.f32 	%f148, [%rd154+12];
	fma.rn.f32 	%f511, %f146, %f148, %f143;
	ld.global.f32 	%f149, [%rd153+12];
	fma.rn.f32 	%f512, %f146, %f149, %f145;
	add.s32 	%r129, %r129, 8;
	add.s32 	%r128, %r128, 32;
	add.s64 	%rd155, %rd155, 32;
	add.s64 	%rd154, %rd154, 32;
	add.s64 	%rd153, %rd153, 32;
	setp.ne.s32 	%p12, %r129, 0;
	@%p12 bra 	$L__BB1_16;
$L__BB1_17:
	setp.eq.s32 	%p13, %r25, 0;
	@%p13 bra 	$L__BB1_25;
	and.b32  	%r40, %r73, 3;
	setp.lt.u32 	%p14, %r25, 4;
	@%p14 bra 	$L__BB1_20;
	shl.b32 	%r92, %r130, 2;
	add.s32 	%r93, %r3, %r92;
	ld.shared.f32 	%f151, [%r93];
	add.f32 	%f152, %f509, %f151;
	mul.wide.u32 	%rd87, %r130, 4;
	add.s64 	%rd88, %rd6, %rd87;
	ld.global.f32 	%f153, [%rd88];
	fma.rn.f32 	%f154, %f151, %f153, %f510;
	add.s64 	%rd89, %rd5, %rd87;
	ld.global.f32 	%f155, [%rd89];
	fma.rn.f32 	%f156, %f151, %f155, %f511;
	add.s64 	%rd90, %rd4, %rd87;
	ld.global.f32 	%f157, [%rd90];
	fma.rn.f32 	%f158, %f151, %f157, %f512;
	ld.shared.f32 	%f159, [%r93+4];
	add.f32 	%f160, %f152, %f159;
	ld.global.f32 	%f161, [%rd88+4];
	fma.rn.f32 	%f162, %f159, %f161, %f154;
	ld.global.f32 	%f163, [%rd89+4];
	fma.rn.f32 	%f164, %f159, %f163, %f156;
	ld.global.f32 	%f165, [%rd90+4];
	fma.rn.f32 	%f166, %f159, %f165, %f158;
	ld.shared.f32 	%f167, [%r93+8];
	add.f32 	%f168, %f160, %f167;
	ld.global.f32 	%f169, [%rd88+8];
	fma.rn.f32 	%f170, %f167, %f169, %f162;
	ld.global.f32 	%f171, [%rd89+8];
	fma.rn.f32 	%f172, %f167, %f171, %f164;
	ld.global.f32 	%f173, [%rd90+8];
	fma.rn.f32 	%f174, %f167, %f173, %f166;
	ld.shared.f32 	%f175, [%r93+12];
	add.f32 	%f509, %f168, %f175;
	ld.global.f32 	%f176, [%rd88+12];
	fma.rn.f32 	%f510, %f175, %f176, %f170;
	ld.global.f32 	%f177, [%rd89+12];
	fma.rn.f32 	%f511, %f175, %f177, %f172;
	ld.global.f32 	%f178, [%rd90+12];
	fma.rn.f32 	%f512, %f175, %f178, %f174;
	add.s32 	%r130, %r130, 4;
$L__BB1_20:
	setp.eq.s32 	%p15, %r40, 0;
	@%p15 bra 	$L__BB1_25;
	setp.eq.s32 	%p16, %r40, 1;
	@%p16 bra 	$L__BB1_23;
	shl.b32 	%r94, %r130, 2;
	add.s32 	%r95, %r3, %r94;
	ld.shared.f32 	%f180, [%r95];
	add.f32 	%f181, %f509, %f180;
	mul.wide.u32 	%rd91, %r130, 4;
	add.s64 	%rd92, %rd6, %rd91;
	ld.global.f32 	%f182, [%rd92];
	fma.rn.f32 	%f183, %f180, %f182, %f510;
	add.s64 	%rd93, %rd5, %rd91;
	ld.global.f32 	%f184, [%rd93];
	fma.rn.f32 	%f185, %f180, %f184, %f511;
	add.s64 	%rd94, %rd4, %rd91;
	ld.global.f32 	%f186, [%rd94];
	fma.rn.f32 	%f187, %f180, %f186, %f512;
	ld.shared.f32 	%f188, [%r95+4];
	add.f32 	%f509, %f181, %f188;
	ld.global.f32 	%f189, [%rd92+4];
	fma.rn.f32 	%f510, %f188, %f189, %f183;
	ld.global.f32 	%f190, [%rd93+4];
	fma.rn.f32 	%f511, %f188, %f190, %f185;
	ld.global.f32 	%f191, [%rd94+4];
	fma.rn.f32 	%f512, %f188, %f191, %f187;
	add.s32 	%r130, %r130, 2;
$L__BB1_23:
	and.b32  	%r96, %r73, 1;
	setp.eq.b32 	%p17, %r96, 1;
	not.pred 	%p18, %p17;
	@%p18 bra 	$L__BB1_25;
	shl.b32 	%r97, %r130, 2;
	add.s32 	%r98, %r3, %r97;
	ld.shared.f32 	%f192, [%r98];
	add.f32 	%f509, %f509, %f192;
	mul.wide.u32 	%rd95, %r130, 4;
	add.s64 	%rd96, %rd6, %rd95;
	ld.global.f32 	%f193, [%rd96];
	fma.rn.f32 	%f510, %f192, %f193, %f510;
	add.s64 	%rd97, %rd5, %rd95;
	ld.global.f32 	%f194, [%rd97];
	fma.rn.f32 	%f511, %f192, %f194, %f511;
	add.s64 	%rd98, %rd4, %rd95;
	ld.global.f32 	%f195, [%rd98];
	fma.rn.f32 	%f512, %f192, %f195, %f512;
$L__BB1_25:
	ld.param.u64 	%rd152, [_Z15pre_collide_15sPfS_S_S_S_PKiS1_fPKfS3_S3_S3_ii_param_6];
	ld.param.u64 	%rd151, [_Z15pre_collide_15sPfS_S_S_S_PKiS1_fPKfS3_S3_S3_ii_param_5];
	div.rn.f32 	%f196, %f510, %f509;
	div.rn.f32 	%f197, %f511, %f509;
	div.rn.f32 	%f198, %f512, %f509;
	cvta.to.global.u64 	%rd99, %rd151;
	mul.wide.s32 	%rd100, %r2, 4;
	add.s64 	%rd101, %rd99, %rd100;
	ld.global.u32 	%r99, [%rd101];
	setp.eq.s32 	%p19, %r99, 1;
	selp.f32 	%f49, 0f00000000, %f196, %p19;
	selp.f32 	%f50, 0f00000000, %f197, %p19;
	selp.f32 	%f51, 0f00000000, %f198, %p19;
	cvta.to.global.u64 	%rd102, %rd152;
	add.s64 	%rd103, %rd102, %rd100;
	ld.global.u32 	%r100, [%rd103];
	setp.ne.s32 	%p20, %r100, 1;
	mov.f32 	%f479, 0f00000000;
	mov.f32 	%f480, 0f00000000;
	mov.f32 	%f513, %f49;
	mov.f32 	%f514, %f50;
	mov.f32 	%f515, %f51;
	@%p20 bra 	$L__BB1_39;
	setp.lt.s32 	%p21, %r73, 2;
	mov.f32 	%f513, %f479;
	mov.f32 	%f514, %f56;
	mov.f32 	%f515, %f480;
	@%p21 bra 	$L__BB1_39;
	sub.f32 	%f52, %f56, %f50;
	add.s32 	%r45, %r73, -1;
	add.s32 	%r102, %r73, -2;
	setp.lt.u32 	%p22, %r102, 7;
	mov.b32 	%r137, 1;
	@%p22 bra 	$L__BB1_31;
	and.b32  	%r104, %r45, -8;
	neg.s32 	%r135, %r104;
	add.s64 	%rd159, %rd6, 16;
	add.s64 	%rd158, %rd5, 16;
	add.s64 	%rd157, %rd4, 16;
	add.s64 	%rd156, %rd3, 16;
	mov.u32 	%r105, _ZZ15pre_collide_15sPfS_S_S_S_PKiS1_fPKfS3_S3_S3_iiE4fIns;
	mad.lo.s32 	%r106, %r1, 60, %r105;
	add.s32 	%r133, %r106, 16;
	mov.b32 	%r134, 0;
$L__BB1_29:
	.pragma "nounroll";
	ld.global.f32 	%f200, [%rd159+-12];
	ld.global.f32 	%f201, [%rd158+-12];
	mul.f32 	%f202, %f52, %f201;
	mul.f32 	%f203, %f49, %f200;
	sub.f32 	%f204, %f202, %f203;
	ld.global.f32 	%f205, [%rd157+-12];
	mul.f32 	%f206, %f51, %f205;
	sub.f32 	%f207, %f204, %f206;
	mul.f32 	%f208, %f207, 0f40400000;
	ld.global.f32 	%f209, [%rd156+-12];
	mul.f32 	%f210, %f509, %f209;
	ld.shared.f32 	%f211, [%r133+-12];
	fma.rn.f32 	%f212, %f210, %f208, %f211;
	st.shared.f32 	[%r133+-12], %f212;
	ld.global.f32 	%f213, [%rd159+-8];
	ld.global.f32 	%f214, [%rd158+-8];
	mul.f32 	%f215, %f52, %f214;
	mul.f32 	%f216, %f49, %f213;
	sub.f32 	%f217, %f215, %f216;
	ld.global.f32 	%f218, [%rd157+-8];
	mul.f32 	%f219, %f51, %f218;
	sub.f32 	%f220, %f217, %f219;
	mul.f32 	%f221, %f220, 0f40400000;
	ld.global.f32 	%f222, [%rd156+-8];
	mul.f32 	%f223, %f509, %f222;
	ld.shared.f32 	%f224, [%r133+-8];
	fma.rn.f32 	%f225, %f223, %f221, %f224;
	st.shared.f32 	[%r133+-8], %f225;
	ld.global.f32 	%f226, [%rd159+-4];
	ld.global.f32 	%f227, [%rd158+-4];
	mul.f32 	%f228, %f52, %f227;
	mul.f32 	%f229, %f49, %f226;
	sub.f32 	%f230, %f228, %f229;
	ld.global.f32 	%f231, [%rd157+-4];
	mul.f32 	%f232, %f51, %f231;
	sub.f32 	%f233, %f230, %f232;
	mul.f32 	%f234, %f233, 0f40400000;
	ld.global.f32 	%f235, [%rd156+-4];
	mul.f32 	%f236, %f509, %f235;
	ld.shared.f32 	%f237, [%r133+-4];
	fma.rn.f32 	%f238, %f236, %f234, %f237;
	st.shared.f32 	[%r133+-4], %f238;
	ld.global.f32 	%f239, [%rd159];
	ld.global.f32 	%f240, [%rd158];
	mul.f32 	%f241, %f52, %f240;
	mul.f32 	%f242, %f49, %f239;
	sub.f32 	%f243, %f241, %f242;
	ld.global.f32 	%f244, [%rd157];
	mul.f32 	%f245, %f51, %f244;
	sub.f32 	%f246, %f243, %f245;
	mul.f32 	%f247, %f246, 0f40400000;
	ld.global.f32 	%f248, [%rd156];
	mul.f32 	%f249, %f509, %f248;
	ld.shared.f32 	%f250, [%r133];
	fma.rn.f32 	%f251, %f249, %f247, %f250;
	st.shared.f32 	[%r133], %f251;
	ld.global.f32 	%f252, [%rd159+4];
	ld.global.f32 	%f253, [%rd158+4];
	mul.f32 	%f254, %f52, %f253;
	mul.f32 	%f255, %f49, %f252;
	sub.f32 	%f256, %f254, %f255;
	ld.global.f32 	%f257, [%rd157+4];
	mul.f32 	%f258, %f51, %f257;
	sub.f32 	%f259, %f256, %f258;
	mul.f32 	%f260, %f259, 0f40400000;
	ld.global.f32 	%f261, [%rd156+4];
	mul.f32 	%f262, %f509, %f261;
	ld.shared.f32 	%f263, [%r133+4];
	fma.rn.f32 	%f264, %f262, %f260, %f263;
	st.shared.f32 	[%r133+4], %f264;
	ld.global.f32 	%f265, [%rd159+8];
	ld.global.f32 	%f266, [%rd158+8];
	mul.f32 	%f267, %f52, %f266;
	mul.f32 	%f268, %f49, %f265;
	sub.f32 	%f269, %f267, %f268;
	ld.global.f32 	%f270, [%rd157+8];
	mul.f32 	%f271, %f51, %f270;
	sub.f32 	%f272, %f269, %f271;
	mul.f32 	%f273, %f272, 0f40400000;
	ld.global.f32 	%f274, [%rd156+8];
	mul.f32 	%f275, %f509, %f274;
	ld.shared.f32 	%f276, [%r133+8];
	fma.rn.f32 	%f277, %f275, %f273, %f276;
	st.shared.f32 	[%r133+8], %f277;
	ld.global.f32 	%f278, [%rd159+12];
	ld.global.f32 	%f279, [%rd158+12];
	mul.f32 	%f280, %f52, %f279;
	mul.f32 	%f281, %f49, %f278;
	sub.f32 	%f282, %f280, %f281;
	ld.global.f32 	%f283, [%rd157+12];
	mul.f32 	%f284, %f51, %f283;
	sub.f32 	%f285, %f282, %f284;
	mul.f32 	%f286, %f285, 0f40400000;
	ld.global.f32 	%f287, [%rd156+12];
	mul.f32 	%f288, %f509, %f287;
	ld.shared.f32 	%f289, [%r133+12];
	fma.rn.f32 	%f290, %f288, %f286, %f289;
	st.shared.f32 	[%r133+12], %f290;
	ld.global.f32 	%f291, [%rd159+16];
	ld.global.f32 	%f292, [%rd158+16];
	mul.f32 	%f293, %f52, %f292;
	mul.f32 	%f294, %f49, %f291;
	sub.f32 	%f295, %f293, %f294;
	ld.global.f32 	%f296, [%rd157+16];
	mul.f32 	%f297, %f51, %f296;
	sub.f32 	%f298, %f295, %f297;
	mul.f32 	%f299, %f298, 0f40400000;
	ld.global.f32 	%f300, [%rd156+16];
	mul.f32 	%f301, %f509, %f300;
	ld.shared.f32 	%f302, [%r133+16];
	fma.rn.f32 	%f303, %f301, %f299, %f302;
	st.shared.f32 	[%r133+16], %f303;
	add.s32 	%r135, %r135, 8;
	add.s32 	%r134, %r134, 8;
	add.s64 	%rd159, %rd159, 32;
	add.s64 	%rd158, %rd158, 32;
	add.s64 	%rd157, %rd157, 32;
	add.s64 	%rd156, %rd156, 32;
	add.s32 	%r133, %r133, 32;
	setp.ne.s32 	%p23, %r135, 0;
	@%p23 bra 	$L__BB1_29;
	add.s32 	%r137, %r134, 1;
$L__BB1_31:
	and.b32  	%r56, %r45, 7;
	setp.eq.s32 	%p24, %r56, 0;
	mov.f32 	%f513, %f479;
	mov.f32 	%f514, %f56;
	mov.f32 	%f515, %f480;
	@%p24 bra 	$L__BB1_39;
	setp.lt.u32 	%p25, %r56, 4;
	@%p25 bra 	$L__BB1_34;
	mul.wide.u32 	%rd104, %r137, 4;
	add.s64 	%rd105, %rd6, %rd104;
	ld.global.f32 	%f305, [%rd105];
	add.s64 	%rd106, %rd5, %rd104;
	ld.global.f32 	%f306, [%rd106];
	mul.f32 	%f307, %f52, %f306;
	mul.f32 	%f308, %f49, %f305;
	sub.f32 	%f309, %f307, %f308;
	add.s64 	%rd107, %rd4, %rd104;
	ld.global.f32 	%f310, [%rd107];
	mul.f32 	%f311, %f51, %f310;
	sub.f32 	%f312, %f309, %f311;
	mul.f32 	%f313, %f312, 0f40400000;
	add.s64 	%rd108, %rd3, %rd104;
	ld.global.f32 	%f314, [%rd108];
	mul.f32 	%f315, %f509, %f314;
	shl.b32 	%r107, %r137, 2;
	add.s32 	%r108, %r3, %r107;
	ld.shared.f32 	%f316, [%r108];
	fma.rn.f32 	%f317, %f315, %f313, %f316;
	st.shared.f32 	[%r108], %f317;
	ld.global.f32 	%f318, [%rd105+4];
	ld.global.f32 	%f319, [%rd106+4];
	mul.f32 	%f320, %f52, %f319;
	mul.f32 	%f321, %f49, %f318;
	sub.f32 	%f322, %f320, %f321;
	ld.global.f32 	%f323, [%rd107+4];
	mul.f32 	%f324, %f51, %f323;
	sub.f32 	%f325, %f322, %f324;
	mul.f32 	%f326, %f325, 0f40400000;
	ld.global.f32 	%f327, [%rd108+4];
	mul.f32 	%f328, %f509, %f327;
	ld.shared.f32 	%f329, [%r108+4];
	fma.rn.f32 	%f330, %f328, %f326, %f329;
	st.shared.f32 	[%r108+4], %f330;
	ld.global.f32 	%f331, [%rd105+8];
	ld.global.f32 	%f332, [%rd106+8];
	mul.f32 	%f333, %f52, %f332;
	mul.f32 	%f334, %f49, %f331;
	sub.f32 	%f335, %f333, %f334;
	ld.global.f32 	%f336, [%rd107+8];
	mul.f32 	%f337, %f51, %f336;
	sub.f32 	%f338, %f335, %f337;
	mul.f32 	%f339, %f338, 0f40400000;
	ld.global.f32 	%f340, [%rd108+8];
	mul.f32 	%f341, %f509, %f340;
	ld.shared.f32 	%f342, [%r108+8];
	fma.rn.f32 	%f343, %f341, %f339, %f342;
	st.shared.f32 	[%r108+8], %f343;
	ld.global.f32 	%f344, [%rd105+12];
	ld.global.f32 	%f345, [%rd106+12];
	mul.f32 	%f346, %f52, %f345;
	mul.f32 	%f347, %f49, %f344;
	sub.f32 	%f348, %f346, %f347;
	ld.global.f32 	%f349, [%rd107+12];
	mul.f32 	%f350, %f51, %f349;
	sub.f32 	%f351, %f348, %f350;
	mul.f32 	%f352, %f351, 0f40400000;
	ld.global.f32 	%f353, [%rd108+12];
	mul.f32 	%f354, %f509, %f353;
	ld.shared.f32 	%f355, [%r108+12];
	fma.rn.f32 	%f356, %f354, %f352, %f355;
	st.shared.f32 	[%r108+12], %f356;
	add.s32 	%r137, %r137, 4;
$L__BB1_34:
	and.b32  	%r59, %r45, 3;
	setp.eq.s32 	%p26, %r59, 0;
	mov.f32 	%f513, %f479;
	mov.f32 	%f514, %f56;
	mov.f32 	%f515, %f480;
	@%p26 bra 	$L__BB1_39;
	setp.eq.s32 	%p27, %r59, 1;
	@%p27 bra 	$L__BB1_37;
	mul.wide.u32 	%rd109, %r137, 4;
	add.s64 	%rd110, %rd6, %rd109;
	ld.global.f32 	%f358, [%rd110];
	add.s64 	%rd111, %rd5, %rd109;
	ld.global.f32 	%f359, [%rd111];
	mul.f32 	%f360, %f52, %f359;
	mul.f32 	%f361, %f49, %f358;
	sub.f32 	%f362, %f360, %f361;
	add.s64 	%rd112, %rd4, %rd109;
	ld.global.f32 	%f363, [%rd112];
	mul.f32 	%f364, %f51, %f363;
	sub.f32 	%f365, %f362, %f364;
	mul.f32 	%f366, %f365, 0f40400000;
	add.s64 	%rd113, %rd3, %rd109;
	ld.global.f32 	%f367, [%rd113];
	mul.f32 	%f368, %f509, %f367;
	shl.b32 	%r109, %r137, 2;
	add.s32 	%r110, %r3, %r109;
	ld.shared.f32 	%f369, [%r110];
	fma.rn.f32 	%f370, %f368, %f366, %f369;
	st.shared.f32 	[%r110], %f370;
	ld.global.f32 	%f371, [%rd110+4];
	ld.global.f32 	%f372, [%rd111+4];
	mul.f32 	%f373, %f52, %f372;
	mul.f32 	%f374, %f49, %f371;
	sub.f32 	%f375, %f373, %f374;
	ld.global.f32 	%f376, [%rd112+4];
	mul.f32 	%f377, %f51, %f376;
	sub.f32 	%f378, %f375, %f377;
	mul.f32 	%f379, %f378, 0f40400000;
	ld.global.f32 	%f380, [%rd113+4];
	mul.f32 	%f381, %f509, %f380;
	ld.shared.f32 	%f382, [%r110+4];
	fma.rn.f32 	%f383, %f381, %f379, %f382;
	st.shared.f32 	[%r110+4], %f383;
	add.s32 	%r137, %r137, 2;
$L__BB1_37:
	and.b32  	%r111, %r45, 1;
	setp.eq.b32 	%p28, %r111, 1;
	not.pred 	%p29, %p28;
	mov.f32 	%f513, %f479;
	mov.f32 	%f514, %f56;
	mov.f32 	%f515, %f480;
	@%p29 bra 	$L__BB1_39;
	mul.wide.u32 	%rd114, %r137, 4;
	add.s64 	%rd115, %rd6, %rd114;
	ld.global.f32 	%f386, [%rd115];
	add.s64 	%rd116, %rd5, %rd114;
	ld.global.f32 	%f387, [%rd116];
	mul.f32 	%f388, %f52, %f387;
	mul.f32 	%f389, %f49, %f386;
	sub.f32 	%f390, %f388, %f389;
	add.s64 	%rd117, %rd4, %rd114;
	ld.global.f32 	%f391, [%rd117];
	mul.f32 	%f392, %f51, %f391;
	sub.f32 	%f393, %f390, %f392;
	mul.f32 	%f394, %f393, 0f40400000;
	add.s64 	%rd118, %rd3, %rd114;
	ld.global.f32 	%f395, [%rd118];
	mul.f32 	%f396, %f509, %f395;
	shl.b32 	%r112, %r137, 2;
	add.s32 	%r113, %r3, %r112;
	ld.shared.f32 	%f397, [%r113];
	fma.rn.f32 	%f398, %f396, %f394, %f397;
	st.shared.f32 	[%r113], %f398;
	mov.f32 	%f513, %f479;
	mov.f32 	%f514, %f56;
	mov.f32 	%f515, %f480;
$L__BB1_39:
	ld.param.u64 	%rd150, [_Z15pre_collide_15sPfS_S_S_S_PKiS1_fPKfS3_S3_S3_ii_param_4];
	ld.param.u64 	%rd149, [_Z15pre_collide_15sPfS_S_S_S_PKiS1_fPKfS3_S3_S3_ii_param_3];
	ld.param.u64 	%rd148, [_Z15pre_collide_15sPfS_S_S_S_PKiS1_fPKfS3_S3_S3_ii_param_2];
	setp.lt.s32 	%p30, %r73, 1;
	cvta.to.global.u64 	%rd119, %rd148;
	mul.wide.s32 	%rd120, %r2, 4;
	add.s64 	%rd121, %rd119, %rd120;
	st.global.f32 	[%rd121], %f513;
	cvta.to.global.u64 	%rd122, %rd149;
	add.s64 	%rd123, %rd122, %rd120;
	st.global.f32 	[%rd123], %f514;
	cvta.to.global.u64 	%rd124, %rd150;
	add.s64 	%rd125, %rd124, %rd120;
	st.global.f32 	[%rd125], %f515;
	@%p30 bra 	$L__BB1_48;
	mul.f32 	%f399, %f514, %f514;
	fma.rn.f32 	%f400, %f513, %f513, %f399;
	fma.rn.f32 	%f401, %f515, %f515, %f400;
	cvt.f64.f32 	%fd2, %f401;
	mul.f64 	%fd1, %fd2, 0d3FF8000000000000;
	and.b32  	%r62, %r73, 3;
	setp.lt.u32 	%p31, %r73, 4;
	mov.b32 	%r142, 0;
	@%p31 bra 	$L__BB1_43;
	and.b32  	%r142, %r73, 2147483644;
	neg.s32 	%r140, %r142;
	add.s64 	%rd163, %rd6, 8;
	add.s64 	%rd162, %rd5, 8;
	add.s64 	%rd161, %rd4, 8;
	add.s64 	%rd160, %rd3, 8;
	shl.b32 	%r115, %r72, 2;
	mov.u32 	%r139, %r2;
$L__BB1_42:
	.pragma "nounroll";
	ld.global.f32 	%f402, [%rd163+-8];
	ld.global.f32 	%f403, [%rd162+-8];
	mul.f32 	%f404, %f514, %f403;
	fma.rn.f32 	%f405, %f513, %f402, %f404;
	ld.global.f32 	%f406, [%rd161+-8];
	fma.rn.f32 	%f407, %f515, %f406, %f405;
	mul.f32 	%f408, %f407, 0f40400000;
	ld.global.f32 	%f409, [%rd160+-8];
	mul.f32 	%f410, %f509, %f409;
	cvt.f64.f32 	%fd3, %f410;
	cvt.f64.f32 	%fd4, %f408;
	add.f64 	%fd5, %fd4, 0d3FF0000000000000;
	mul.f32 	%f411, %f408, %f408;
	cvt.f64.f32 	%fd6, %f411;
	fma.rn.f64 	%fd7, %fd6, 0d3FE0000000000000, %fd5;
	sub.f64 	%fd8, %fd7, %fd1;
	mul.f64 	%fd9, %fd8, %fd3;
	cvt.rn.f32.f64 	%f412, %fd9;
	mul.wide.s32 	%rd126, %r139, 4;
	add.s64 	%rd127, %rd2, %rd126;
	st.global.f32 	[%rd127], %f412;
	ld.global.f32 	%f413, [%rd163+-4];
	ld.global.f32 	%f414, [%rd162+-4];
	mul.f32 	%f415, %f514, %f414;
	fma.rn.f32 	%f416, %f513, %f413, %f415;
	ld.global.f32 	%f417, [%rd161+-4];
	fma.rn.f32 	%f418, %f515, %f417, %f416;
	mul.f32 	%f419, %f418, 0f40400000;
	ld.global.f32 	%f420, [%rd160+-4];
	mul.f32 	%f421, %f509, %f420;
	cvt.f64.f32 	%fd10, %f421;
	cvt.f64.f32 	%fd11, %f419;
	add.f64 	%fd12, %fd11, 0d3FF0000000000000;
	mul.f32 	%f422, %f419, %f419;
	cvt.f64.f32 	%fd13, %f422;
	fma.rn.f64 	%fd14, %fd13, 0d3FE0000000000000, %fd12;
	sub.f64 	%fd15, %fd14, %fd1;
	mul.f64 	%fd16, %fd15, %fd10;
	cvt.rn.f32.f64 	%f423, %fd16;
	mul.wide.s32 	%rd128, %r72, 4;
	add.s64 	%rd129, %rd127, %rd128;
	st.global.f32 	[%rd129], %f423;
	ld.global.f32 	%f424, [%rd163];
	ld.global.f32 	%f425, [%rd162];
	mul.f32 	%f426, %f514, %f425;
	fma.rn.f32 	%f427, %f513, %f424, %f426;
	ld.global.f32 	%f428, [%rd161];
	fma.rn.f32 	%f429, %f515, %f428, %f427;
	mul.f32 	%f430, %f429, 0f40400000;
	ld.global.f32 	%f431, [%rd160];
	mul.f32 	%f432, %f509, %f431;
	cvt.f64.f32 	%fd17, %f432;
	cvt.f64.f32 	%fd18, %f430;
	add.f64 	%fd19, %fd18, 0d3FF0000000000000;
	mul.f32 	%f433, %f430, %f430;
	cvt.f64.f32 	%fd20, %f433;
	fma.rn.f64 	%fd21, %fd20, 0d3FE0000000000000, %fd19;
	sub.f64 	%fd22, %fd21, %fd1;
	mul.f64 	%fd23, %fd22, %fd17;
	cvt.rn.f32.f64 	%f434, %fd23;
	add.s64 	%rd130, %rd129, %rd128;
	st.global.f32 	[%rd130], %f434;
	ld.global.f32 	%f435, [%rd163+4];
	ld.global.f32 	%f436, [%rd162+4];
	mul.f32 	%f437, %f514, %f436;
	fma.rn.f32 	%f438, %f513, %f435, %f437;
	ld.global.f32 	%f439, [%rd161+4];
	fma.rn.f32 	%f440, %f515, %f439, %f438;
	mul.f32 	%f441, %f440, 0f40400000;
	ld.global.f32 	%f442, [%rd160+4];
	mul.f32 	%f443, %f509, %f442;
	cvt.f64.f32 	%fd24, %f443;
	cvt.f64.f32 	%fd25, %f441;
	add.f64 	%fd26, %fd25, 0d3FF0000000000000;
	mul.f32 	%f444, %f441, %f441;
	cvt.f64.f32 	%fd27, %f444;
	fma.rn.f64 	%fd28, %fd27, 0d3FE0000000000000, %fd26;
	sub.f64 	%fd29, %fd28, %fd1;
	mul.f64 	%fd30, %fd29, %fd24;
	cvt.rn.f32.f64 	%f445, %fd30;
	add.s64 	%rd131, %rd130, %rd128;
	st.global.f32 	[%rd131], %f445;
	add.s32 	%r140, %r140, 4;
	add.s32 	%r139, %r139, %r115;
	add.s64 	%rd163, %rd163, 16;
	add.s64 	%rd162, %rd162, 16;
	add.s64 	%rd161, %rd161, 16;
	add.s64 	%rd160, %rd160, 16;
	setp.ne.s32 	%p32, %r140, 0;
	@%p32 bra 	$L__BB1_42;
$L__BB1_43:
	setp.eq.s32 	%p33, %r62, 0;
	@%p33 bra 	$L__BB1_48;
	setp.eq.s32 	%p34, %r62, 1;
	@%p34 bra 	$L__BB1_46;
	mul.wide.u32 	%rd132, %r142, 4;
	add.s64 	%rd133, %rd6, %rd132;
	ld.global.f32 	%f446, [%rd133];
	add.s64 	%rd134, %rd5, %rd132;
	ld.global.f32 	%f447, [%rd134];
	mul.f32 	%f448, %f514, %f447;
	fma.rn.f32 	%f449, %f513, %f446, %f448;
	add.s64 	%rd135, %rd4, %rd132;
	ld.global.f32 	%f450, [%rd135];
	fma.rn.f32 	%f451, %f515, %f450, %f449;
	mul.f32 	%f452, %f451, 0f40400000;
	add.s64 	%rd136, %rd3, %rd132;
	ld.global.f32 	%f453, [%rd136];
	mul.f32 	%f454, %f509, %f453;
	cvt.f64.f32 	%fd31, %f454;
	cvt.f64.f32 	%fd32, %f452;
	add.f64 	%fd33, %fd32, 0d3FF0000000000000;
	mul.f32 	%f455, %f452, %f452;
	cvt.f64.f32 	%fd34, %f455;
	fma.rn.f64 	%fd35, %fd34, 0d3FE0000000000000, %fd33;
	sub.f64 	%fd36, %fd35, %fd1;
	mul.f64 	%fd37, %fd36, %fd31;
	cvt.rn.f32.f64 	%f456, %fd37;
	mad.lo.s32 	%r116, %r142, %r72, %r2;
	mul.wide.s32 	%rd137, %r116, 4;
	add.s64 	%rd138, %rd2, %rd137;
	st.global.f32 	[%rd138], %f456;
	ld.global.f32 	%f457, [%rd133+4];
	ld.global.f32 	%f458, [%rd134+4];
	mul.f32 	%f459, %f514, %f458;
	fma.rn.f32 	%f460, %f513, %f457, %f459;
	ld.global.f32 	%f461, [%rd135+4];
	fma.rn.f32 	%f462, %f515, %f461, %f460;
	mul.f32 	%f463, %f462, 0f40400000;
	ld.global.f32 	%f464, [%rd136+4];
	mul.f32 	%f465, %f509, %f464;
	cvt.f64.f32 	%fd38, %f465;
	cvt.f64.f32 	%fd39, %f463;
	add.f64 	%fd40, %fd39, 0d3FF0000000000000;
	mul.f32 	%f466, %f463, %f463;
	cvt.f64.f32 	%fd41, %f466;
	fma.rn.f64 	%fd42, %fd41, 0d3FE0000000000000, %fd40;
	sub.f64 	%fd43, %fd42, %fd1;
	mul.f64 	%fd44, %fd43, %fd38;
	cvt.rn.f32.f64 	%f467, %fd44;
	mul.wide.s32 	%rd139, %r72, 4;
	add.s64 	%rd140, %rd138, %rd139;
	st.global.f32 	[%rd140], %f467;
	add.s32 	%r142, %r142, 2;
$L__BB1_46:
	and.b32  	%r117, %r73, 1;
	setp.eq.b32 	%p35, %r117, 1;
	not.pred 	%p36, %p35;
	@%p36 bra 	$L__BB1_48;
	mul.wide.u32 	%rd141, %r142, 4;
	add.s64 	%rd142, %rd6, %rd141;
	ld.global.f32 	%f468, [%rd142];
	add.s64 	%rd143, %rd5, %rd141;
	ld.global.f32 	%f469, [%rd143];
	mul.f32 	%f470, %f514, %f469;
	fma.rn.f32 	%f471, %f513, %f468, %f470;
	add.s64 	%rd144, %rd4, %rd141;
	ld.global.f32 	%f472, [%rd144];
	fma.rn.f32 	%f473, %f515, %f472, %f471;
	mul.f32 	%f474, %f473, 0f40400000;
	add.s64 	%rd145, %rd3, %rd141;
	ld.global.f32 	%f475, [%rd145];
	mul.f32 	%f476, %f509, %f475;
	cvt.f64.f32 	%fd45, %f476;
	cvt.f64.f32 	%fd46, %f474;
	add.f64 	%fd47, %fd46, 0d3FF0000000000000;
	mul.f32 	%f477, %f474, %f474;
	cvt.f64.f32 	%fd48, %f477;
	fma.rn.f64 	%fd49, %fd48, 0d3FE0000000000000, %fd47;
	sub.f64 	%fd50, %fd49, %fd1;
	mul.f64 	%fd51, %fd50, %fd45;
	cvt.rn.f32.f64 	%f478, %fd51;
	mad.lo.s32 	%r118, %r142, %r72, %r2;
	mul.wide.s32 	%rd146, %r118, 4;
	add.s64 	%rd147, %rd2, %rd146;
	st.global.f32 	[%rd147], %f478;
$L__BB1_48:
	ret;

}
	// .globl	_Z10comp_speedPfPKfS1_S1_i
.visible .entry _Z10comp_speedPfPKfS1_S1_i(
	.param .u64 .ptr .align 1 _Z10comp_speedPfPKfS1_S1_i_param_0,
	.param .u64 .ptr .align 1 _Z10comp_speedPfPKfS1_S1_i_param_1,
	.param .u64 .ptr .align 1 _Z10comp_speedPfPKfS1_S1_i_param_2,
	.param .u64 .ptr .align 1 _Z10comp_speedPfPKfS1_S1_i_param_3,
	.param .u32 _Z10comp_speedPfPKfS1_S1_i_param_4
)
{
	.reg .pred 	%p<2>;
	.reg .b32 	%r<6>;
	.reg .b32 	%f<8>;
	.reg .b64 	%rd<14>;

	ld.param.u64 	%rd1, [_Z10comp_speedPfPKfS1_S1_i_param_0];
	ld.param.u64 	%rd2, [_Z10comp_speedPfPKfS1_S1_i_param_1];
	ld.param.u64 	%rd3, [_Z10comp_speedPfPKfS1_S1_i_param_2];
	ld.param.u64 	%rd4, [_Z10comp_speedPfPKfS1_S1_i_param_3];
	ld.param.u32 	%r2, [_Z10comp_speedPfPKfS1_S1_i_param_4];
	mov.u32 	%r3, %tid.x;
	mov.u32 	%r4, %ctaid.x;
	mov.u32 	%r5, %ntid.x;
	mad.lo.s32 	%r1, %r4, %r5, %r3;
	setp.ge.s32 	%p1, %r1, %r2;
	@%p1 bra 	$L__BB2_2;
	cvta.to.global.u64 	%rd5, %rd2;
	cvta.to.global.u64 	%rd6, %rd3;
	cvta.to.global.u64 	%rd7, %rd4;
	cvta.to.global.u64 	%rd8, %rd1;
	mul.wide.s32 	%rd9, %r1, 4;
	add.s64 	%rd10, %rd5, %rd9;
	ld.global.f32 	%f1, [%rd10];
	add.s64 	%rd11, %rd6, %rd9;
	ld.global.f32 	%f2, [%rd11];
	mul.f32 	%f3, %f2, %f2;
	fma.rn.f32 	%f4, %f1, %f1, %f3;
	add.s64 	%rd12, %rd7, %rd9;
	ld.global.f32 	%f5, [%rd12];
	fma.rn.f32 	%f6, %f5, %f5, %f4;
	sqrt.rn.f32 	%f7, %f6;
	add.s64 	%rd13, %rd8, %rd9;
	st.global.f32 	[%rd13], %f7;
$L__BB2_2:
	ret;

}
	// .globl	_Z12comp_densityPfPKfii
.visible .entry _Z12comp_densityPfPKfii(
	.param .u64 .ptr .align 1 _Z12comp_densityPfPKfii_param_0,
	.param .u64 .ptr .align 1 _Z12comp_densityPfPKfii_param_1,
	.param .u32 _Z12comp_densityPfPKfii_param_2,
	.param .u32 _Z12comp_densityPfPKfii_param_3
)
{
	.reg .pred 	%p<11>;
	.reg .b32 	%r<38>;
	.reg .b32 	%f<83>;
	.reg .b64 	%rd<43>;

	ld.param.u64 	%rd2, [_Z12comp_densityPfPKfii_param_0];
	ld.param.u64 	%rd3, [_Z12comp_densityPfPKfii_param_1];
	ld.param.u32 	%r23, [_Z12comp_densityPfPKfii_param_2];
	ld.param.u32 	%r24, [_Z12comp_densityPfPKfii_param_3];
	cvta.to.global.u64 	%rd1, %rd3;
	mov.u32 	%r25, %tid.x;
	mov.u32 	%r26, %ctaid.x;
	mov.u32 	%r27, %ntid.x;
	mad.lo.s32 	%r1, %r26, %r27, %r25;
	setp.ge.s32 	%p1, %r1, %r23;
	@%p1 bra 	$L__BB3_15;
	setp.lt.s32 	%p2, %r24, 1;
	mov.f32 	%f82, 0f00000000;
	@%p2 bra 	$L__BB3_14;
	and.b32  	%r2, %r24, 15;
	setp.lt.u32 	%p3, %r24, 16;
	mov.f32 	%f82, 0f00000000;
	mov.b32 	%r34, 0;
	@%p3 bra 	$L__BB3_5;
	and.b32  	%r34, %r24, 2147483632;
	neg.s32 	%r32, %r34;
	shl.b32 	%r5, %r23, 4;
	mov.f32 	%f82, 0f00000000;
	mul.wide.s32 	%rd6, %r23, 4;
	mov.u32 	%r31, %r1;
$L__BB3_4:
	.pragma "nounroll";
	mul.wide.s32 	%rd4, %r31, 4;
	add.s64 	%rd5, %rd1, %rd4;
	ld.global.f32 	%f18, [%rd5];
	add.f32 	%f19, %f82, %f18;
	add.s64 	%rd7, %rd5, %rd6;
	ld.global.f32 	%f20, [%rd7];
	add.f32 	%f21, %f19, %f20;
	add.s64 	%rd8, %rd7, %rd6;
	ld.global.f32 	%f22, [%rd8];
	add.f32 	%f23, %f21, %f22;
	add.s64 	%rd9, %rd8, %rd6;
	ld.global.f32 	%f24, [%rd9];
	add.f32 	%f25, %f23, %f24;
	add.s64 	%rd10, %rd9, %rd6;
	ld.global.f32 	%f26, [%rd10];
	add.f32 	%f27, %f25, %f26;
	add.s64 	%rd11, %rd10, %rd6;
	ld.global.f32 	%f28, [%rd11];
	add.f32 	%f29, %f27, %f28;
	add.s64 	%rd12, %rd11, %rd6;
	ld.global.f32 	%f30, [%rd12];
	add.f32 	%f31, %f29, %f30;
	add.s64 	%rd13, %rd12, %rd6;
	ld.global.f32 	%f32, [%rd13];
	add.f32 	%f33, %f31, %f32;
	add.s64 	%rd14, %rd13, %rd6;
	ld.global.f32 	%f34, [%rd14];
	add.f32 	%f35, %f33, %f34;
	add.s64 	%rd15, %rd14, %rd6;
	ld.global.f32 	%f36, [%rd15];
	add.f32 	%f37, %f35, %f36;
	add.s64 	%rd16, %rd15, %rd6;
	ld.global.f32 	%f38, [%rd16];
	add.f32 	%f39, %f37, %f38;
	add.s64 	%rd17, %rd16, %rd6;
	ld.global.f32 	%f40, [%rd17];
	add.f32 	%f41, %f39, %f40;
	add.s64 	%rd18, %rd17, %rd6;
	ld.global.f32 	%f42, [%rd18];
	add.f32 	%f43, %f41, %f42;
	add.s64 	%rd19, %rd18, %rd6;
	ld.global.f32 	%f44, [%rd19];
	add.f32 	%f45, %f43, %f44;
	add.s64 	%rd20, %rd19, %rd6;
	ld.global.f32 	%f46, [%rd20];
	add.f32 	%f47, %f45, %f46;
	add.s64 	%rd21, %rd20, %rd6;
	ld.global.f32 	%f48, [%rd21];
	add.f32 	%f82, %f47, %f48;
	add.s32 	%r32, %r32, 16;
	add.s32 	%r31, %r31, %r5;
	setp.ne.s32 	%p4, %r32, 0;
	@%p4 bra 	$L__BB3_4;
$L__BB3_5:
	setp.eq.s32 	%p5, %r2, 0;
	@%p5 bra 	$L__BB3_14;
	and.b32  	%r11, %r24, 7;
	setp.lt.u32 	%p6, %r2, 8;
	@%p6 bra 	$L__BB3_8;
	mad.lo.s32 	%r29, %r34, %r23, %r1;
	mul.wide.s32 	%rd22, %r29, 4;
	add.s64 	%rd23, %rd1, %rd22;
	ld.global.f32 	%f50, [%rd23];
	add.f32 	%f51, %f82, %f50;
	mul.wide.s32 	%rd24, %r23, 4;
	add.s64 	%rd25, %rd23, %rd24;
	ld.global.f32 	%f52, [%rd25];
	add.f32 	%f53, %f51, %f52;
	add.s64 	%rd26, %rd25, %rd24;
	ld.global.f32 	%f54, [%rd26];
	add.f32 	%f55, %f53, %f54;
	add.s64 	%rd27, %rd26, %rd24;
	ld.global.f32 	%f56, [%rd27];
	add.f32 	%f57, %f55, %f56;
	add.s64 	%rd28, %rd27, %rd24;
	ld.global.f32 	%f58, [%rd28];
	add.f32 	%f59, %f57, %f58;
	add.s64 	%rd29, %rd28, %rd24;
	ld.global.f32 	%f60, [%rd29];
	add.f32 	%f61, %f59, %f60;
	add.s64 	%rd30, %rd29, %rd24;
	ld.global.f32 	%f62, [%rd30];
	add.f32 	%f63, %f61, %f62;
	add.s64 	%rd31, %rd30, %rd24;
	ld.global.f32 	%f64, [%rd31];
	add.f32 	%f82, %f63, %f64;
	add.s32 	%r34, %r34, 8;
$L__BB3_8:
	setp.eq.s32 	%p7, %r11, 0;
	@%p7 bra 	$L__BB3_14;
	and.b32  	%r14, %r24, 3;
	setp.lt.u32 	%p8, %r11, 4;
	@%p8 bra 	$L__BB3_11;
	mad.lo.s32 	%r30, %r34, %r23, %r1;
	mul.wide.s32 	%rd32, %r30, 4;
	add.s64 	%rd33, %rd1, %rd32;
	ld.global.f32 	%f66, [%rd33];
	add.f32 	%f67, %f82, %f66;
	mul.wide.s32 	%rd34, %r23, 4;
	add.s64 	%rd35, %rd33, %rd34;
	ld.global.f32 	%f68, [%rd35];
	add.f32 	%f69, %f67, %f68;
	add.s64 	%rd36, %rd35, %rd34;
	ld.global.f32 	%f70, [%rd36];
	add.f32 	%f71, %f69, %f70;
	add.s64 	%rd37, %rd36, %rd34;
	ld.global.f32 	%f72, [%rd37];
	add.f32 	%f82, %f71, %f72;
	add.s32 	%r34, %r34, 4;
$L__BB3_11:
	setp.eq.s32 	%p9, %r14, 0;
	@%p9 bra 	$L__BB3_14;
	mad.lo.s32 	%r37, %r34, %r23, %r1;
	neg.s32 	%r36, %r14;
$L__BB3_13:
	.pragma "nounroll";
	mul.wide.s32 	%rd38, %r37, 4;
	add.s64 	%rd39, %rd1, %rd38;
	ld.global.f32 	%f73, [%rd39];
	add.f32 	%f82, %f82, %f73;
	add.s32 	%r37, %r37, %r23;
	add.s32 	%r36, %r36, 1;
	setp.ne.s32 	%p10, %r36, 0;
	@%p10 bra 	$L__BB3_13;
$L__BB3_14:
	cvta.to.global.u64 	%rd40, %rd2;
	mul.wide.s32 	%rd41, %r1, 4;
	add.s64 	%rd42, %rd40, %rd41;
	st.global.f32 	[%rd42], %f82;
$L__BB3_15:
	ret;

}
	// .globl	_Z14comp_density2DPfPKfiiii
.visible .entry _Z14comp_density2DPfPKfiiii(
	.param .u64 .ptr .align 1 _Z14comp_density2DPfPKfiiii_param_0,
	.param .u64 .ptr .align 1 _Z14comp_density2DPfPKfiiii_param_1,
	.param .u32 _Z14comp_density2DPfPKfiiii_param_2,
	.param .u32 _Z14comp_density2DPfPKfiiii_param_3,
	.param .u32 _Z14comp_density2DPfPKfiiii_param_4,
	.param .u32 _Z14comp_density2DPfPKfiiii_param_5
)
{
	.reg .pred 	%p<15>;
	.reg .b32 	%r<58>;
	.reg .b32 	%f<83>;
	.reg .b64 	%rd<43>;

	ld.param.u64 	%rd2, [_Z14comp_density2DPfPKfiiii_param_0];
	ld.param.u64 	%rd3, [_Z14comp_density2DPfPKfiiii_param_1];
	ld.param.u32 	%r27, [_Z14comp_density2DPfPKfiiii_param_2];
	ld.param.u32 	%r31, [_Z14comp_density2DPfPKfiiii_param_3];
	ld.param.u32 	%r29, [_Z14comp_density2DPfPKfiiii_param_4];
	ld.param.u32 	%r30, [_Z14comp_density2DPfPKfiiii_param_5];
	cvta.to.global.u64 	%rd1, %rd3;
	mov.u32 	%r32, %tid.x;
	mov.u32 	%r33, %ctaid.x;
	mov.u32 	%r34, %ntid.x;
	mad.lo.s32 	%r1, %r33, %r34, %r32;
	mov.u32 	%r35, %tid.y;
	mov.u32 	%r36, %ctaid.y;
	mov.u32 	%r37, %ntid.y;
	mad.lo.s32 	%r38, %r36, %r37, %r35;
	mov.u32 	%r39, %tid.z;
	mov.u32 	%r40, %ctaid.z;
	mov.u32 	%r41, %ntid.z;
	mad.lo.s32 	%r3, %r40, %r41, %r39;
	setp.ge.s32 	%p1, %r1, %r27;
	setp.ge.s32 	%p2, %r38, %r31;
	or.pred  	%p3, %p1, %p2;
	setp.ge.s32 	%p4, %r3, %r29;
	or.pred  	%p5, %p3, %p4;
	@%p5 bra 	$L__BB4_15;
	mad.lo.s32 	%r42, %r31, %r3, %r38;
	mad.lo.s32 	%r4, %r42, %r27, %r1;
	mul.lo.s32 	%r43, %r31, %r27;
	mul.lo.s32 	%r5, %r43, %r29;
	setp.lt.s32 	%p6, %r30, 1;
	mov.f32 	%f82, 0f00000000;
	@%p6 bra 	$L__BB4_14;
	and.b32  	%r6, %r30, 15;
	setp.lt.u32 	%p7, %r30, 16;
	mov.f32 	%f82, 0f00000000;
	mov.b32 	%r54, 0;
	@%p7 bra 	$L__BB4_5;
	and.b32  	%r54, %r30, 2147483632;
	neg.s32 	%r52, %r54;
	mul.lo.s32 	%r45, %r29, %r31;
	mul.lo.s32 	%r46, %r45, %r27;
	shl.b32 	%r9, %r46, 4;
	mov.f32 	%f82, 0f00000000;
	mul.wide.s32 	%rd6, %r5, 4;
	mov.u32 	%r51, %r4;
$L__BB4_4:
	.pragma "nounroll";
	mul.wide.s32 	%rd4, %r51, 4;
	add.s64 	%rd5, %rd1, %rd4;
	ld.global.f32 	%f18, [%rd5];
	add.f32 	%f19, %f82, %f18;
	add.s64 	%rd7, %rd5, %rd6;
	ld.global.f32 	%f20, [%rd7];
	add.f32 	%f21, %f19, %f20;
	add.s64 	%rd8, %rd7, %rd6;
	ld.global.f32 	%f22, [%rd8];
	add.f32 	%f23, %f21, %f22;
	add.s64 	%rd9, %rd8, %rd6;
	ld.global.f32 	%f24, [%rd9];
	add.f32 	%f25, %f23, %f24;
	add.s64 	%rd10, %rd9, %rd6;
	ld.global.f32 	%f26, [%rd10];
	add.f32 	%f27, %f25, %f26;
	add.s64 	%rd11, %rd10, %rd6;
	ld.global.f32 	%f28, [%rd11];
	add.f32 	%f29, %f27, %f28;
	add.s64 	%rd12, %rd11, %rd6;
	ld.global.f32 	%f30, [%rd12];
	add.f32 	%f31, %f29, %f30;
	add.s64 	%rd13, %rd12, %rd6;
	ld.global.f32 	%f32, [%rd13];
	add.f32 	%f33, %f31, %f32;
	add.s64 	%rd14, %rd13, %rd6;
	ld.global.f32 	%f34, [%rd14];
	add.f32 	%f35, %f33, %f34;
	add.s64 	%rd15, %rd14, %rd6;
	ld.global.f32 	%f36, [%rd15];
	add.f32 	%f37, %f35, %f36;
	add.s64 	%rd16, %rd15, %rd6;
	ld.global.f32 	%f38, [%rd16];
	add.f32 	%f39, %f37, %f38;
	add.s64 	%rd17, %rd16, %rd6;
	ld.global.f32 	%f40, [%rd17];
	add.f32 	%f41, %f39, %f40;
	add.s64 	%rd18, %rd17, %rd6;
	ld.global.f32 	%f42, [%rd18];
	add.f32 	%f43, %f41, %f42;
	add.s64 	%rd19, %rd18, %rd6;
	ld.global.f32 	%f44, [%rd19];
	add.f32 	%f45, %f43, %f44;
	add.s64 	%rd20, %rd19, %rd6;
	ld.global.f32 	%f46, [%rd20];
	add.f32 	%f47, %f45, %f46;
	add.s64 	%rd21, %rd20, %rd6;
	ld.global.f32 	%f48, [%rd21];
	add.f32 	%f82, %f47, %f48;
	add.s32 	%r52, %r52, 16;
	add.s32 	%r51, %r51, %r9;
	setp.ne.s32 	%p8, %r52, 0;
	@%p8 bra 	$L__BB4_4;
$L__BB4_5:
	setp.eq.s32 	%p9, %r6, 0;
	@%p9 bra 	$L__BB4_14;
	and.b32  	%r15, %r30, 7;
	setp.lt.u32 	%p10, %r6, 8;
	@%p10 bra 	$L__BB4_8;
	mad.lo.s32 	%r47, %r5, %r54, %r4;
	mul.wide.s32 	%rd22, %r47, 4;
	add.s64 	%rd23, %rd1, %rd22;
	ld.global.f32 	%f50, [%rd23];
	add.f32 	%f51, %f82, %f50;
	mul.wide.s32 	%rd24, %r5, 4;
	add.s64 	%rd25, %rd23, %rd24;
	ld.global.f32 	%f52, [%rd25];
	add.f32 	%f53, %f51, %f52;
	add.s64 	%rd26, %rd25, %rd24;
	ld.global.f32 	%f54, [%rd26];
	add.f32 	%f55, %f53, %f54;
	add.s64 	%rd27, %rd26, %rd24;
	ld.global.f32 	%f56, [%rd27];
	add.f32 	%f57, %f55, %f56;
	add.s64 	%rd28, %rd27, %rd24;
	ld.global.f32 	%f58, [%rd28];
	add.f32 	%f59, %f57, %f58;
	add.s64 	%rd29, %rd28, %rd24;
	ld.global.f32 	%f60, [%rd29];
	add.f32 	%f61, %f59, %f60;
	add.s64 	%rd30, %rd29, %rd24;
	ld.global.f32 	%f62, [%rd30];
	add.f32 	%f63, %f61, %f62;
	add.s64 	%rd31, %rd30, %rd24;
	ld.global.f32 	%f64, [%rd31];
	add.f32 	%f82, %f63, %f64;
	add.s32 	%r54, %r54, 8;
$L__BB4_8:
	setp.eq.s32 	%p11, %r15, 0;
	@%p11 bra 	$L__BB4_14;
	and.b32  	%r18, %r30, 3;
	setp.lt.u32 	%p12, %r15, 4;
	@%p12 bra 	$L__BB4_11;
	mad.lo.s32 	%r48, %r5, %r54, %r4;
	mul.wide.s32 	%rd32, %r48, 4;
	add.s64 	%rd33, %rd1, %rd32;
	ld.global.f32 	%f66, [%rd33];
	add.f32 	%f67, %f82, %f66;
	mul.wide.s32 	%rd34, %r5, 4;
	add.s64 	%rd35, %rd33, %rd34;
	ld.global.f32 	%f68, [%rd35];
	add.f32 	%f69, %f67, %f68;
	add.s64 	%rd36, %rd35, %rd34;
	ld.global.f32 	%f70, [%rd36];
	add.f32 	%f71, %f69, %f70;
	add.s64 	%rd37, %rd36, %rd34;
	ld.global.f32 	%f72, [%rd37];
	add.f32 	%f82, %f71, %f72;
	add.s32 	%r54, %r54, 4;
$L__BB4_11:
	setp.eq.s32 	%p13, %r18, 0;
	@%p13 bra 	$L__BB4_14;
	mad.lo.s32 	%r49, %r54, %r29, %r3;
	mad.lo.s32 	%r50, %r31, %r49, %r38;
	mad.lo.s32 	%r57, %r27, %r50, %r1;
	neg.s32 	%r56, %r18;
$L__BB4_13:
	.pragma "nounroll";
	mul.wide.s32 	%rd38, %r57, 4;
	add.s64 	%rd39, %rd1, %rd38;
	ld.global.f32 	%f73, [%rd39];
	add.f32 	%f82, %f82, %f73;
	add.s32 	%r57, %r57, %r5;
	add.s32 	%r56, %r56, 1;
	setp.ne.s32 	%p14, %r56, 0;
	@%p14 bra 	$L__BB4_13;
$L__BB4_14:
	cvta.to.global.u64 	%rd40, %rd2;
	mul.wide.s32 	%rd41, %r4, 4;
	add.s64 	%rd42, %rd40, %rd41;
	st.global.f32 	[%rd42], %f82;
$L__BB4_15:
	ret;

}
	// .globl	_Z13comp_velocityPfS_S_PKfS1_S1_S1_ii
.visible .entry _Z13comp_velocityPfS_S_PKfS1_S1_S1_ii(
	.param .u64 .ptr .align 1 _Z13comp_velocityPfS_S_PKfS1_S1_S1_ii_param_0,
	.param .u64 .ptr .align 1 _Z13comp_velocityPfS_S_PKfS1_S1_S1_ii_param_1,
	.param .u64 .ptr .align 1 _Z13comp_velocityPfS_S_PKfS1_S1_S1_ii_param_2,
	.param .u64 .ptr .align 1 _Z13comp_velocityPfS_S_PKfS1_S1_S1_ii_param_3,
	.param .u64 .ptr .align 1 _Z13comp_velocityPfS_S_PKfS1_S1_S1_ii_param_4,
	.param .u64 .ptr .align 1 _Z13comp_velocityPfS_S_PKfS1_S1_S1_ii_param_5,
	.param .u64 .ptr .align 1 _Z13comp_velocityPfS_S_PKfS1_S1_S1_ii_param_6,
	.param .u32 _Z13comp_velocityPfS_S_PKfS1_S1_S1_ii_param_7,
	.param .u32 _Z13comp_velocityPfS_S_PKfS1_S1_S1_ii_param_8
)
{
	.reg .pred 	%p<11>;
	.reg .b32 	%r<32>;
	.reg .b32 	%f<194>;
	.reg .b64 	%rd<68>;

	ld.param.u64 	%rd17, [_Z13comp_velocityPfS_S_PKfS1_S1_S1_ii_param_3];
	ld.param.u64 	%rd18, [_Z13comp_velocityPfS_S_PKfS1_S1_S1_ii_param_4];
	ld.param.u64 	%rd19, [_Z13comp_velocityPfS_S_PKfS1_S1_S1_ii_param_5];
	ld.param.u64 	%rd20, [_Z13comp_velocityPfS_S_PKfS1_S1_S1_ii_param_6];
	ld.param.u32 	%r15, [_Z13comp_velocityPfS_S_PKfS1_S1_S1_ii_param_7];
	ld.param.u32 	%r16, [_Z13comp_velocityPfS_S_PKfS1_S1_S1_ii_param_8];
	cvta.to.global.u64 	%rd1, %rd20;
	cvta.to.global.u64 	%rd2, %rd19;
	cvta.to.global.u64 	%rd3, %rd18;
	cvta.to.global.u64 	%rd4, %rd17;
	mov.u32 	%r17, %tid.x;
	mov.u32 	%r18, %ctaid.x;
	mov.u32 	%r19, %ntid.x;
	mad.lo.s32 	%r1, %r18, %r19, %r17;
	setp.ge.s32 	%p1, %r1, %r15;
	@%p1 bra 	$L__BB5_14;
	setp.lt.s32 	%p2, %r16, 1;
	mov.f32 	%f190, 0f00000000;
	mov.f32 	%f191, %f190;
	mov.f32 	%f192, %f190;
	mov.f32 	%f193, %f190;
	@%p2 bra 	$L__BB5_13;
	and.b32  	%r2, %r16, 7;
	setp.lt.u32 	%p3, %r16, 8;
	mov.f32 	%f193, 0f00000000;
	mov.b32 	%r30, 0;
	mov.f32 	%f192, %f193;
	mov.f32 	%f191, %f193;
	mov.f32 	%f190, %f193;
	@%p3 bra 	$L__BB5_5;
	and.b32  	%r30, %r16, 2147483640;
	neg.s32 	%r28, %r30;
	add.s64 	%rd67, %rd3, 16;
	add.s64 	%rd66, %rd2, 16;
	add.s64 	%rd65, %rd1, 16;
	mov.f32 	%f193, 0f00000000;
	shl.b32 	%r22, %r15, 3;
	mov.u32 	%r27, %r1;
$L__BB5_4:
	.pragma "nounroll";
	mul.wide.s32 	%rd21, %r27, 4;
	add.s64 	%rd22, %rd4, %rd21;
	ld.global.f32 	%f53, [%rd22];
	add.f32 	%f54, %f193, %f53;
	ld.global.f32 	%f55, [%rd67+-16];
	fma.rn.f32 	%f56, %f53, %f55, %f190;
	ld.global.f32 	%f57, [%rd66+-16];
	fma.rn.f32 	%f58, %f53, %f57, %f191;
	ld.global.f32 	%f59, [%rd65+-16];
	fma.rn.f32 	%f60, %f53, %f59, %f192;
	mul.wide.s32 	%rd23, %r15, 4;
	add.s64 	%rd24, %rd22, %rd23;
	ld.global.f32 	%f61, [%rd24];
	add.f32 	%f62, %f54, %f61;
	ld.global.f32 	%f63, [%rd67+-12];
	fma.rn.f32 	%f64, %f61, %f63, %f56;
	ld.global.f32 	%f65, [%rd66+-12];
	fma.rn.f32 	%f66, %f61, %f65, %f58;
	ld.global.f32 	%f67, [%rd65+-12];
	fma.rn.f32 	%f68, %f61, %f67, %f60;
	add.s64 	%rd25, %rd24, %rd23;
	ld.global.f32 	%f69, [%rd25];
	add.f32 	%f70, %f62, %f69;
	ld.global.f32 	%f71, [%rd67+-8];
	fma.rn.f32 	%f72, %f69, %f71, %f64;
	ld.global.f32 	%f73, [%rd66+-8];
	fma.rn.f32 	%f74, %f69, %f73, %f66;
	ld.global.f32 	%f75, [%rd65+-8];
	fma.rn.f32 	%f76, %f69, %f75, %f68;
	add.s64 	%rd26, %rd25, %rd23;
	ld.global.f32 	%f77, [%rd26];
	add.f32 	%f78, %f70, %f77;
	ld.global.f32 	%f79, [%rd67+-4];
	fma.rn.f32 	%f80, %f77, %f79, %f72;
	ld.global.f32 	%f81, [%rd66+-4];
	fma.rn.f32 	%f82, %f77, %f81, %f74;
	ld.global.f32 	%f83, [%rd65+-4];
	fma.rn.f32 	%f84, %f77, %f83, %f76;
	add.s64 	%rd27, %rd26, %rd23;
	ld.global.f32 	%f85, [%rd27];
	add.f32 	%f86, %f78, %f85;
	ld.global.f32 	%f87, [%rd67];
	fma.rn.f32 	%f88, %f85, %f87, %f80;
	ld.global.f32 	%f89, [%rd66];
	fma.rn.f32 	%f90, %f85, %f89, %f82;
	ld.global.f32 	%f91, [%rd65];
	fma.rn.f32 	%f92, %f85, %f91, %f84;
	add.s64 	%rd28, %rd27, %rd23;
	ld.global.f32 	%f93, [%rd28];
	add.f32 	%f94, %f86, %f93;
	ld.global.f32 	%f95, [%rd67+4];
	fma.rn.f32 	%f96, %f93, %f95, %f88;
	ld.global.f32 	%f97, [%rd66+4];
	fma.rn.f32 	%f98, %f93, %f97, %f90;
	ld.global.f32 	%f99, [%rd65+4];
	fma.rn.f32 	%f100, %f93, %f99, %f92;
	add.s64 	%rd29, %rd28, %rd23;
	ld.global.f32 	%f101, [%rd29];
	add.f32 	%f102, %f94, %f101;
	ld.global.f32 	%f103, [%rd67+8];
	fma.rn.f32 	%f104, %f101, %f103, %f96;
	ld.global.f32 	%f105, [%rd66+8];
	fma.rn.f32 	%f106, %f101, %f105, %f98;
	ld.global.f32 	%f107, [%rd65+8];
	fma.rn.f32 	%f108, %f101, %f107, %f100;
	add.s64 	%rd30, %rd29, %rd23;
	ld.global.f32 	%f109, [%rd30];
	add.f32 	%f193, %f102, %f109;
	ld.global.f32 	%f110, [%rd67+12];
	fma.rn.f32 	%f190, %f109, %f110, %f104;
	ld.global.f32 	%f111, [%rd66+12];
	fma.rn.f32 	%f191, %f109, %f111, %f106;
	ld.global.f32 	%f112, [%rd65+12];
	fma.rn.f32 	%f192, %f109, %f112, %f108;
	add.s32 	%r28, %r28, 8;
	add.s32 	%r27, %r27, %r22;
	add.s64 	%rd67, %rd67, 32;
	add.s64 	%rd66, %rd66, 32;
	add.s64 	%rd65, %rd65, 32;
	setp.ne.s32 	%p4, %r28, 0;
	@%p4 bra 	$L__BB5_4;
$L__BB5_5:
	setp.eq.s32 	%p5, %r2, 0;
	@%p5 bra 	$L__BB5_13;
	and.b32  	%r10, %r16, 3;
	setp.lt.u32 	%p6, %r2, 4;
	@%p6 bra 	$L__BB5_8;
	mad.lo.s32 	%r23, %r30, %r15, %r1;
	mul.wide.s32 	%rd31, %r23, 4;
	add.s64 	%rd32, %rd4, %rd31;
	ld.global.f32 	%f114, [%rd32];
	add.f32 	%f115, %f193, %f114;
	mul.wide.u32 	%rd33, %r30, 4;
	add.s64 	%rd34, %rd3, %rd33;
	ld.global.f32 	%f116, [%rd34];
	fma.rn.f32 	%f117, %f114, %f116, %f190;
	add.s64 	%rd35, %rd2, %rd33;
	ld.global.f32 	%f118, [%rd35];
	fma.rn.f32 	%f119, %f114, %f118, %f191;
	add.s64 	%rd36, %rd1, %rd33;
	ld.global.f32 	%f120, [%rd36];
	fma.rn.f32 	%f121, %f114, %f120, %f192;
	mul.wide.s32 	%rd37, %r15, 4;
	add.s64 	%rd38, %rd32, %rd37;
	ld.global.f32 	%f122, [%rd38];
	add.f32 	%f123, %f115, %f122;
	ld.global.f32 	%f124, [%rd34+4];
	fma.rn.f32 	%f125, %f122, %f124, %f117;
	ld.global.f32 	%f126, [%rd35+4];
	fma.rn.f32 	%f127, %f122, %f126, %f119;
	ld.global.f32 	%f128, [%rd36+4];
	fma.rn.f32 	%f129, %f122, %f128, %f121;
	add.s64 	%rd39, %rd38, %rd37;
	ld.global.f32 	%f130, [%rd39];
	add.f32 	%f131, %f123, %f130;
	ld.global.f32 	%f132, [%rd34+8];
	fma.rn.f32 	%f133, %f130, %f132, %f125;
	ld.global.f32 	%f134, [%rd35+8];
	fma.rn.f32 	%f135, %f130, %f134, %f127;
	ld.global.f32 	%f136, [%rd36+8];
	fma.rn.f32 	%f137, %f130, %f136, %f129;
	add.s64 	%rd40, %rd39, %rd37;
	ld.global.f32 	%f138, [%rd40];
	add.f32 	%f193, %f131, %f138;
	ld.global.f32 	%f139, [%rd34+12];
	fma.rn.f32 	%f190, %f138, %f139, %f133;
	ld.global.f32 	%f140, [%rd35+12];
	fma.rn.f32 	%f191, %f138, %f140, %f135;
	ld.global.f32 	%f141, [%rd36+12];
	fma.rn.f32 	%f192, %f138, %f141, %f137;
	add.s32 	%r30, %r30, 4;
$L__BB5_8:
	setp.eq.s32 	%p7, %r10, 0;
	@%p7 bra 	$L__BB5_13;
	setp.eq.s32 	%p8, %r10, 1;
	@%p8 bra 	$L__BB5_11;
	mad.lo.s32 	%r24, %r30, %r15, %r1;
	mul.wide.s32 	%rd41, %r24, 4;
	add.s64 	%rd42, %rd4, %rd41;
	ld.global.f32 	%f143, [%rd42];
	add.f32 	%f144, %f193, %f143;
	mul.wide.u32 	%rd43, %r30, 4;
	add.s64 	%rd44, %rd3, %rd43;
	ld.global.f32 	%f145, [%rd44];
	fma.rn.f32 	%f146, %f143, %f145, %f190;
	add.s64 	%rd45, %rd2, %rd43;
	ld.global.f32 	%f147, [%rd45];
	fma.rn.f32 	%f148, %f143, %f147, %f191;
	add.s64 	%rd46, %rd1, %rd43;
	ld.global.f32 	%f149, [%rd46];
	fma.rn.f32 	%f150, %f143, %f149, %f192;
	mul.wide.s32 	%rd47, %r15, 4;
	add.s64 	%rd48, %rd42, %rd47;
	ld.global.f32 	%f151, [%rd48];
	add.f32 	%f193, %f144, %f151;
	ld.global.f32 	%f152, [%rd44+4];
	fma.rn.f32 	%f190, %f151, %f152, %f146;
	ld.global.f32 	%f153, [%rd45+4];
	fma.rn.f32 	%f191, %f151, %f153, %f148;
	ld.global.f32 	%f154, [%rd46+4];
	fma.rn.f32 	%f192, %f151, %f154, %f150;
	add.s32 	%r30, %r30, 2;
$L__BB5_11:
	and.b32  	%r25, %r16, 1;
	setp.eq.b32 	%p9, %r25, 1;
	not.pred 	%p10, %p9;
	@%p10 bra 	$L__BB5_13;
	mad.lo.s32 	%r26, %r30, %r15, %r1;
	mul.wide.s32 	%rd49, %r26, 4;
	add.s64 	%rd50, %rd4, %rd49;
	ld.global.f32 	%f155, [%rd50];
	add.f32 	%f193, %f193, %f155;
	mul.wide.u32 	%rd51, %r30, 4;
	add.s64 	%rd52, %rd3, %rd51;
	ld.global.f32 	%f156, [%rd52];
	fma.rn.f32 	%f190, %f155, %f156, %f190;
	add.s64 	%rd53, %rd2, %rd51;
	ld.global.f32 	%f157, [%rd53];
	fma.rn.f32 	%f191, %f155, %f157, %f191;
	add.s64 	%rd54, %rd1, %rd51;
	ld.global.f32 	%f158, [%rd54];
	fma.rn.f32 	%f192, %f155, %f158, %f192;
$L__BB5_13:
	ld.param.u64 	%rd64, [_Z13comp_velocityPfS_S_PKfS1_S1_S1_ii_param_2];
	ld.param.u64 	%rd63, [_Z13comp_velocityPfS_S_PKfS1_S1_S1_ii_param_1];
	ld.param.u64 	%rd62, [_Z13comp_velocityPfS_S_PKfS1_S1_S1_ii_param_0];
	div.rn.f32 	%f159, %f190, %f193;
	cvta.to.global.u64 	%rd55, %rd62;
	mul.wide.s32 	%rd56, %r1, 4;
	add.s64 	%rd57, %rd55, %rd56;
	st.global.f32 	[%rd57], %f159;
	div.rn.f32 	%f160, %f191, %f193;
	cvta.to.global.u64 	%rd58, %rd63;
	add.s64 	%rd59, %rd58, %rd56;
	st.global.f32 	[%rd59], %f160;
	div.rn.f32 	%f161, %f192, %f193;
	cvta.to.global.u64 	%rd60, %rd64;
	add.s64 	%rd61, %rd60, %rd56;
	st.global.f32 	[%rd61], %f161;
$L__BB5_14:
	ret;

}
	// .globl	_Z15comp_velocity2DPfS_S_PKfS1_S1_S1_iiii
.visible .entry _Z15comp_velocity2DPfS_S_PKfS1_S1_S1_iiii(
	.param .u64 .ptr .align 1 _Z15comp_velocity2DPfS_S_PKfS1_S1_S1_iiii_param_0,
	.param .u64 .ptr .align 1 _Z15comp_velocity2DPfS_S_PKfS1_S1_S1_iiii_param_1,
	.param .u64 .ptr .align 1 _Z15comp_velocity2DPfS_S_PKfS1_S1_S1_iiii_param_2,
	.param .u64 .ptr .align 1 _Z15comp_velocity2DPfS_S_PKfS1_S1_S1_iiii_param_3,
	.param .u64 .ptr .align 1 _Z15comp_velocity2DPfS_S_PKfS1_S1_S1_iiii_param_4,
	.param .u64 .ptr .align 1 _Z15comp_velocity2DPfS_S_PKfS1_S1_S1_iiii_param_5,
	.param .u64 .ptr .align 1 _Z15comp_velocity2DPfS_S_PKfS1_S1_S1_iiii_param_6,
	.param .u32 _Z15comp_velocity2DPfS_S_PKfS1_S1_S1_iiii_param_7,
	.param .u32 _Z15comp_velocity2DPfS_S_PKfS1_S1_S1_iiii_param_8,
	.param .u32 _Z15comp_velocity2DPfS_S_PKfS1_S1_S1_iiii_param_9,
	.param .u32 _Z15comp_velocity2DPfS_S_PKfS1_S1_S1_iiii_param_10
)
{
	.reg .pred 	%p<15>;
	.reg .b32 	%r<50>;
	.reg .b32 	%f<194>;
	.reg .b64 	%rd<68>;

	ld.param.u64 	%rd17, [_Z15comp_velocity2DPfS_S_PKfS1_S1_S1_iiii_param_3];
	ld.param.u64 	%rd18, [_Z15comp_velocity2DPfS_S_PKfS1_S1_S1_iiii_param_4];
	ld.param.u64 	%rd19, [_Z15comp_velocity2DPfS_S_PKfS1_S1_S1_iiii_param_5];
	ld.param.u64 	%rd20, [_Z15comp_velocity2DPfS_S_PKfS1_S1_S1_iiii_param_6];
	ld.param.u32 	%r20, [_Z15comp_velocity2DPfS_S_PKfS1_S1_S1_iiii_param_7];
	ld.param.u32 	%r24, [_Z15comp_velocity2DPfS_S_PKfS1_S1_S1_iiii_param_8];
	ld.param.u32 	%r22, [_Z15comp_velocity2DPfS_S_PKfS1_S1_S1_iiii_param_9];
	ld.param.u32 	%r23, [_Z15comp_velocity2DPfS_S_PKfS1_S1_S1_iiii_param_10];
	cvta.to.global.u64 	%rd1, %rd20;
	cvta.to.global.u64 	%rd2, %rd19;
	cvta.to.global.u64 	%rd3, %rd18;
	cvta.to.global.u64 	%rd4, %rd17;
	mov.u32 	%r25, %tid.x;
	mov.u32 	%r26, %ctaid.x;
	mov.u32 	%r27, %ntid.x;
	mad.lo.s32 	%r1, %r26, %r27, %r25;
	mov.u32 	%r28, %tid.y;
	mov.u32 	%r29, %ctaid.y;
	mov.u32 	%r30, %ntid.y;
	mad.lo.s32 	%r31, %r29, %r30, %r28;
	mov.u32 	%r32, %tid.z;
	mov.u32 	%r33, %ctaid.z;
	mov.u32 	%r34, %ntid.z;
	mad.lo.s32 	%r3, %r33, %r34, %r32;
	setp.ge.s32 	%p1, %r1, %r20;
	setp.ge.s32 	%p2, %r31, %r24;
	or.pred  	%p3, %p1, %p2;
	setp.ge.s32 	%p4, %r3, %r22;
	or.pred  	%p5, %p3, %p4;
	@%p5 bra 	$L__BB6_14;
	mad.lo.s32 	%r35, %r24, %r3, %r31;
	mad.lo.s32 	%r4, %r35, %r20, %r1;
	mul.lo.s32 	%r36, %r24, %r20;
	mul.lo.s32 	%r5, %r36, %r22;
	setp.lt.s32 	%p6, %r23, 1;
	mov.f32 	%f190, 0f00000000;
	mov.f32 	%f191, %f190;
	mov.f32 	%f192, %f190;
	mov.f32 	%f193, %f190;
	@%p6 bra 	$L__BB6_13;
	setp.lt.u32 	%p7, %r23, 8;
	mov.f32 	%f193, 0f00000000;
	mov.b32 	%r48, 0;
	mov.f32 	%f192, %f193;
	mov.f32 	%f191, %f193;
	mov.f32 	%f190, %f193;
	@%p7 bra 	$L__BB6_5;
	and.b32  	%r38, %r23, 2147483640;
	neg.s32 	%r46, %r38;
	mul.lo.s32 	%r39, %r22, %r24;
	mul.lo.s32 	%r40, %r39, %r20;
	shl.b32 	%r7, %r40, 3;
	add.s64 	%rd67, %rd3, 16;
	add.s64 	%rd66, %rd2, 16;
	add.s64 	%rd65, %rd1, 16;
	mov.f32 	%f193, 0f00000000;
	mov.u32 	%r45, %r4;
$L__BB6_4:
	.pragma "nounroll";
	and.b32  	%r48, %r23, 2147483640;
	mul.wide.s32 	%rd21, %r45, 4;
	add.s64 	%rd22, %rd4, %rd21;
	ld.global.f32 	%f53, [%rd22];
	add.f32 	%f54, %f193, %f53;
	ld.global.f32 	%f55, [%rd67+-16];
	fma.rn.f32 	%f56, %f53, %f55, %f190;
	ld.global.f32 	%f57, [%rd66+-16];
	fma.rn.f32 	%f58, %f53, %f57, %f191;
	ld.global.f32 	%f59, [%rd65+-16];
	fma.rn.f32 	%f60, %f53, %f59, %f192;
	mul.wide.s32 	%rd23, %r5, 4;
	add.s64 	%rd24, %rd22, %rd23;
	ld.global.f32 	%f61, [%rd24];
	add.f32 	%f62, %f54, %f61;
	ld.global.f32 	%f63, [%rd67+-12];
	fma.rn.f32 	%f64, %f61, %f63, %f56;
	ld.global.f32 	%f65, [%rd66+-12];
	fma.rn.f32 	%f66, %f61, %f65, %f58;
	ld.global.f32 	%f67, [%rd65+-12];
	fma.rn.f32 	%f68, %f61, %f67, %f60;
	add.s64 	%rd25, %rd24, %rd23;
	ld.global.f32 	%f69, [%rd25];
	add.f32 	%f70, %f62, %f69;
	ld.global.f32 	%f71, [%rd67+-8];
	fma.rn.f32 	%f72, %f69, %f71, %f64;
	ld.global.f32 	%f73, [%rd66+-8];
	fma.rn.f32 	%f74, %f69, %f73, %f66;
	ld.global.f32 	%f75, [%rd65+-8];
	fma.rn.f32 	%f76, %f69, %f75, %f68;
	add.s64 	%rd26, %rd25, %rd23;
	ld.global.f32 	%f77, [%rd26];
	add.f32 	%f78, %f70, %f77;
	ld.global.f32 	%f79, [%rd67+-4];
	fma.rn.f32 	%f80, %f77, %f79, %f72;
	ld.global.f32 	%f81, [%rd66+-4];
	fma.rn.f32 	%f82, %f77, %f81, %f74;
	ld.global.f32 	%f83, [%rd65+-4];
	fma.rn.f32 	%f84, %f77, %f83, %f76;
	add.s64 	%rd27, %rd26, %rd23;
	ld.global.f32 	%f85, [%rd27];
	add.f32 	%f86, %f78, %f85;
	ld.global.f32 	%f87, [%rd67];
	fma.rn.f32 	%f88, %f85, %f87, %f80;
	ld.global.f32 	%f89, [%rd66];
	fma.rn.f32 	%f90, %f85, %f89, %f82;
	ld.global.f32 	%f91, [%rd65];
	fma.rn.f32 	%f92, %f85, %f91, %f84;
	add.s64 	%rd28, %rd27, %rd23;
	ld.global.f32 	%f93, [%rd28];
	add.f32 	%f94, %f86, %f93;
	ld.global.f32 	%f95, [%rd67+4];
	fma.rn.f32 	%f96, %f93, %f95, %f88;
	ld.global.f32 	%f97, [%rd66+4];
	fma.rn.f32 	%f98, %f93, %f97, %f90;
	ld.global.f32 	%f99, [%rd65+4];
	fma.rn.f32 	%f100, %f93, %f99, %f92;
	add.s64 	%rd29, %rd28, %rd23;
	ld.global.f32 	%f101, [%rd29];
	add.f32 	%f102, %f94, %f101;
	ld.global.f32 	%f103, [%rd67+8];
	fma.rn.f32 	%f104, %f101, %f103, %f96;
	ld.global.f32 	%f105, [%rd66+8];
	fma.rn.f32 	%f106, %f101, %f105, %f98;
	ld.global.f32 	%f107, [%rd65+8];
	fma.rn.f32 	%f108, %f101, %f107, %f100;
	add.s64 	%rd30, %rd29, %rd23;
	ld.global.f32 	%f109, [%rd30];
	add.f32 	%f193, %f102, %f109;
	ld.global.f32 	%f110, [%rd67+12];
	fma.rn.f32 	%f190, %f109, %f110, %f104;
	ld.global.f32 	%f111, [%rd66+12];
	fma.rn.f32 	%f191, %f109, %f111, %f106;
	ld.global.f32 	%f112, [%rd65+12];
	fma.rn.f32 	%f192, %f109, %f112, %f108;
	add.s32 	%r46, %r46, 8;
	add.s32 	%r45, %r45, %r7;
	add.s64 	%rd67, %rd67, 32;
	add.s64 	%rd66, %rd66, 32;
	add.s64 	%rd65, %rd65, 32;
	setp.ne.s32 	%p8, %r46, 0;
	@%p8 bra 	$L__BB6_4;
$L__BB6_5:
	and.b32  	%r14, %r23, 7;
	setp.eq.s32 	%p9, %r14, 0;
	@%p9 bra 	$L__BB6_13;
	setp.lt.u32 	%p10, %r14, 4;
	@%p10 bra 	$L__BB6_8;
	mad.lo.s32 	%r41, %r5, %r48, %r4;
	mul.wide.s32 	%rd31, %r41, 4;
	add.s64 	%rd32, %rd4, %rd31;
	ld.global.f32 	%f114, [%rd32];
	add.f32 	%f115, %f193, %f114;
	mul.wide.u32 	%rd33, %r48, 4;
	add.s64 	%rd34, %rd3, %rd33;
	ld.global.f32 	%f116, [%rd34];
	fma.rn.f32 	%f117, %f114, %f116, %f190;
	add.s64 	%rd35, %rd2, %rd33;
	ld.global.f32 	%f118, [%rd35];
	fma.rn.f32 	%f119, %f114, %f118, %f191;
	add.s64 	%rd36, %rd1, %rd33;
	ld.global.f32 	%f120, [%rd36];
	fma.rn.f32 	%f121, %f114, %f120, %f192;
	mul.wide.s32 	%rd37, %r5, 4;
	add.s64 	%rd38, %rd32, %rd37;
	ld.global.f32 	%f122, [%rd38];
	add.f32 	%f123, %f115, %f122;
	ld.global.f32 	%f124, [%rd34+4];
	fma.rn.f32 	%f125, %f122, %f124, %f117;
	ld.global.f32 	%f126, [%rd35+4];
	fma.rn.f32 	%f127, %f122, %f126, %f119;
	ld.global.f32 	%f128, [%rd36+4];
	fma.rn.f32 	%f129, %f122, %f128, %f121;
	add.s64 	%rd39, %rd38, %rd37;
	ld.global.f32 	%f130, [%rd39];
	add.f32 	%f131, %f123, %f130;
	ld.global.f32 	%f132, [%rd34+8];
	fma.rn.f32 	%f133, %f130, %f132, %f125;
	ld.global.f32 	%f134, [%rd35+8];
	fma.rn.f32 	%f135, %f130, %f134, %f127;
	ld.global.f32 	%f136, [%rd36+8];
	fma.rn.f32 	%f137, %f130, %f136, %f129;
	add.s64 	%rd40, %rd39, %rd37;
	ld.global.f32 	%f138, [%rd40];
	add.f32 	%f193, %f131, %f138;
	ld.global.f32 	%f139, [%rd34+12];
	fma.rn.f32 	%f190, %f138, %f139, %f133;
	ld.global.f32 	%f140, [%rd35+12];
	fma.rn.f32 	%f191, %f138, %f140, %f135;
	ld.global.f32 	%f141, [%rd36+12];
	fma.rn.f32 	%f192, %f138, %f141, %f137;
	add.s32 	%r48, %r48, 4;
$L__BB6_8:
	and.b32  	%r17, %r23, 3;
	setp.eq.s32 	%p11, %r17, 0;
	@%p11 bra 	$L__BB6_13;
	setp.eq.s32 	%p12, %r17, 1;
	@%p12 bra 	$L__BB6_11;
	mad.lo.s32 	%r42, %r5, %r48, %r4;
	mul.wide.s32 	%rd41, %r42, 4;
	add.s64 	%rd42, %rd4, %rd41;
	ld.global.f32 	%f143, [%rd42];
	add.f32 	%f144, %f193, %f143;
	mul.wide.u32 	%rd43, %r48, 4;
	add.s64 	%rd44, %rd3, %rd43;
	ld.global.f32 	%f145, [%rd44];
	fma.rn.f32 	%f146, %f143, %f145, %f190;
	add.s64 	%rd45, %rd2, %rd43;
	ld.global.f32 	%f147, [%rd45];
	fma.rn.f32 	%f148, %f143, %f147, %f191;
	add.s64 	%rd46, %rd1, %rd43;
	ld.global.f32 	%f149, [%rd46];
	fma.rn.f32 	%f150, %f143, %f149, %f192;
	mul.wide.s32 	%rd47, %r5, 4;
	add.s64 	%rd48, %rd42, %rd47;
	ld.global.f32 	%f151, [%rd48];
	add.f32 	%f193, %f144, %f151;
	ld.global.f32 	%f152, [%rd44+4];
	fma.rn.f32 	%f190, %f151, %f152, %f146;
	ld.global.f32 	%f153, [%rd45+4];
	fma.rn.f32 	%f191, %f151, %f153, %f148;
	ld.global.f32 	%f154, [%rd46+4];
	fma.rn.f32 	%f192, %f151, %f154, %f150;
	add.s32 	%r48, %r48, 2;
$L__BB6_11:
	and.b32  	%r43, %r23, 1;
	setp.eq.b32 	%p13, %r43, 1;
	not.pred 	%p14, %p13;
	@%p14 bra 	$L__BB6_13;
	mad.lo.s32 	%r44, %r5, %r48, %r4;
	mul.wide.s32 	%rd49, %r44, 4;
	add.s64 	%rd50, %rd4, %rd49;
	ld.global.f32 	%f155, [%rd50];
	add.f32 	%f193, %f193, %f155;
	mul.wide.u32 	%rd51, %r48, 4;
	add.s64 	%rd52, %rd3, %rd51;
	ld.global.f32 	%f156, [%rd52];
	fma.rn.f32 	%f190, %f155, %f156, %f190;
	add.s64 	%rd53, %rd2, %rd51;
	ld.global.f32 	%f157, [%rd53];
	fma.rn.f32 	%f191, %f155, %f157, %f191;
	add.s64 	%rd54, %rd1, %rd51;
	ld.global.f32 	%f158, [%rd54];
	fma.rn.f32 	%f192, %f155, %f158, %f192;
$L__BB6_13:
	ld.param.u64 	%rd64, [_Z15comp_velocity2DPfS_S_PKfS1_S1_S1_iiii_param_2];
	ld.param.u64 	%rd63, [_Z15comp_velocity2DPfS_S_PKfS1_S1_S1_iiii_param_1];
	ld.param.u64 	%rd62, [_Z15comp_velocity2DPfS_S_PKfS1_S1_S1_iiii_param_0];
	div.rn.f32 	%f159, %f190, %f193;
	cvta.to.global.u64 	%rd55, %rd62;
	mul.wide.s32 	%rd56, %r4, 4;
	add.s64 	%rd57, %rd55, %rd56;
	st.global.f32 	[%rd57], %f159;
	div.rn.f32 	%f160, %f191, %f193;
	cvta.to.global.u64 	%rd58, %rd63;
	add.s64 	%rd59, %rd58, %rd56;
	st.global.f32 	[%rd59], %f160;
	div.rn.f32 	%f161, %f192, %f193;
	cvta.to.global.u64 	%rd60, %rd64;
	add.s64 	%rd61, %rd60, %rd56;
	st.global.f32 	[%rd61], %f161;
$L__BB6_14:
	ret;

}
	// .globl	_Z11velocity_BCPfS_S_S_PKiS1_PKfS3_S3_S3_fS3_ii
.visible .entry _Z11velocity_BCPfS_S_S_PKiS1_PKfS3_S3_S3_fS3_ii(
	.param .u64 .ptr .align 1 _Z11velocity_BCPfS_S_S_PKiS1_PKfS3_S3_S3_fS3_ii_param_0,
	.param .u64 .ptr .align 1 _Z11velocity_BCPfS_S_S_PKiS1_PKfS3_S3_S3_fS3_ii_param_1,
	.param .u64 .ptr .align 1 _Z11velocity_BCPfS_S_S_PKiS1_PKfS3_S3_S3_fS3_ii_param_2,
	.param .u64 .ptr .align 1 _Z11velocity_BCPfS_S_S_PKiS1_PKfS3_S3_S3_fS3_ii_param_3,
	.param .u64 .ptr .align 1 _Z11velocity_BCPfS_S_S_PKiS1_PKfS3_S3_S3_fS3_ii_param_4,
	.param .u64 .ptr .align 1 _Z11velocity_BCPfS_S_S_PKiS1_PKfS3_S3_S3_fS3_ii_param_5,
	.param .u64 .ptr .align 1 _Z11velocity_BCPfS_S_S_PKiS1_PKfS3_S3_S3_fS3_ii_param_6,
	.param .u64 .ptr .align 1 _Z11velocity_BCPfS_S_S_PKiS1_PKfS3_S3_S3_fS3_ii_param_7,
	.param .u64 .ptr .align 1 _Z11velocity_BCPfS_S_S_PKiS1_PKfS3_S3_S3_fS3_ii_param_8,
	.param .u64 .ptr .align 1 _Z11velocity_BCPfS_S_S_PKiS1_PKfS3_S3_S3_fS3_ii_param_9,
	.param .f32 _Z11velocity_BCPfS_S_S_PKiS1_PKfS3_S3_S3_fS3_ii_param_10,
	.param .u64 .ptr .align 1 _Z11velocity_BCPfS_S_S_PKiS1_PKfS3_S3_S3_fS3_ii_param_11,
	.param .u32 _Z11velocity_BCPfS_S_S_PKiS1_PKfS3_S3_S3_fS3_ii_param_12,
	.param .u32 _Z11velocity_BCPfS_S_S_PKiS1_PKfS3_S3_S3_fS3_ii_param_13
)
{
	.reg .pred 	%p<13>;
	.reg .b32 	%r<45>;
	.reg .b32 	%f<204>;
	.reg .b64 	%rd<93>;

	ld.param.u64 	%rd27, [_Z11velocity_BCPfS_S_S_PKiS1_PKfS3_S3_S3_fS3_ii_param_0];
	ld.param.u64 	%rd20, [_Z11velocity_BCPfS_S_S_PKiS1_PKfS3_S3_S3_fS3_ii_param_1];
	ld.param.u64 	%rd21, [_Z11velocity_BCPfS_S_S_PKiS1_PKfS3_S3_S3_fS3_ii_param_2];
	ld.param.u64 	%rd22, [_Z11velocity_BCPfS_S_S_PKiS1_PKfS3_S3_S3_fS3_ii_param_3];
	ld.param.u64 	%rd23, [_Z11velocity_BCPfS_S_S_PKiS1_PKfS3_S3_S3_fS3_ii_param_4];
	ld.param.u64 	%rd28, [_Z11velocity_BCPfS_S_S_PKiS1_PKfS3_S3_S3_fS3_ii_param_6];
	ld.param.u64 	%rd29, [_Z11velocity_BCPfS_S_S_PKiS1_PKfS3_S3_S3_fS3_ii_param_7];
	ld.param.u64 	%rd30, [_Z11velocity_BCPfS_S_S_PKiS1_PKfS3_S3_S3_fS3_ii_param_8];
	ld.param.u64 	%rd25, [_Z11velocity_BCPfS_S_S_PKiS1_PKfS3_S3_S3_fS3_ii_param_9];
	ld.param.u32 	%r21, [_Z11velocity_BCPfS_S_S_PKiS1_PKfS3_S3_S3_fS3_ii_param_12];
	ld.param.u32 	%r22, [_Z11velocity_BCPfS_S_S_PKiS1_PKfS3_S3_S3_fS3_ii_param_13];
	cvta.to.global.u64 	%rd1, %rd27;
	cvta.to.global.u64 	%rd2, %rd30;
	cvta.to.global.u64 	%rd3, %rd29;
	cvta.to.global.u64 	%rd4, %rd28;
	mov.u32 	%r1, %tid.x;
	mov.u32 	%r23, %ctaid.x;
	mov.u32 	%r24, %ntid.x;
	mul.lo.s32 	%r2, %r23, %r24;
	add.s32 	%r3, %r2, %r1;
	setp.ge.s32 	%p1, %r3, %r21;
	@%p1 bra 	$L__BB7_18;
	cvta.to.global.u64 	%rd31, %rd20;
	cvta.to.global.u64 	%rd32, %rd21;
	cvta.to.global.u64 	%rd33, %rd22;
	cvta.to.global.u64 	%rd34, %rd23;
	mul.wide.s32 	%rd35, %r3, 4;
	add.s64 	%rd36, %rd34, %rd35;
	ld.global.u32 	%r25, [%rd36];
	setp.ne.s32 	%p2, %r25, 1;
	add.s64 	%rd5, %rd31, %rd35;
	add.s64 	%rd6, %rd32, %rd35;
	add.s64 	%rd7, %rd33, %rd35;
	@%p2 bra 	$L__BB7_16;
	ld.param.f32 	%f202, [_Z11velocity_BCPfS_S_S_PKiS1_PKfS3_S3_S3_fS3_ii_param_10];
	cvta.to.global.u64 	%rd37, %rd25;
	add.s64 	%rd39, %rd37, %rd35;
	ld.global.f32 	%f1, [%rd39];
	ld.global.f32 	%f2, [%rd5];
	ld.global.f32 	%f6, [%rd6];
	ld.global.f32 	%f3, [%rd7];
	sub.f32 	%f4, %f202, %f6;
	setp.lt.s32 	%p3, %r22, 2;
	@%p3 bra 	$L__BB7_15;
	add.s32 	%r4, %r22, -1;
	add.s32 	%r27, %r22, -2;
	setp.lt.u32 	%p4, %r27, 7;
	mov.b32 	%r43, 1;
	@%p4 bra 	$L__BB7_7;
	ld.param.u64 	%rd85, [_Z11velocity_BCPfS_S_S_PKiS1_PKfS3_S3_S3_fS3_ii_param_11];
	and.b32  	%r29, %r4, -8;
	neg.s32 	%r41, %r29;
	add.s32 	%r30, %r1, %r21;
	add.s32 	%r39, %r30, %r2;
	add.s64 	%rd92, %rd4, 16;
	add.s64 	%rd91, %rd3, 16;
	add.s64 	%rd90, %rd2, 16;
	cvta.to.global.u64 	%rd40, %rd85;
	add.s64 	%rd89, %rd40, 16;
	mov.b32 	%r40, 0;
$L__BB7_5:
	.pragma "nounroll";
	ld.global.f32 	%f7, [%rd92+-12];
	ld.global.f32 	%f8, [%rd91+-12];
	mul.f32 	%f9, %f4, %f8;
	mul.f32 	%f10, %f2, %f7;
	sub.f32 	%f11, %f9, %f10;
	ld.global.f32 	%f12, [%rd90+-12];
	mul.f32 	%f13, %f3, %f12;
	sub.f32 	%f14, %f11, %f13;
	mul.f32 	%f15, %f14, 0f40400000;
	ld.global.f32 	%f16, [%rd89+-12];
	mul.f32 	%f17, %f1, %f16;
	mul.wide.s32 	%rd41, %r39, 4;
	add.s64 	%rd42, %rd1, %rd41;
	ld.global.f32 	%f18, [%rd42];
	fma.rn.f32 	%f19, %f17, %f15, %f18;
	st.global.f32 	[%rd42], %f19;
	ld.global.f32 	%f20, [%rd92+-8];
	ld.global.f32 	%f21, [%rd91+-8];
	mul.f32 	%f22, %f4, %f21;
	mul.f32 	%f23, %f2, %f20;
	sub.f32 	%f24, %f22, %f23;
	ld.global.f32 	%f25, [%rd90+-8];
	mul.f32 	%f26, %f3, %f25;
	sub.f32 	%f27, %f24, %f26;
	mul.f32 	%f28, %f27, 0f40400000;
	ld.global.f32 	%f29, [%rd89+-8];
	mul.f32 	%f30, %f1, %f29;
	mul.wide.s32 	%rd43, %r21, 4;
	add.s64 	%rd44, %rd42, %rd43;
	ld.global.f32 	%f31, [%rd44];
	fma.rn.f32 	%f32, %f30, %f28, %f31;
	st.global.f32 	[%rd44], %f32;
	ld.global.f32 	%f33, [%rd92+-4];
	ld.global.f32 	%f34, [%rd91+-4];
	mul.f32 	%f35, %f4, %f34;
	mul.f32 	%f36, %f2, %f33;
	sub.f32 	%f37, %f35, %f36;
	ld.global.f32 	%f38, [%rd90+-4];
	mul.f32 	%f39, %f3, %f38;
	sub.f32 	%f40, %f37, %f39;
	mul.f32 	%f41, %f40, 0f40400000;
	ld.global.f32 	%f42, [%rd89+-4];
	mul.f32 	%f43, %f1, %f42;
	add.s64 	%rd45, %rd44, %rd43;
	ld.global.f32 	%f44, [%rd45];
	fma.rn.f32 	%f45, %f43, %f41, %f44;
	st.global.f32 	[%rd45], %f45;
	ld.global.f32 	%f46, [%rd92];
	ld.global.f32 	%f47, [%rd91];
	mul.f32 	%f48, %f4, %f47;
	mul.f32 	%f49, %f2, %f46;
	sub.f32 	%f50, %f48, %f49;
	ld.global.f32 	%f51, [%rd90];
	mul.f32 	%f52, %f3, %f51;
	sub.f32 	%f53, %f50, %f52;
	mul.f32 	%f54, %f53, 0f40400000;
	ld.global.f32 	%f55, [%rd89];
	mul.f32 	%f56, %f1, %f55;
	add.s64 	%rd46, %rd45, %rd43;
	ld.global.f32 	%f57, [%rd46];
	fma.rn.f32 	%f58, %f56, %f54, %f57;
	st.global.f32 	[%rd46], %f58;
	ld.global.f32 	%f59, [%rd92+4];
	ld.global.f32 	%f60, [%rd91+4];
	mul.f32 	%f61, %f4, %f60;
	mul.f32 	%f62, %f2, %f59;
	sub.f32 	%f63, %f61, %f62;
	ld.global.f32 	%f64, [%rd90+4];
	mul.f32 	%f65, %f3, %f64;
	sub.f32 	%f66, %f63, %f65;
	mul.f32 	%f67, %f66, 0f40400000;
	ld.global.f32 	%f68, [%rd89+4];
	mul.f32 	%f69, %f1, %f68;
	add.s64 	%rd47, %rd46, %rd43;
	ld.global.f32 	%f70, [%rd47];
	fma.rn.f32 	%f71, %f69, %f67, %f70;
	st.global.f32 	[%rd47], %f71;
	ld.global.f32 	%f72, [%rd92+8];
	ld.global.f32 	%f73, [%rd91+8];
	mul.f32 	%f74, %f4, %f73;
	mul.f32 	%f75, %f2, %f72;
	sub.f32 	%f76, %f74, %f75;
	ld.global.f32 	%f77, [%rd90+8];
	mul.f32 	%f78, %f3, %f77;
	sub.f32 	%f79, %f76, %f78;
	mul.f32 	%f80, %f79, 0f40400000;
	ld.global.f32 	%f81, [%rd89+8];
	mul.f32 	%f82, %f1, %f81;
	add.s64 	%rd48, %rd47, %rd43;
	ld.global.f32 	%f83, [%rd48];
	fma.rn.f32 	%f84, %f82, %f80, %f83;
	st.global.f32 	[%rd48], %f84;
	ld.global.f32 	%f85, [%rd92+12];
	ld.global.f32 	%f86, [%rd91+12];
	mul.f32 	%f87, %f4, %f86;
	mul.f32 	%f88, %f2, %f85;
	sub.f32 	%f89, %f87, %f88;
	ld.global.f32 	%f90, [%rd90+12];
	mul.f32 	%f91, %f3, %f90;
	sub.f32 	%f92, %f89, %f91;
	mul.f32 	%f93, %f92, 0f40400000;
	ld.global.f32 	%f94, [%rd89+12];
	mul.f32 	%f95, %f1, %f94;
	add.s64 	%rd49, %rd48, %rd43;
	ld.global.f32 	%f96, [%rd49];
	fma.rn.f32 	%f97, %f95, %f93, %f96;
	st.global.f32 	[%rd49], %f97;
	ld.global.f32 	%f98, [%rd92+16];
	ld.global.f32 	%f99, [%rd91+16];
	mul.f32 	%f100, %f4, %f99;
	mul.f32 	%f101, %f2, %f98;
	sub.f32 	%f102, %f100, %f101;
	ld.global.f32 	%f103, [%rd90+16];
	mul.f32 	%f104, %f3, %f103;
	sub.f32 	%f105, %f102, %f104;
	mul.f32 	%f106, %f105, 0f40400000;
	ld.global.f32 	%f107, [%rd89+16];
	mul.f32 	%f108, %f1, %f107;
	add.s64 	%rd50, %rd49, %rd43;
	ld.global.f32 	%f109, [%rd50];
	fma.rn.f32 	%f110, %f108, %f106, %f109;
	st.global.f32 	[%rd50], %f110;
	add.s32 	%r41, %r41, 8;
	add.s32 	%r40, %r40, 8;
	shl.b32 	%r31, %r21, 3;
	add.s32 	%r39, %r39, %r31;
	add.s64 	%rd92, %rd92, 32;
	add.s64 	%rd91, %rd91, 32;
	add.s64 	%rd90, %rd90, 32;
	add.s64 	%rd89, %rd89, 32;
	setp.ne.s32 	%p5, %r41, 0;
	@%p5 bra 	$L__BB7_5;
	add.s32 	%r43, %r40, 1;
$L__BB7_7:
	and.b32  	%r15, %r4, 7;
	setp.eq.s32 	%p6, %r15, 0;
	@%p6 bra 	$L__BB7_15;
	setp.lt.u32 	%p7, %r15, 4;
	@%p7 bra 	$L__BB7_10;
	ld.param.u64 	%rd86, [_Z11velocity_BCPfS_S_S_PKiS1_PKfS3_S3_S3_fS3_ii_param_11];
	mul.wide.u32 	%rd51, %r43, 4;
	add.s64 	%rd52, %rd4, %rd51;
	ld.global.f32 	%f111, [%rd52];
	add.s64 	%rd53, %rd3, %rd51;
	ld.global.f32 	%f112, [%rd53];
	mul.f32 	%f113, %f4, %f112;
	mul.f32 	%f114, %f2, %f111;
	sub.f32 	%f115, %f113, %f114;
	add.s64 	%rd54, %rd2, %rd51;
	ld.global.f32 	%f116, [%rd54];
	mul.f32 	%f117, %f3, %f116;
	sub.f32 	%f118, %f115, %f117;
	mul.f32 	%f119, %f118, 0f40400000;
	cvta.to.global.u64 	%rd55, %rd86;
	add.s64 	%rd56, %rd55, %rd51;
	ld.global.f32 	%f120, [%rd56];
	mul.f32 	%f121, %f1, %f120;
	mad.lo.s32 	%r32, %r43, %r21, %r3;
	mul.wide.s32 	%rd57, %r32, 4;
	add.s64 	%rd58, %rd1, %rd57;
	ld.global.f32 	%f122, [%rd58];
	fma.rn.f32 	%f123, %f121, %f119, %f122;
	st.global.f32 	[%rd58], %f123;
	ld.global.f32 	%f124, [%rd52+4];
	ld.global.f32 	%f125, [%rd53+4];
	mul.f32 	%f126, %f4, %f125;
	mul.f32 	%f127, %f2, %f124;
	sub.f32 	%f128, %f126, %f127;
	ld.global.f32 	%f129, [%rd54+4];
	mul.f32 	%f130, %f3, %f129;
	sub.f32 	%f131, %f128, %f130;
	mul.f32 	%f132, %f131, 0f40400000;
	ld.global.f32 	%f133, [%rd56+4];
	mul.f32 	%f134, %f1, %f133;
	mul.wide.s32 	%rd59, %r21, 4;
	add.s64 	%rd60, %rd58, %rd59;
	ld.global.f32 	%f135, [%rd60];
	fma.rn.f32 	%f136, %f134, %f132, %f135;
	st.global.f32 	[%rd60], %f136;
	ld.global.f32 	%f137, [%rd52+8];
	ld.global.f32 	%f138, [%rd53+8];
	mul.f32 	%f139, %f4, %f138;
	mul.f32 	%f140, %f2, %f137;
	sub.f32 	%f141, %f139, %f140;
	ld.global.f32 	%f142, [%rd54+8];
	mul.f32 	%f143, %f3, %f142;
	sub.f32 	%f144, %f141, %f143;
	mul.f32 	%f145, %f144, 0f40400000;
	ld.global.f32 	%f146, [%rd56+8];
	mul.f32 	%f147, %f1, %f146;
	add.s64 	%rd61, %rd60, %rd59;
	ld.global.f32 	%f148, [%rd61];
	fma.rn.f32 	%f149, %f147, %f145, %f148;
	st.global.f32 	[%rd61], %f149;
	ld.global.f32 	%f150, [%rd52+12];
	ld.global.f32 	%f151, [%rd53+12];
	mul.f32 	%f152, %f4, %f151;
	mul.f32 	%f153, %f2, %f150;
	sub.f32 	%f154, %f152, %f153;
	ld.global.f32 	%f155, [%rd54+12];
	mul.f32 	%f156, %f3, %f155;
	sub.f32 	%f157, %f154, %f156;
	mul.f32 	%f158, %f157, 0f40400000;
	ld.global.f32 	%f159, [%rd56+12];
	mul.f32 	%f160, %f1, %f159;
	add.s64 	%rd62, %rd61, %rd59;
	ld.global.f32 	%f161, [%rd62];
	fma.rn.f32 	%f162, %f160, %f158, %f161;
	st.global.f32 	[%rd62], %f162;
	add.s32 	%r43, %r43, 4;
$L__BB7_10:
	and.b32  	%r18, %r4, 3;
	setp.eq.s32 	%p8, %r18, 0;
	@%p8 bra 	$L__BB7_15;
	setp.eq.s32 	%p9, %r18, 1;
	@%p9 bra 	$L__BB7_13;
	ld.param.u64 	%rd87, [_Z11velocity_BCPfS_S_S_PKiS1_PKfS3_S3_S3_fS3_ii_param_11];
	mul.wide.u32 	%rd63, %r43, 4;
	add.s64 	%rd64, %rd4, %rd63;
	ld.global.f32 	%f163, [%rd64];
	add.s64 	%rd65, %rd3, %rd63;
	ld.global.f32 	%f164, [%rd65];
	mul.f32 	%f165, %f4, %f164;
	mul.f32 	%f166, %f2, %f163;
	sub.f32 	%f167, %f165, %f166;
	add.s64 	%rd66, %rd2, %rd63;
	ld.global.f32 	%f168, [%rd66];
	mul.f32 	%f169, %f3, %f168;
	sub.f32 	%f170, %f167, %f169;
	mul.f32 	%f171, %f170, 0f40400000;
	cvta.to.global.u64 	%rd67, %rd87;
	add.s64 	%rd68, %rd67, %rd63;
	ld.global.f32 	%f172, [%rd68];
	mul.f32 	%f173, %f1, %f172;
	mad.lo.s32 	%r33, %r43, %r21, %r3;
	mul.wide.s32 	%rd69, %r33, 4;
	add.s64 	%rd70, %rd1, %rd69;
	ld.global.f32 	%f174, [%rd70];
	fma.rn.f32 	%f175, %f173, %f171, %f174;
	st.global.f32 	[%rd70], %f175;
	ld.global.f32 	%f176, [%rd64+4];
	ld.global.f32 	%f177, [%rd65+4];
	mul.f32 	%f178, %f4, %f177;
	mul.f32 	%f179, %f2, %f176;
	sub.f32 	%f180, %f178, %f179;
	ld.global.f32 	%f181, [%rd66+4];
	mul.f32 	%f182, %f3, %f181;
	sub.f32 	%f183, %f180, %f182;
	mul.f32 	%f184, %f183, 0f40400000;
	ld.global.f32 	%f185, [%rd68+4];
	mul.f32 	%f186, %f1, %f185;
	mul.wide.s32 	%rd71, %r21, 4;
	add.s64 	%rd72, %rd70, %rd71;
	ld.global.f32 	%f187, [%rd72];
	fma.rn.f32 	%f188, %f186, %f184, %f187;
	st.global.f32 	[%rd72], %f188;
	add.s32 	%r43, %r43, 2;
$L__BB7_13:
	and.b32  	%r34, %r4, 1;
	setp.eq.b32 	%p10, %r34, 1;
	not.pred 	%p11, %p10;
	@%p11 bra 	$L__BB7_15;
	ld.param.u64 	%rd88, [_Z11velocity_BCPfS_S_S_PKiS1_PKfS3_S3_S3_fS3_ii_param_11];
	mul.wide.u32 	%rd73, %r43, 4;
	add.s64 	%rd74, %rd4, %rd73;
	ld.global.f32 	%f189, [%rd74];
	add.s64 	%rd75, %rd3, %rd73;
	ld.global.f32 	%f190, [%rd75];
	mul.f32 	%f191, %f4, %f190;
	mul.f32 	%f192, %f2, %f189;
	sub.f32 	%f193, %f191, %f192;
	add.s64 	%rd76, %rd2, %rd73;
	ld.global.f32 	%f194, [%rd76];
	mul.f32 	%f195, %f3, %f194;
	sub.f32 	%f196, %f193, %f195;
	mul.f32 	%f197, %f196, 0f40400000;
	cvta.to.global.u64 	%rd77, %rd88;
	add.s64 	%rd78, %rd77, %rd73;
	ld.global.f32 	%f198, [%rd78];
	mul.f32 	%f199, %f1, %f198;
	mad.lo.s32 	%r35, %r43, %r21, %r3;
	mul.wide.s32 	%rd79, %r35, 4;
	add.s64 	%rd80, %rd1, %rd79;
	ld.global.f32 	%f200, [%rd80];
	fma.rn.f32 	%f201, %f199, %f197, %f200;
	st.global.f32 	[%rd80], %f201;
$L__BB7_15:
	ld.param.f32 	%f203, [_Z11velocity_BCPfS_S_S_PKiS1_PKfS3_S3_S3_fS3_ii_param_10];
	mov.b32 	%r36, 0;
	st.global.u32 	[%rd5], %r36;
	st.global.f32 	[%rd6], %f203;
	st.global.u32 	[%rd7], %r36;
$L__BB7_16:
	ld.param.u64 	%rd84, [_Z11velocity_BCPfS_S_S_PKiS1_PKfS3_S3_S3_fS3_ii_param_5];
	cvta.to.global.u64 	%rd81, %rd84;
	mul.wide.s32 	%rd82, %r3, 4;
	add.s64 	%rd83, %rd81, %rd82;
	ld.global.u32 	%r37, [%rd83];
	setp.ne.s32 	%p12, %r37, 1;
	@%p12 bra 	$L__BB7_18;
	mov.b32 	%r38, 0;
	st.global.u32 	[%rd5], %r38;
	st.global.u32 	[%rd6], %r38;
	st.global.u32 	[%rd7], %r38;
$L__BB7_18:
	ret;

}
	// .globl	_Z13velocity_BC2DPfS_S_S_PKiS1_PKfS3_S3_S3_fS3_iiii
.visible .entry _Z13velocity_BC2DPfS_S_S_PKiS1_PKfS3_S3_S3_fS3_iiii(
	.param .u64 .ptr .align 1 _Z13velocity_BC2DPfS_S_S_PKiS1_PKfS3_S3_S3_fS3_iiii_param_0,
	.param .u64 .ptr .align 1 _Z13velocity_BC2DPfS_S_S_PKiS1_PKfS3_S3_S3_fS3_iiii_param_1,
	.param .u64 .ptr .align 1 _Z13velocity_BC2DPfS_S_S_PKiS1_PKfS3_S3_S3_fS3_iiii_param_2,
	.param .u64 .ptr .align 1 _Z13velocity_BC2DPfS_S_S_PKiS1_PKfS3_S3_S3_fS3_iiii_param_3,
	.param .u64 .ptr .align 1 _Z13velocity_BC2DPfS_S_S_PKiS1_PKfS3_S3_S3_fS3_iiii_param_4,
	.param .u64 .ptr .align 1 _Z13velocity_BC2DPfS_S_S_PKiS1_PKfS3_S3_S3_fS3_iiii_param_5,
	.param .u64 .ptr .align 1 _Z13velocity_BC2DPfS_S_S_PKiS1_PKfS3_S3_S3_fS3_iiii_param_6,
	.param .u64 .ptr .align 1 _Z13velocity_BC2DPfS_S_S_PKiS1_PKfS3_S3_S3_fS3_iiii_param_7,
	.param .u64 .ptr .align 1 _Z13velocity_BC2DPfS_S_S_PKiS1_PKfS3_S3_S3_fS3_iiii_param_8,
	.param .u64 .ptr .align 1 _Z13velocity_BC2DPfS_S_S_PKiS1_PKfS3_S3_S3_fS3_iiii_param_9,
	.param .f32 _Z13velocity_BC2DPfS_S_S_PKiS1_PKfS3_S3_S3_fS3_iiii_param_10,
	.param .u64 .ptr .align 1 _Z13velocity_BC2DPfS_S_S_PKiS1_PKfS3_S3_S3_fS3_iiii_param_11,
	.param .u32 _Z13velocity_BC2DPfS_S_S_PKiS1_PKfS3_S3_S3_fS3_iiii_param_12,
	.param .u32 _Z13velocity_BC2DPfS_S_S_PKiS1_PKfS3_S3_S3_fS3_iiii_param_13,
	.param .u32 _Z13velocity_BC2DPfS_S_S_PKiS1_PKfS3_S3_S3_fS3_iiii_param_14,
	.param .u32 _Z13velocity_BC2DPfS_S_S_PKiS1_PKfS3_S3_S3_fS3_iiii_param_15
)
{
	.reg .pred 	%p<17>;
	.reg .b32 	%r<73>;
	.reg .b32 	%f<204>;
	.reg .b64 	%rd<97>;

	ld.param.u64 	%rd28, [_Z13velocity_BC2DPfS_S_S_PKiS1_PKfS3_S3_S3_fS3_iiii_param_0];
	ld.param.u64 	%rd29, [_Z13velocity_BC2DPfS_S_S_PKiS1_PKfS3_S3_S3_fS3_iiii_param_6];
	ld.param.u64 	%rd30, [_Z13velocity_BC2DPfS_S_S_PKiS1_PKfS3_S3_S3_fS3_iiii_param_7];
	ld.param.u64 	%rd26, [_Z13velocity_BC2DPfS_S_S_PKiS1_PKfS3_S3_S3_fS3_iiii_param_8];
	ld.param.u64 	%rd31, [_Z13velocity_BC2DPfS_S_S_PKiS1_PKfS3_S3_S3_fS3_iiii_param_11];
	ld.param.u32 	%r25, [_Z13velocity_BC2DPfS_S_S_PKiS1_PKfS3_S3_S3_fS3_iiii_param_12];
	ld.param.u32 	%r29, [_Z13velocity_BC2DPfS_S_S_PKiS1_PKfS3_S3_S3_fS3_iiii_param_13];
	ld.param.u32 	%r27, [_Z13velocity_BC2DPfS_S_S_PKiS1_PKfS3_S3_S3_fS3_iiii_param_14];
	cvta.to.global.u64 	%rd1, %rd28;
	cvta.to.global.u64 	%rd2, %rd31;
	cvta.to.global.u64 	%rd3, %rd26;
	cvta.to.global.u64 	%rd4, %rd30;
	cvta.to.global.u64 	%rd5, %rd29;
	mov.u32 	%r30, %tid.x;
	mov.u32 	%r31, %ctaid.x;
	mov.u32 	%r32, %ntid.x;
	mad.lo.s32 	%r1, %r31, %r32, %r30;
	mov.u32 	%r33, %tid.y;
	mov.u32 	%r34, %ctaid.y;
	mov.u32 	%r35, %ntid.y;
	mad.lo.s32 	%r36, %r34, %r35, %r33;
	mov.u32 	%r3, %tid.z;
	mov.u32 	%r37, %ctaid.z;
	mov.u32 	%r38, %ntid.z;
	mul.lo.s32 	%r4, %r37, %r38;
	add.s32 	%r5, %r4, %r3;
	setp.ge.s32 	%p1, %r1, %r25;
	setp.ge.s32 	%p2, %r36, %r29;
	or.pred  	%p3, %p1, %p2;
	setp.ge.s32 	%p4, %r5, %r27;
	or.pred  	%p5, %p3, %p4;
	@%p5 bra 	$L__BB8_18;
	ld.param.u32 	%r62, [_Z13velocity_BC2DPfS_S_S_PKiS1_PKfS3_S3_S3_fS3_iiii_param_14];
	ld.param.u32 	%r59, [_Z13velocity_BC2DPfS_S_S_PKiS1_PKfS3_S3_S3_fS3_iiii_param_12];
	ld.param.u64 	%rd87, [_Z13velocity_BC2DPfS_S_S_PKiS1_PKfS3_S3_S3_fS3_iiii_param_4];
	ld.param.u64 	%rd86, [_Z13velocity_BC2DPfS_S_S_PKiS1_PKfS3_S3_S3_fS3_iiii_param_3];
	ld.param.u64 	%rd85, [_Z13velocity_BC2DPfS_S_S_PKiS1_PKfS3_S3_S3_fS3_iiii_param_2];
	ld.param.u64 	%rd84, [_Z13velocity_BC2DPfS_S_S_PKiS1_PKfS3_S3_S3_fS3_iiii_param_1];
	cvta.to.global.u64 	%rd32, %rd84;
	cvta.to.global.u64 	%rd33, %rd85;
	cvta.to.global.u64 	%rd34, %rd86;
	cvta.to.global.u64 	%rd35, %rd87;
	mad.lo.s32 	%r39, %r29, %r5, %r36;
	mad.lo.s32 	%r6, %r39, %r59, %r1;
	mul.lo.s32 	%r40, %r29, %r59;
	mul.lo.s32 	%r7, %r40, %r62;
	mul.wide.s32 	%rd36, %r6, 4;
	add.s64 	%rd37, %rd35, %rd36;
	ld.global.u32 	%r41, [%rd37];
	setp.ne.s32 	%p6, %r41, 1;
	add.s64 	%rd6, %rd32, %rd36;
	add.s64 	%rd7, %rd33, %rd36;
	add.s64 	%rd8, %rd34, %rd36;
	@%p6 bra 	$L__BB8_16;
	ld.param.u32 	%r65, [_Z13velocity_BC2DPfS_S_S_PKiS1_PKfS3_S3_S3_fS3_iiii_param_15];
	ld.param.f32 	%f202, [_Z13velocity_BC2DPfS_S_S_PKiS1_PKfS3_S3_S3_fS3_iiii_param_10];
	ld.param.u64 	%rd92, [_Z13velocity_BC2DPfS_S_S_PKiS1_PKfS3_S3_S3_fS3_iiii_param_9];
	cvta.to.global.u64 	%rd38, %rd92;
	add.s64 	%rd40, %rd38, %rd36;
	ld.global.f32 	%f1, [%rd40];
	ld.global.f32 	%f2, [%rd6];
	ld.global.f32 	%f6, [%rd7];
	ld.global.f32 	%f3, [%rd8];
	sub.f32 	%f4, %f202, %f6;
	setp.lt.s32 	%p7, %r65, 2;
	@%p7 bra 	$L__BB8_15;
	ld.param.u32 	%r66, [_Z13velocity_BC2DPfS_S_S_PKiS1_PKfS3_S3_S3_fS3_iiii_param_15];
	add.s32 	%r8, %r66, -1;
	add.s32 	%r43, %r66, -2;
	setp.lt.u32 	%p8, %r43, 7;
	mov.b32 	%r71, 1;
	@%p8 bra 	$L__BB8_7;
	ld.param.u32 	%r63, [_Z13velocity_BC2DPfS_S_S_PKiS1_PKfS3_S3_S3_fS3_iiii_param_14];
	ld.param.u32 	%r60, [_Z13velocity_BC2DPfS_S_S_PKiS1_PKfS3_S3_S3_fS3_iiii_param_12];
	and.b32  	%r45, %r8, -8;
	neg.s32 	%r69, %r45;
	add.s32 	%r46, %r3, %r63;
	add.s32 	%r47, %r46, %r4;
	mad.lo.s32 	%r48, %r29, %r47, %r36;
	mad.lo.s32 	%r67, %r60, %r48, %r1;
	add.s64 	%rd96, %rd5, 16;
	add.s64 	%rd95, %rd4, 16;
	add.s64 	%rd94, %rd3, 16;
	add.s64 	%rd93, %rd2, 16;
	mov.b32 	%r68, 0;
$L__BB8_5:
	.pragma "nounroll";
	ld.param.u32 	%r64, [_Z13velocity_BC2DPfS_S_S_PKiS1_PKfS3_S3_S3_fS3_iiii_param_14];
	ld.param.u32 	%r61, [_Z13velocity_BC2DPfS_S_S_PKiS1_PKfS3_S3_S3_fS3_iiii_param_12];
	ld.global.f32 	%f7, [%rd96+-12];
	ld.global.f32 	%f8, [%rd95+-12];
	mul.f32 	%f9, %f4, %f8;
	mul.f32 	%f10, %f2, %f7;
	sub.f32 	%f11, %f9, %f10;
	ld.global.f32 	%f12, [%rd94+-12];
	mul.f32 	%f13, %f3, %f12;
	sub.f32 	%f14, %f11, %f13;
	mul.f32 	%f15, %f14, 0f40400000;
	ld.global.f32 	%f16, [%rd93+-12];
	mul.f32 	%f17, %f1, %f16;
	mul.wide.s32 	%rd41, %r67, 4;
	add.s64 	%rd42, %rd1, %rd41;
	ld.global.f32 	%f18, [%rd42];
	fma.rn.f32 	%f19, %f17, %f15, %f18;
	st.global.f32 	[%rd42], %f19;
	ld.global.f32 	%f20, [%rd96+-8];
	ld.global.f32 	%f21, [%rd95+-8];
	mul.f32 	%f22, %f4, %f21;
	mul.f32 	%f23, %f2, %f20;
	sub.f32 	%f24, %f22, %f23;
	ld.global.f32 	%f25, [%rd94+-8];
	mul.f32 	%f26, %f3, %f25;
	sub.f32 	%f27, %f24, %f26;
	mul.f32 	%f28, %f27, 0f40400000;
	ld.global.f32 	%f29, [%rd93+-8];
	mul.f32 	%f30, %f1, %f29;
	mul.wide.s32 	%rd43, %r7, 4;
	add.s64 	%rd44, %rd42, %rd43;
	ld.global.f32 	%f31, [%rd44];
	fma.rn.f32 	%f32, %f30, %f28, %f31;
	st.global.f32 	[%rd44], %f32;
	ld.global.f32 	%f33, [%rd96+-4];
	ld.global.f32 	%f34, [%rd95+-4];
	mul.f32 	%f35, %f4, %f34;
	mul.f32 	%f36, %f2, %f33;
	sub.f32 	%f37, %f35, %f36;
	ld.global.f32 	%f38, [%rd94+-4];
	mul.f32 	%f39, %f3, %f38;
	sub.f32 	%f40, %f37, %f39;
	mul.f32 	%f41, %f40, 0f40400000;
	ld.global.f32 	%f42, [%rd93+-4];
	mul.f32 	%f43, %f1, %f42;
	add.s64 	%rd45, %rd44, %rd43;
	ld.global.f32 	%f44, [%rd45];
	fma.rn.f32 	%f45, %f43, %f41, %f44;
	st.global.f32 	[%rd45], %f45;
	ld.global.f32 	%f46, [%rd96];
	ld.global.f32 	%f47, [%rd95];
	mul.f32 	%f48, %f4, %f47;
	mul.f32 	%f49, %f2, %f46;
	sub.f32 	%f50, %f48, %f49;
	ld.global.f32 	%f51, [%rd94];
	mul.f32 	%f52, %f3, %f51;
	sub.f32 	%f53, %f50, %f52;
	mul.f32 	%f54, %f53, 0f40400000;
	ld.global.f32 	%f55, [%rd93];
	mul.f32 	%f56, %f1, %f55;
	add.s64 	%rd46, %rd45, %rd43;
	ld.global.f32 	%f57, [%rd46];
	fma.rn.f32 	%f58, %f56, %f54, %f57;
	st.global.f32 	[%rd46], %f58;
	ld.global.f32 	%f59, [%rd96+4];
	ld.global.f32 	%f60, [%rd95+4];
	mul.f32 	%f61, %f4, %f60;
	mul.f32 	%f62, %f2, %f59;
	sub.f32 	%f63, %f61, %f62;
	ld.global.f32 	%f64, [%rd94+4];
	mul.f32 	%f65, %f3, %f64;
	sub.f32 	%f66, %f63, %f65;
	mul.f32 	%f67, %f66, 0f40400000;
	ld.global.f32 	%f68, [%rd93+4];
	mul.f32 	%f69, %f1, %f68;
	add.s64 	%rd47, %rd46, %rd43;
	ld.global.f32 	%f70, [%rd47];
	fma.rn.f32 	%f71, %f69, %f67, %f70;
	st.global.f32 	[%rd47], %f71;
	ld.global.f32 	%f72, [%rd96+8];
	ld.global.f32 	%f73, [%rd95+8];
	mul.f32 	%f74, %f4, %f73;
	mul.f32 	%f75, %f2, %f72;
	sub.f32 	%f76, %f74, %f75;
	ld.global.f32 	%f77, [%rd94+8];
	mul.f32 	%f78, %f3, %f77;
	sub.f32 	%f79, %f76, %f78;
	mul.f32 	%f80, %f79, 0f40400000;
	ld.global.f32 	%f81, [%rd93+8];
	mul.f32 	%f82, %f1, %f81;
	add.s64 	%rd48, %rd47, %rd43;
	ld.global.f32 	%f83, [%rd48];
	fma.rn.f32 	%f84, %f82, %f80, %f83;
	st.global.f32 	[%rd48], %f84;
	ld.global.f32 	%f85, [%rd96+12];
	ld.global.f32 	%f86, [%rd95+12];
	mul.f32 	%f87, %f4, %f86;
	mul.f32 	%f88, %f2, %f85;
	sub.f32 	%f89, %f87, %f88;
	ld.global.f32 	%f90, [%rd94+12];
	mul.f32 	%f91, %f3, %f90;
	sub.f32 	%f92, %f89, %f91;
	mul.f32 	%f93, %f92, 0f40400000;
	ld.global.f32 	%f94, [%rd93+12];
	mul.f32 	%f95, %f1, %f94;
	add.s64 	%rd49, %rd48, %rd43;
	ld.global.f32 	%f96, [%rd49];
	fma.rn.f32 	%f97, %f95, %f93, %f96;
	st.global.f32 	[%rd49], %f97;
	ld.global.f32 	%f98, [%rd96+16];
	ld.global.f32 	%f99, [%rd95+16];
	mul.f32 	%f100, %f4, %f99;
	mul.f32 	%f101, %f2, %f98;
	sub.f32 	%f102, %f100, %f101;
	ld.global.f32 	%f103, [%rd94+16];
	mul.f32 	%f104, %f3, %f103;
	sub.f32 	%f105, %f102, %f104;
	mul.f32 	%f106, %f105, 0f40400000;
	ld.global.f32 	%f107, [%rd93+16];
	mul.f32 	%f108, %f1, %f107;
	add.s64 	%rd50, %rd49, %rd43;
	ld.global.f32 	%f109, [%rd50];
	fma.rn.f32 	%f110, %f108, %f106, %f109;
	st.global.f32 	[%rd50], %f110;
	add.s32 	%r69, %r69, 8;
	add.s32 	%r68, %r68, 8;
	mul.lo.s32 	%r49, %r64, %r29;
	mul.lo.s32 	%r50, %r49, %r61;
	shl.b32 	%r51, %r50, 3;
	add.s32 	%r67, %r67, %r51;
	add.s64 	%rd96, %rd96, 32;
	add.s64 	%rd95, %rd95, 32;
	add.s64 	%rd94, %rd94, 32;
	add.s64 	%rd93, %rd93, 32;
	setp.ne.s32 	%p9, %r69, 0;
	@%p9 bra 	$L__BB8_5;
	add.s32 	%r71, %r68, 1;
$L__BB8_7:
	and.b32  	%r19, %r8, 7;
	setp.eq.s32 	%p10, %r19, 0;
	@%p10 bra 	$L__BB8_15;
	setp.lt.u32 	%p11, %r19, 4;
	@%p11 bra 	$L__BB8_10;
	ld.param.u64 	%rd89, [_Z13velocity_BC2DPfS_S_S_PKiS1_PKfS3_S3_S3_fS3_iiii_param_8];
	mul.wide.u32 	%rd51, %r71, 4;
	add.s64 	%rd52, %rd5, %rd51;
	ld.global.f32 	%f111, [%rd52];
	add.s64 	%rd53, %rd4, %rd51;
	ld.global.f32 	%f112, [%rd53];
	mul.f32 	%f113, %f4, %f112;
	mul.f32 	%f114, %f2, %f111;
	sub.f32 	%f115, %f113, %f114;
	cvta.to.global.u64 	%rd54, %rd89;
	add.s64 	%rd55, %rd54, %rd51;
	ld.global.f32 	%f116, [%rd55];
	mul.f32 	%f117, %f3, %f116;
	sub.f32 	%f118, %f115, %f117;
	mul.f32 	%f119, %f118, 0f40400000;
	add.s64 	%rd56, %rd2, %rd51;
	ld.global.f32 	%f120, [%rd56];
	mul.f32 	%f121, %f1, %f120;
	mad.lo.s32 	%r52, %r7, %r71, %r6;
	mul.wide.s32 	%rd57, %r52, 4;
	add.s64 	%rd58, %rd1, %rd57;
	ld.global.f32 	%f122, [%rd58];
	fma.rn.f32 	%f123, %f121, %f119, %f122;
	st.global.f32 	[%rd58], %f123;
	ld.global.f32 	%f124, [%rd52+4];
	ld.global.f32 	%f125, [%rd53+4];
	mul.f32 	%f126, %f4, %f125;
	mul.f32 	%f127, %f2, %f124;
	sub.f32 	%f128, %f126, %f127;
	ld.global.f32 	%f129, [%rd55+4];
	mul.f32 	%f130, %f3, %f129;
	sub.f32 	%f131, %f128, %f130;
	mul.f32 	%f132, %f131, 0f40400000;
	ld.global.f32 	%f133, [%rd56+4];
	mul.f32 	%f134, %f1, %f133;
	mul.wide.s32 	%rd59, %r7, 4;
	add.s64 	%rd60, %rd58, %rd59;
	ld.global.f32 	%f135, [%rd60];
	fma.rn.f32 	%f136, %f134, %f132, %f135;
	st.global.f32 	[%rd60], %f136;
	ld.global.f32 	%f137, [%rd52+8];
	ld.global.f32 	%f138, [%rd53+8];
	mul.f32 	%f139, %f4, %f138;
	mul.f32 	%f140, %f2, %f137;
	sub.f32 	%f141, %f139, %f140;
	ld.global.f32 	%f142, [%rd55+8];
	mul.f32 	%f143, %f3, %f142;
	sub.f32 	%f144, %f141, %f143;
	mul.f32 	%f145, %f144, 0f40400000;
	ld.global.f32 	%f146, [%rd56+8];
	mul.f32 	%f147, %f1, %f146;
	add.s64 	%rd61, %rd60, %rd59;
	ld.global.f32 	%f148, [%rd61];
	fma.rn.f32 	%f149, %f147, %f145, %f148;
	st.global.f32 	[%rd61], %f149;
	ld.global.f32 	%f150, [%rd52+12];
	ld.global.f32 	%f151, [%rd53+12];
	mul.f32 	%f152, %f4, %f151;
	mul.f32 	%f153, %f2, %f150;
	sub.f32 	%f154, %f152, %f153;
	ld.global.f32 	%f155, [%rd55+12];
	mul.f32 	%f156, %f3, %f155;
	sub.f32 	%f157, %f154, %f156;
	mul.f32 	%f158, %f157, 0f40400000;
	ld.global.f32 	%f159, [%rd56+12];
	mul.f32 	%f160, %f1, %f159;
	add.s64 	%rd62, %rd61, %rd59;
	ld.global.f32 	%f161, [%rd62];
	fma.rn.f32 	%f162, %f160, %f158, %f161;
	st.global.f32 	[%rd62], %f162;
	add.s32 	%r71, %r71, 4;
$L__BB8_10:
	and.b32  	%r22, %r8, 3;
	setp.eq.s32 	%p12, %r22, 0;
	@%p12 bra 	$L__BB8_15;
	setp.eq.s32 	%p13, %r22, 1;
	@%p13 bra 	$L__BB8_13;
	ld.param.u64 	%rd90, [_Z13velocity_BC2DPfS_S_S_PKiS1_PKfS3_S3_S3_fS3_iiii_param_8];
	mul.wide.u32 	%rd63, %r71, 4;
	add.s64 	%rd64, %rd5, %rd63;
	ld.global.f32 	%f163, [%rd64];
	add.s64 	%rd65, %rd4, %rd63;
	ld.global.f32 	%f164, [%rd65];
	mul.f32 	%f165, %f4, %f164;
	mul.f32 	%f166, %f2, %f163;
	sub.f32 	%f167, %f165, %f166;
	cvta.to.global.u64 	%rd66, %rd90;
	add.s64 	%rd67, %rd66, %rd63;
	ld.global.f32 	%f168, [%rd67];
	mul.f32 	%f169, %f3, %f168;
	sub.f32 	%f170, %f167, %f169;
	mul.f32 	%f171, %f170, 0f40400000;
	add.s64 	%rd68, %rd2, %rd63;
	ld.global.f32 	%f172, [%rd68];
	mul.f32 	%f173, %f1, %f172;
	mad.lo.s32 	%r53, %r7, %r71, %r6;
	mul.wide.s32 	%rd69, %r53, 4;
	add.s64 	%rd70, %rd1, %rd69;
	ld.global.f32 	%f174, [%rd70];
	fma.rn.f32 	%f175, %f173, %f171, %f174;
	st.global.f32 	[%rd70], %f175;
	ld.global.f32 	%f176, [%rd64+4];
	ld.global.f32 	%f177, [%rd65+4];
	mul.f32 	%f178, %f4, %f177;
	mul.f32 	%f179, %f2, %f176;
	sub.f32 	%f180, %f178, %f179;
	ld.global.f32 	%f181, [%rd67+4];
	mul.f32 	%f182, %f3, %f181;
	sub.f32 	%f183, %f180, %f182;
	mul.f32 	%f184, %f183, 0f40400000;
	ld.global.f32 	%f185, [%rd68+4];
	mul.f32 	%f186, %f1, %f185;
	mul.wide.s32 	%rd71, %r7, 4;
	add.s64 	%rd72, %rd70, %rd71;
	ld.global.f32 	%f187, [%rd72];
	fma.rn.f32 	%f188, %f186, %f184, %f187;
	st.global.f32 	[%rd72], %f188;
	add.s32 	%r71, %r71, 2;
$L__BB8_13:
	and.b32  	%r54, %r8, 1;
	setp.eq.b32 	%p14, %r54, 1;
	not.pred 	%p15, %p14;
	@%p15 bra 	$L__BB8_15;
	ld.param.u64 	%rd91, [_Z13velocity_BC2DPfS_S_S_PKiS1_PKfS3_S3_S3_fS3_iiii_param_8];
	mul.wide.u32 	%rd73, %r71, 4;
	add.s64 	%rd74, %rd5, %rd73;
	ld.global.f32 	%f189, [%rd74];
	add.s64 	%rd75, %rd4, %rd73;
	ld.global.f32 	%f190, [%rd75];
	mul.f32 	%f191, %f4, %f190;
	mul.f32 	%f192, %f2, %f189;
	sub.f32 	%f193, %f191, %f192;
	cvta.to.global.u64 	%rd76, %rd91;
	add.s64 	%rd77, %rd76, %rd73;
	ld.global.f32 	%f194, [%rd77];
	mul.f32 	%f195, %f3, %f194;
	sub.f32 	%f196, %f193, %f195;
	mul.f32 	%f197, %f196, 0f40400000;
	add.s64 	%rd78, %rd2, %rd73;
	ld.global.f32 	%f198, [%rd78];
	mul.f32 	%f199, %f1, %f198;
	mad.lo.s32 	%r55, %r7, %r71, %r6;
	mul.wide.s32 	%rd79, %r55, 4;
	add.s64 	%rd80, %rd1, %rd79;
	ld.global.f32 	%f200, [%rd80];
	fma.rn.f32 	%f201, %f199, %f197, %f200;
	st.global.f32 	[%rd80], %f201;
$L__BB8_15:
	ld.param.f32 	%f203, [_Z13velocity_BC2DPfS_S_S_PKiS1_PKfS3_S3_S3_fS3_iiii_param_10];
	mov.b32 	%r56, 0;
	st.global.u32 	[%rd6], %r56;
	st.global.f32 	[%rd7], %f203;
	st.global.u32 	[%rd8], %r56;
$L__BB8_16:
	ld.param.u64 	%rd88, [_Z13velocity_BC2DPfS_S_S_PKiS1_PKfS3_S3_S3_fS3_iiii_param_5];
	cvta.to.global.u64 	%rd81, %rd88;
	mul.wide.s32 	%rd82, %r6, 4;
	add.s64 	%rd83, %rd81, %rd82;
	ld.global.u32 	%r57, [%rd83];
	setp.ne.s32 	%p16, %r57, 1;
	@%p16 bra 	$L__BB8_18;
	mov.b32 	%r58, 0;
	st.global.u32 	[%rd6], %r58;
	st.global.u32 	[%rd7], %r58;
	st.global.u32 	[%rd8], %r58;
$L__BB8_18:
	ret;

}
	// .globl	_Z8comp_fEqPfPKfS1_S1_S1_S1_S1_S1_S1_ii
.visible .entry _Z8comp_fEqPfPKfS1_S1_S1_S1_S1_S1_S1_ii(
	.param .u64 .ptr .align 1 _Z8comp_fEqPfPKfS1_S1_S1_S1_S1_S1_S1_ii_param_0,
	.param .u64 .ptr .align 1 _Z8comp_fEqPfPKfS1_S1_S1_S1_S1_S1_S1_ii_param_1,
	.param .u64 .ptr .align 1 _Z8comp_fEqPfPKfS1_S1_S1_S1_S1_S1_S1_ii_param_2,
	.param .u64 .ptr .align 1 _Z8comp_fEqPfPKfS1_S1_S1_S1_S1_S1_S1_ii_param_3,
	.param .u64 .ptr .align 1 _Z8comp_fEqPfPKfS1_S1_S1_S1_S1_S1_S1_ii_param_4,
	.param .u64 .ptr .align 1 _Z8comp_fEqPfPKfS1_S1_S1_S1_S1_S1_S1_ii_param_5,
	.param .u64 .ptr .align 1 _Z8comp_fEqPfPKfS1_S1_S1_S1_S1_S1_S1_ii_param_6,
	.param .u64 .ptr .align 1 _Z8comp_fEqPfPKfS1_S1_S1_S1_S1_S1_S1_ii_param_7,
	.param .u64 .ptr .align 1 _Z8comp_fEqPfPKfS1_S1_S1_S1_S1_S1_S1_ii_param_8,
	.param .u32 _Z8comp_fEqPfPKfS1_S1_S1_S1_S1_S1_S1_ii_param_9,
	.param .u32 _Z8comp_fEqPfPKfS1_S1_S1_S1_S1_S1_S1_ii_param_10
)
{
	.reg .pred 	%p<9>;
	.reg .b32 	%r<27>;
	.reg .b32 	%f<85>;
	.reg .b64 	%rd<79>;
	.reg .b64 	%fd<52>;

	ld.param.u64 	%rd24, [_Z8comp_fEqPfPKfS1_S1_S1_S1_S1_S1_S1_ii_param_0];
	ld.param.u64 	%rd25, [_Z8comp_fEqPfPKfS1_S1_S1_S1_S1_S1_S1_ii_param_2];
	ld.param.u64 	%rd21, [_Z8comp_fEqPfPKfS1_S1_S1_S1_S1_S1_S1_ii_param_6];
	ld.param.u64 	%rd23, [_Z8comp_fEqPfPKfS1_S1_S1_S1_S1_S1_S1_ii_param_8];
	ld.param.u32 	%r12, [_Z8comp_fEqPfPKfS1_S1_S1_S1_S1_S1_S1_ii_param_9];
	ld.param.u32 	%r13, [_Z8comp_fEqPfPKfS1_S1_S1_S1_S1_S1_S1_ii_param_10];
	cvta.to.global.u64 	%rd1, %rd24;
	cvta.to.global.u64 	%rd2, %rd25;
	cvta.to.global.u64 	%rd3, %rd23;
	cvta.to.global.u64 	%rd4, %rd21;
	mov.u32 	%r14, %tid.x;
	mov.u32 	%r15, %ctaid.x;
	mov.u32 	%r16, %ntid.x;
	mad.lo.s32 	%r1, %r15, %r16, %r14;
	setp.ge.s32 	%p1, %r1, %r12;
	@%p1 bra 	$L__BB9_10;
	ld.param.u64 	%rd67, [_Z8comp_fEqPfPKfS1_S1_S1_S1_S1_S1_S1_ii_param_5];
	ld.param.u64 	%rd66, [_Z8comp_fEqPfPKfS1_S1_S1_S1_S1_S1_S1_ii_param_4];
	ld.param.u64 	%rd65, [_Z8comp_fEqPfPKfS1_S1_S1_S1_S1_S1_S1_ii_param_3];
	ld.param.u64 	%rd64, [_Z8comp_fEqPfPKfS1_S1_S1_S1_S1_S1_S1_ii_param_1];
	cvta.to.global.u64 	%rd26, %rd65;
	cvta.to.global.u64 	%rd27, %rd66;
	cvta.to.global.u64 	%rd28, %rd67;
	cvta.to.global.u64 	%rd29, %rd64;
	mul.wide.s32 	%rd30, %r1, 4;
	add.s64 	%rd31, %rd26, %rd30;
	ld.global.f32 	%f1, [%rd31];
	add.s64 	%rd32, %rd27, %rd30;
	ld.global.f32 	%f2, [%rd32];
	add.s64 	%rd33, %rd28, %rd30;
	ld.global.f32 	%f3, [%rd33];
	add.s64 	%rd34, %rd29, %rd30;
	ld.global.f32 	%f4, [%rd34];
	setp.lt.s32 	%p2, %r13, 1;
	@%p2 bra 	$L__BB9_10;
	mul.f32 	%f5, %f2, %f2;
	fma.rn.f32 	%f6, %f1, %f1, %f5;
	fma.rn.f32 	%f7, %f3, %f3, %f6;
	cvt.f64.f32 	%fd2, %f7;
	mul.f64 	%fd1, %fd2, 0d3FF8000000000000;
	setp.lt.u32 	%p3, %r13, 4;
	mov.b32 	%r26, 0;
	@%p3 bra 	$L__BB9_5;
	ld.param.u64 	%rd70, [_Z8comp_fEqPfPKfS1_S1_S1_S1_S1_S1_S1_ii_param_7];
	and.b32  	%r26, %r13, 2147483644;
	neg.s32 	%r24, %r26;
	add.s64 	%rd78, %rd4, 8;
	cvta.to.global.u64 	%rd35, %rd70;
	add.s64 	%rd77, %rd35, 8;
	add.s64 	%rd76, %rd3, 8;
	add.s64 	%rd75, %rd2, 8;
	mul.wide.s32 	%rd38, %r12, 4;
	shl.b32 	%r19, %r12, 2;
	mov.u32 	%r23, %r1;
$L__BB9_4:
	.pragma "nounroll";
	ld.global.f32 	%f8, [%rd78+-8];
	ld.global.f32 	%f9, [%rd77+-8];
	mul.f32 	%f10, %f2, %f9;
	fma.rn.f32 	%f11, %f1, %f8, %f10;
	ld.global.f32 	%f12, [%rd76+-8];
	fma.rn.f32 	%f13, %f3, %f12, %f11;
	mul.f32 	%f14, %f13, 0f40400000;
	ld.global.f32 	%f15, [%rd75+-8];
	mul.f32 	%f16, %f4, %f15;
	cvt.f64.f32 	%fd3, %f16;
	cvt.f64.f32 	%fd4, %f14;
	add.f64 	%fd5, %fd4, 0d3FF0000000000000;
	mul.f32 	%f17, %f14, %f14;
	cvt.f64.f32 	%fd6, %f17;
	fma.rn.f64 	%fd7, %fd6, 0d3FE0000000000000, %fd5;
	sub.f64 	%fd8, %fd7, %fd1;
	mul.f64 	%fd9, %fd8, %fd3;
	cvt.rn.f32.f64 	%f18, %fd9;
	mul.wide.s32 	%rd36, %r23, 4;
	add.s64 	%rd37, %rd1, %rd36;
	st.global.f32 	[%rd37], %f18;
	ld.global.f32 	%f19, [%rd78+-4];
	ld.global.f32 	%f20, [%rd77+-4];
	mul.f32 	%f21, %f2, %f20;
	fma.rn.f32 	%f22, %f1, %f19, %f21;
	ld.global.f32 	%f23, [%rd76+-4];
	fma.rn.f32 	%f24, %f3, %f23, %f22;
	mul.f32 	%f25, %f24, 0f40400000;
	ld.global.f32 	%f26, [%rd75+-4];
	mul.f32 	%f27, %f4, %f26;
	cvt.f64.f32 	%fd10, %f27;
	cvt.f64.f32 	%fd11, %f25;
	add.f64 	%fd12, %fd11, 0d3FF0000000000000;
	mul.f32 	%f28, %f25, %f25;
	cvt.f64.f32 	%fd13, %f28;
	fma.rn.f64 	%fd14, %fd13, 0d3FE0000000000000, %fd12;
	sub.f64 	%fd15, %fd14, %fd1;
	mul.f64 	%fd16, %fd15, %fd10;
	cvt.rn.f32.f64 	%f29, %fd16;
	add.s64 	%rd39, %rd37, %rd38;
	st.global.f32 	[%rd39], %f29;
	ld.global.f32 	%f30, [%rd78];
	ld.global.f32 	%f31, [%rd77];
	mul.f32 	%f32, %f2, %f31;
	fma.rn.f32 	%f33, %f1, %f30, %f32;
	ld.global.f32 	%f34, [%rd76];
	fma.rn.f32 	%f35, %f3, %f34, %f33;
	mul.f32 	%f36, %f35, 0f40400000;
	ld.global.f32 	%f37, [%rd75];
	mul.f32 	%f38, %f4, %f37;
	cvt.f64.f32 	%fd17, %f38;
	cvt.f64.f32 	%fd18, %f36;
	add.f64 	%fd19, %fd18, 0d3FF0000000000000;
	mul.f32 	%f39, %f36, %f36;
	cvt.f64.f32 	%fd20, %f39;
	fma.rn.f64 	%fd21, %fd20, 0d3FE0000000000000, %fd19;
	sub.f64 	%fd22, %fd21, %fd1;
	mul.f64 	%fd23, %fd22, %fd17;
	cvt.rn.f32.f64 	%f40, %fd23;
	add.s64 	%rd40, %rd39, %rd38;
	st.global.f32 	[%rd40], %f40;
	ld.global.f32 	%f41, [%rd78+4];
	ld.global.f32 	%f42, [%rd77+4];
	mul.f32 	%f43, %f2, %f42;
	fma.rn.f32 	%f44, %f1, %f41, %f43;
	ld.global.f32 	%f45, [%rd76+4];
	fma.rn.f32 	%f46, %f3, %f45, %f44;
	mul.f32 	%f47, %f46, 0f40400000;
	ld.global.f32 	%f48, [%rd75+4];
	mul.f32 	%f49, %f4, %f48;
	cvt.f64.f32 	%fd24, %f49;
	cvt.f64.f32 	%fd25, %f47;
	add.f64 	%fd26, %fd25, 0d3FF0000000000000;
	mul.f32 	%f50, %f47, %f47;
	cvt.f64.f32 	%fd27, %f50;
	fma.rn.f64 	%fd28, %fd27, 0d3FE0000000000000, %fd26;
	sub.f64 	%fd29, %fd28, %fd1;
	mul.f64 	%fd30, %fd29, %fd24;
	cvt.rn.f32.f64 	%f51, %fd30;
	add.s64 	%rd41, %rd40, %rd38;
	st.global.f32 	[%rd41], %f51;
	add.s32 	%r24, %r24, 4;
	add.s32 	%r23, %r23, %r19;
	add.s64 	%rd78, %rd78, 16;
	add.s64 	%rd77, %rd77, 16;
	add.s64 	%rd76, %rd76, 16;
	add.s64 	%rd75, %rd75, 16;
	setp.ne.s32 	%p4, %r24, 0;
	@%p4 bra 	$L__BB9_4;
$L__BB9_5:
	and.b32  	%r9, %r13, 3;
	setp.eq.s32 	%p5, %r9, 0;
	@%p5 bra 	$L__BB9_10;
	setp.eq.s32 	%p6, %r9, 1;
	@%p6 bra 	$L__BB9_8;
	ld.param.u64 	%rd73, [_Z8comp_fEqPfPKfS1_S1_S1_S1_S1_S1_S1_ii_param_8];
	ld.param.u64 	%rd71, [_Z8comp_fEqPfPKfS1_S1_S1_S1_S1_S1_S1_ii_param_7];
	ld.param.u64 	%rd68, [_Z8comp_fEqPfPKfS1_S1_S1_S1_S1_S1_S1_ii_param_6];
	cvta.to.global.u64 	%rd42, %rd68;
	mul.wide.u32 	%rd43, %r26, 4;
	add.s64 	%rd44, %rd42, %rd43;
	ld.global.f32 	%f52, [%rd44];
	cvta.to.global.u64 	%rd45, %rd71;
	add.s64 	%rd46, %rd45, %rd43;
	ld.global.f32 	%f53, [%rd46];
	mul.f32 	%f54, %f2, %f53;
	fma.rn.f32 	%f55, %f1, %f52, %f54;
	cvta.to.global.u64 	%rd47, %rd73;
	add.s64 	%rd48, %rd47, %rd43;
	ld.global.f32 	%f56, [%rd48];
	fma.rn.f32 	%f57, %f3, %f56, %f55;
	mul.f32 	%f58, %f57, 0f40400000;
	add.s64 	%rd49, %rd2, %rd43;
	ld.global.f32 	%f59, [%rd49];
	mul.f32 	%f60, %f4, %f59;
	cvt.f64.f32 	%fd31, %f60;
	cvt.f64.f32 	%fd32, %f58;
	add.f64 	%fd33, %fd32, 0d3FF0000000000000;
	mul.f32 	%f61, %f58, %f58;
	cvt.f64.f32 	%fd34, %f61;
	fma.rn.f64 	%fd35, %fd34, 0d3FE0000000000000, %fd33;
	sub.f64 	%fd36, %fd35, %fd1;
	mul.f64 	%fd37, %fd36, %fd31;
	cvt.rn.f32.f64 	%f62, %fd37;
	mad.lo.s32 	%r20, %r26, %r12, %r1;
	mul.wide.s32 	%rd50, %r20, 4;
	add.s64 	%rd51, %rd1, %rd50;
	st.global.f32 	[%rd51], %f62;
	ld.global.f32 	%f63, [%rd44+4];
	ld.global.f32 	%f64, [%rd46+4];
	mul.f32 	%f65, %f2, %f64;
	fma.rn.f32 	%f66, %f1, %f63, %f65;
	ld.global.f32 	%f67, [%rd48+4];
	fma.rn.f32 	%f68, %f3, %f67, %f66;
	mul.f32 	%f69, %f68, 0f40400000;
	ld.global.f32 	%f70, [%rd49+4];
	mul.f32 	%f71, %f4, %f70;
	cvt.f64.f32 	%fd38, %f71;
	cvt.f64.f32 	%fd39, %f69;
	add.f64 	%fd40, %fd39, 0d3FF0000000000000;
	mul.f32 	%f72, %f69, %f69;
	cvt.f64.f32 	%fd41, %f72;
	fma.rn.f64 	%fd42, %fd41, 0d3FE0000000000000, %fd40;
	sub.f64 	%fd43, %fd42, %fd1;
	mul.f64 	%fd44, %fd43, %fd38;
	cvt.rn.f32.f64 	%f73, %fd44;
	mul.wide.s32 	%rd52, %r12, 4;
	add.s64 	%rd53, %rd51, %rd52;
	st.global.f32 	[%rd53], %f73;
	add.s32 	%r26, %r26, 2;
$L__BB9_8:
	and.b32  	%r21, %r13, 1;
	setp.eq.b32 	%p7, %r21, 1;
	not.pred 	%p8, %p7;
	@%p8 bra 	$L__BB9_10;
	ld.param.u64 	%rd74, [_Z8comp_fEqPfPKfS1_S1_S1_S1_S1_S1_S1_ii_param_8];
	ld.param.u64 	%rd72, [_Z8comp_fEqPfPKfS1_S1_S1_S1_S1_S1_S1_ii_param_7];
	ld.param.u64 	%rd69, [_Z8comp_fEqPfPKfS1_S1_S1_S1_S1_S1_S1_ii_param_6];
	cvta.to.global.u64 	%rd54, %rd69;
	mul.wide.u32 	%rd55, %r26, 4;
	add.s64 	%rd56, %rd54, %rd55;
	ld.global.f32 	%f74, [%rd56];
	cvta.to.global.u64 	%rd57, %rd72;
	add.s64 	%rd58, %rd57, %rd55;
	ld.global.f32 	%f75, [%rd58];
	mul.f32 	%f76, %f2, %f75;
	fma.rn.f32 	%f77, %f1, %f74, %f76;
	cvta.to.global.u64 	%rd59, %rd74;
	add.s64 	%rd60, %rd59, %rd55;
	ld.global.f32 	%f78, [%rd60];
	fma.rn.f32 	%f79, %f3, %f78, %f77;
	mul.f32 	%f80, %f79, 0f40400000;
	add.s64 	%rd61, %rd2, %rd55;
	ld.global.f32 	%f81, [%rd61];
	mul.f32 	%f82, %f4, %f81;
	cvt.f64.f32 	%fd45, %f82;
	cvt.f64.f32 	%fd46, %f80;
	add.f64 	%fd47, %fd46, 0d3FF0000000000000;
	mul.f32 	%f83, %f80, %f80;
	cvt.f64.f32 	%fd48, %f83;
	fma.rn.f64 	%fd49, %fd48, 0d3FE0000000000000, %fd47;
	sub.f64 	%fd50, %fd49, %fd1;
	mul.f64 	%fd51, %fd50, %fd45;
	cvt.rn.f32.f64 	%f84, %fd51;
	mad.lo.s32 	%r22, %r26, %r12, %r1;
	mul.wide.s32 	%rd62, %r22, 4;
	add.s64 	%rd63, %rd1, %rd62;
	st.global.f32 	[%rd63], %f84;
$L__BB9_10:
	ret;

}
	// .globl	_Z10comp_fEq2DPfPKfS1_S1_S1_S1_S1_S1_S1_iiii
.visible .entry _Z10comp_fEq2DPfPKfS1_S1_S1_S1_S1_S1_S1_iiii(
	.param .u64 .ptr .align 1 _Z10comp_fEq2DPfPKfS1_S1_S1_S1_S1_S1_S1_iiii_param_0,
	.param .u64 .ptr .align 1 _Z10comp_fEq2DPfPKfS1_S1_S1_S1_S1_S1_S1_iiii_param_1,
	.param .u64 .ptr .align 1 _Z10comp_fEq2DPfPKfS1_S1_S1_S1_S1_S1_S1_iiii_param_2,
	.param .u64 .ptr .align 1 _Z10comp_fEq2DPfPKfS1_S1_S1_S1_S1_S1_S1_iiii_param_3,
	.param .u64 .ptr .align 1 _Z10comp_fEq2DPfPKfS1_S1_S1_S1_S1_S1_S1_iiii_param_4,
	.param .u64 .ptr .align 1 _Z10comp_fEq2DPfPKfS1_S1_S1_S1_S1_S1_S1_iiii_param_5,
	.param .u64 .ptr .align 1 _Z10comp_fEq2DPfPKfS1_S1_S1_S1_S1_S1_S1_iiii_param_6,
	.param .u64 .ptr .align 1 _Z10comp_fEq2DPfPKfS1_S1_S1_S1_S1_S1_S1_iiii_param_7,
	.param .u64 .ptr .align 1 _Z10comp_fEq2DPfPKfS1_S1_S1_S1_S1_S1_S1_iiii_param_8,
	.param .u32 _Z10comp_fEq2DPfPKfS1_S1_S1_S1_S1_S1_S1_iiii_param_9,
	.param .u32 _Z10comp_fEq2DPfPKfS1_S1_S1_S1_S1_S1_S1_iiii_param_10,
	.param .u32 _Z10comp_fEq2DPfPKfS1_S1_S1_S1_S1_S1_S1_iiii_param_11,
	.param .u32 _Z10comp_fEq2DPfPKfS1_S1_S1_S1_S1_S1_S1_iiii_param_12
)
{
	.reg .pred 	%p<13>;
	.reg .b32 	%r<45>;
	.reg .b32 	%f<85>;
	.reg .b64 	%rd<85>;
	.reg .b64 	%fd<52>;

	ld.param.u64 	%rd23, [_Z10comp_fEq2DPfPKfS1_S1_S1_S1_S1_S1_S1_iiii_param_0];
	ld.param.u64 	%rd22, [_Z10comp_fEq2DPfPKfS1_S1_S1_S1_S1_S1_S1_iiii_param_8];
	ld.param.u32 	%r17, [_Z10comp_fEq2DPfPKfS1_S1_S1_S1_S1_S1_S1_iiii_param_9];
	ld.param.u32 	%r21, [_Z10comp_fEq2DPfPKfS1_S1_S1_S1_S1_S1_S1_iiii_param_10];
	ld.param.u32 	%r19, [_Z10comp_fEq2DPfPKfS1_S1_S1_S1_S1_S1_S1_iiii_param_11];
	ld.param.u32 	%r20, [_Z10comp_fEq2DPfPKfS1_S1_S1_S1_S1_S1_S1_iiii_param_12];
	cvta.to.global.u64 	%rd1, %rd23;
	cvta.to.global.u64 	%rd2, %rd22;
	mov.u32 	%r22, %tid.x;
	mov.u32 	%r23, %ctaid.x;
	mov.u32 	%r24, %ntid.x;
	mad.lo.s32 	%r1, %r23, %r24, %r22;
	mov.u32 	%r25, %tid.y;
	mov.u32 	%r26, %ctaid.y;
	mov.u32 	%r27, %ntid.y;
	mad.lo.s32 	%r28, %r26, %r27, %r25;
	mov.u32 	%r29, %tid.z;
	mov.u32 	%r30, %ctaid.z;
	mov.u32 	%r31, %ntid.z;
	mad.lo.s32 	%r3, %r30, %r31, %r29;
	setp.ge.s32 	%p1, %r1, %r17;
	setp.ge.s32 	%p2, %r28, %r21;
	or.pred  	%p3, %p1, %p2;
	setp.ge.s32 	%p4, %r3, %r19;
	or.pred  	%p5, %p3, %p4;
	@%p5 bra 	$L__BB10_10;
	ld.param.u64 	%rd72, [_Z10comp_fEq2DPfPKfS1_S1_S1_S1_S1_S1_S1_iiii_param_5];
	ld.param.u64 	%rd71, [_Z10comp_fEq2DPfPKfS1_S1_S1_S1_S1_S1_S1_iiii_param_4];
	ld.param.u64 	%rd70, [_Z10comp_fEq2DPfPKfS1_S1_S1_S1_S1_S1_S1_iiii_param_3];
	ld.param.u64 	%rd66, [_Z10comp_fEq2DPfPKfS1_S1_S1_S1_S1_S1_S1_iiii_param_1];
	cvta.to.global.u64 	%rd24, %rd70;
	cvta.to.global.u64 	%rd25, %rd71;
	cvta.to.global.u64 	%rd26, %rd72;
	cvta.to.global.u64 	%rd27, %rd66;
	mad.lo.s32 	%r32, %r21, %r3, %r28;
	mad.lo.s32 	%r4, %r32, %r17, %r1;
	mul.lo.s32 	%r33, %r21, %r17;
	mul.lo.s32 	%r5, %r33, %r19;
	mul.wide.s32 	%rd28, %r4, 4;
	add.s64 	%rd29, %rd24, %rd28;
	ld.global.f32 	%f1, [%rd29];
	add.s64 	%rd30, %rd25, %rd28;
	ld.global.f32 	%f2, [%rd30];
	add.s64 	%rd31, %rd26, %rd28;
	ld.global.f32 	%f3, [%rd31];
	add.s64 	%rd32, %rd27, %rd28;
	ld.global.f32 	%f4, [%rd32];
	setp.lt.s32 	%p6, %r20, 1;
	@%p6 bra 	$L__BB10_10;
	mul.f32 	%f5, %f2, %f2;
	fma.rn.f32 	%f6, %f1, %f1, %f5;
	fma.rn.f32 	%f7, %f3, %f3, %f6;
	cvt.f64.f32 	%fd2, %f7;
	mul.f64 	%fd1, %fd2, 0d3FF8000000000000;
	setp.lt.u32 	%p7, %r20, 4;
	mov.b32 	%r44, 0;
	@%p7 bra 	$L__BB10_5;
	ld.param.u64 	%rd76, [_Z10comp_fEq2DPfPKfS1_S1_S1_S1_S1_S1_S1_iiii_param_7];
	ld.param.u64 	%rd73, [_Z10comp_fEq2DPfPKfS1_S1_S1_S1_S1_S1_S1_iiii_param_6];
	ld.param.u64 	%rd67, [_Z10comp_fEq2DPfPKfS1_S1_S1_S1_S1_S1_S1_iiii_param_2];
	and.b32  	%r35, %r20, 2147483644;
	neg.s32 	%r42, %r35;
	mul.lo.s32 	%r36, %r19, %r21;
	mul.lo.s32 	%r37, %r36, %r17;
	shl.b32 	%r7, %r37, 2;
	cvta.to.global.u64 	%rd33, %rd73;
	add.s64 	%rd84, %rd33, 8;
	cvta.to.global.u64 	%rd34, %rd76;
	add.s64 	%rd83, %rd34, 8;
	add.s64 	%rd82, %rd2, 8;
	cvta.to.global.u64 	%rd35, %rd67;
	add.s64 	%rd81, %rd35, 8;
	mul.wide.s32 	%rd38, %r5, 4;
	mov.u32 	%r41, %r4;
$L__BB10_4:
	.pragma "nounroll";
	and.b32  	%r44, %r20, 2147483644;
	ld.global.f32 	%f8, [%rd84+-8];
	ld.global.f32 	%f9, [%rd83+-8];
	mul.f32 	%f10, %f2, %f9;
	fma.rn.f32 	%f11, %f1, %f8, %f10;
	ld.global.f32 	%f12, [%rd82+-8];
	fma.rn.f32 	%f13, %f3, %f12, %f11;
	mul.f32 	%f14, %f13, 0f40400000;
	ld.global.f32 	%f15, [%rd81+-8];
	mul.f32 	%f16, %f4, %f15;
	cvt.f64.f32 	%fd3, %f16;
	cvt.f64.f32 	%fd4, %f14;
	add.f64 	%fd5, %fd4, 0d3FF0000000000000;
	mul.f32 	%f17, %f14, %f14;
	cvt.f64.f32 	%fd6, %f17;
	fma.rn.f64 	%fd7, %fd6, 0d3FE0000000000000, %fd5;
	sub.f64 	%fd8, %fd7, %fd1;
	mul.f64 	%fd9, %fd8, %fd3;
	cvt.rn.f32.f64 	%f18, %fd9;
	mul.wide.s32 	%rd36, %r41, 4;
	add.s64 	%rd37, %rd1, %rd36;
	st.global.f32 	[%rd37], %f18;
	ld.global.f32 	%f19, [%rd84+-4];
	ld.global.f32 	%f20, [%rd83+-4];
	mul.f32 	%f21, %f2, %f20;
	fma.rn.f32 	%f22, %f1, %f19, %f21;
	ld.global.f32 	%f23, [%rd82+-4];
	fma.rn.f32 	%f24, %f3, %f23, %f22;
	mul.f32 	%f25, %f24, 0f40400000;
	ld.global.f32 	%f26, [%rd81+-4];
	mul.f32 	%f27, %f4, %f26;
	cvt.f64.f32 	%fd10, %f27;
	cvt.f64.f32 	%fd11, %f25;
	add.f64 	%fd12, %fd11, 0d3FF0000000000000;
	mul.f32 	%f28, %f25, %f25;
	cvt.f64.f32 	%fd13, %f28;
	fma.rn.f64 	%fd14, %fd13, 0d3FE0000000000000, %fd12;
	sub.f64 	%fd15, %fd14, %fd1;
	mul.f64 	%fd16, %fd15, %fd10;
	cvt.rn.f32.f64 	%f29, %fd16;
	add.s64 	%rd39, %rd37, %rd38;
	st.global.f32 	[%rd39], %f29;
	ld.global.f32 	%f30, [%rd84];
	ld.global.f32 	%f31, [%rd83];
	mul.f32 	%f32, %f2, %f31;
	fma.rn.f32 	%f33, %f1, %f30, %f32;
	ld.global.f32 	%f34, [%rd82];
	fma.rn.f32 	%f35, %f3, %f34, %f33;
	mul.f32 	%f36, %f35, 0f40400000;
	ld.global.f32 	%f37, [%rd81];
	mul.f32 	%f38, %f4, %f37;
	cvt.f64.f32 	%fd17, %f38;
	cvt.f64.f32 	%fd18, %f36;
	add.f64 	%fd19, %fd18, 0d3FF0000000000000;
	mul.f32 	%f39, %f36, %f36;
	cvt.f64.f32 	%fd20, %f39;
	fma.rn.f64 	%fd21, %fd20, 0d3FE0000000000000, %fd19;
	sub.f64 	%fd22, %fd21, %fd1;
	mul.f64 	%fd23, %fd22, %fd17;
	cvt.rn.f32.f64 	%f40, %fd23;
	add.s64 	%rd40, %rd39, %rd38;
	st.global.f32 	[%rd40], %f40;
	ld.global.f32 	%f41, [%rd84+4];
	ld.global.f32 	%f42, [%rd83+4];
	mul.f32 	%f43, %f2, %f42;
	fma.rn.f32 	%f44, %f1, %f41, %f43;
	ld.global.f32 	%f45, [%rd82+4];
	fma.rn.f32 	%f46, %f3, %f45, %f44;
	mul.f32 	%f47, %f46, 0f40400000;
	ld.global.f32 	%f48, [%rd81+4];
	mul.f32 	%f49, %f4, %f48;
	cvt.f64.f32 	%fd24, %f49;
	cvt.f64.f32 	%fd25, %f47;
	add.f64 	%fd26, %fd25, 0d3FF0000000000000;
	mul.f32 	%f50, %f47, %f47;
	cvt.f64.f32 	%fd27, %f50;
	fma.rn.f64 	%fd28, %fd27, 0d3FE0000000000000, %fd26;
	sub.f64 	%fd29, %fd28, %fd1;
	mul.f64 	%fd30, %fd29, %fd24;
	cvt.rn.f32.f64 	%f51, %fd30;
	add.s64 	%rd41, %rd40, %rd38;
	st.global.f32 	[%rd41], %f51;
	add.s32 	%r42, %r42, 4;
	add.s32 	%r41, %r41, %r7;
	add.s64 	%rd84, %rd84, 16;
	add.s64 	%rd83, %rd83, 16;
	add.s64 	%rd82, %rd82, 16;
	add.s64 	%rd81, %rd81, 16;
	setp.ne.s32 	%p8, %r42, 0;
	@%p8 bra 	$L__BB10_4;
$L__BB10_5:
	and.b32  	%r14, %r20, 3;
	setp.eq.s32 	%p9, %r14, 0;
	@%p9 bra 	$L__BB10_10;
	setp.eq.s32 	%p10, %r14, 1;
	@%p10 bra 	$L__BB10_8;
	ld.param.u64 	%rd79, [_Z10comp_fEq2DPfPKfS1_S1_S1_S1_S1_S1_S1_iiii_param_8];
	ld.param.u64 	%rd77, [_Z10comp_fEq2DPfPKfS1_S1_S1_S1_S1_S1_S1_iiii_param_7];
	ld.param.u64 	%rd74, [_Z10comp_fEq2DPfPKfS1_S1_S1_S1_S1_S1_S1_iiii_param_6];
	ld.param.u64 	%rd68, [_Z10comp_fEq2DPfPKfS1_S1_S1_S1_S1_S1_S1_iiii_param_2];
	cvta.to.global.u64 	%rd42, %rd74;
	mul.wide.u32 	%rd43, %r44, 4;
	add.s64 	%rd44, %rd42, %rd43;
	ld.global.f32 	%f52, [%rd44];
	cvta.to.global.u64 	%rd45, %rd77;
	add.s64 	%rd46, %rd45, %rd43;
	ld.global.f32 	%f53, [%rd46];
	mul.f32 	%f54, %f2, %f53;
	fma.rn.f32 	%f55, %f1, %f52, %f54;
	cvta.to.global.u64 	%rd47, %rd79;
	add.s64 	%rd48, %rd47, %rd43;
	ld.global.f32 	%f56, [%rd48];
	fma.rn.f32 	%f57, %f3, %f56, %f55;
	mul.f32 	%f58, %f57, 0f40400000;
	cvta.to.global.u64 	%rd49, %rd68;
	add.s64 	%rd50, %rd49, %rd43;
	ld.global.f32 	%f59, [%rd50];
	mul.f32 	%f60, %f4, %f59;
	cvt.f64.f32 	%fd31, %f60;
	cvt.f64.f32 	%fd32, %f58;
	add.f64 	%fd33, %fd32, 0d3FF0000000000000;
	mul.f32 	%f61, %f58, %f58;
	cvt.f64.f32 	%fd34, %f61;
	fma.rn.f64 	%fd35, %fd34, 0d3FE0000000000000, %fd33;
	sub.f64 	%fd36, %fd35, %fd1;
	mul.f64 	%fd37, %fd36, %fd31;
	cvt.rn.f32.f64 	%f62, %fd37;
	mad.lo.s32 	%r38, %r5, %r44, %r4;
	mul.wide.s32 	%rd51, %r38, 4;
	add.s64 	%rd52, %rd1, %rd51;
	st.global.f32 	[%rd52], %f62;
	ld.global.f32 	%f63, [%rd44+4];
	ld.global.f32 	%f64, [%rd46+4];
	mul.f32 	%f65, %f2, %f64;
	fma.rn.f32 	%f66, %f1, %f63, %f65;
	ld.global.f32 	%f67, [%rd48+4];
	fma.rn.f32 	%f68, %f3, %f67, %f66;
	mul.f32 	%f69, %f68, 0f40400000;
	ld.global.f32 	%f70, [%rd50+4];
	mul.f32 	%f71, %f4, %f70;
	cvt.f64.f32 	%fd38, %f71;
	cvt.f64.f32 	%fd39, %f69;
	add.f64 	%fd40, %fd39, 0d3FF0000000000000;
	mul.f32 	%f72, %f69, %f69;
	cvt.f64.f32 	%fd41, %f72;
	fma.rn.f64 	%fd42, %fd41, 0d3FE0000000000000, %fd40;
	sub.f64 	%fd43, %fd42, %fd1;
	mul.f64 	%fd44, %fd43, %fd38;
	cvt.rn.f32.f64 	%f73, %fd44;
	mul.wide.s32 	%rd53, %r5, 4;
	add.s64 	%rd54, %rd52, %rd53;
	st.global.f32 	[%rd54], %f73;
	add.s32 	%r44, %r44, 2;
$L__BB10_8:
	and.b32  	%r39, %r20, 1;
	setp.eq.b32 	%p11, %r39, 1;
	not.pred 	%p12, %p11;
	@%p12 bra 	$L__BB10_10;
	ld.param.u64 	%rd80, [_Z10comp_fEq2DPfPKfS1_S1_S1_S1_S1_S1_S1_iiii_param_8];
	ld.param.u64 	%rd78, [_Z10comp_fEq2DPfPKfS1_S1_S1_S1_S1_S1_S1_iiii_param_7];
	ld.param.u64 	%rd75, [_Z10comp_fEq2DPfPKfS1_S1_S1_S1_S1_S1_S1_iiii_param_6];
	ld.param.u64 	%rd69, [_Z10comp_fEq2DPfPKfS1_S1_S1_S1_S1_S1_S1_iiii_param_2];
	cvta.to.global.u64 	%rd55, %rd75;
	mul.wide.u32 	%rd56, %r44, 4;
	add.s64 	%rd57, %rd55, %rd56;
	ld.global.f32 	%f74, [%rd57];
	cvta.to.global.u64 	%rd58, %rd78;
	add.s64 	%rd59, %rd58, %rd56;
	ld.global.f32 	%f75, [%rd59];
	mul.f32 	%f76, %f2, %f75;
	fma.rn.f32 	%f77, %f1, %f74, %f76;
	cvta.to.global.u64 	%rd60, %rd80;
	add.s64 	%rd61, %rd60, %rd56;
	ld.global.f32 	%f78, [%rd61];
	fma.rn.f32 	%f79, %f3, %f78, %f77;
	mul.f32 	%f80, %f79, 0f40400000;
	cvta.to.global.u64 	%rd62, %rd69;
	add.s64 	%rd63, %rd62, %rd56;
	ld.global.f32 	%f81, [%rd63];
	mul.f32 	%f82, %f4, %f81;
	cvt.f64.f32 	%fd45, %f82;
	cvt.f64.f32 	%fd46, %f80;
	add.f64 	%fd47, %fd46, 0d3FF0000000000000;
	mul.f32 	%f83, %f80, %f80;
	cvt.f64.f32 	%fd48, %f83;
	fma.rn.f64 	%fd49, %fd48, 0d3FE0000000000000, %fd47;
	sub.f64 	%fd50, %fd49, %fd1;
	mul.f64 	%fd51, %fd50, %fd45;
	cvt.rn.f32.f64 	%f84, %fd51;
	mad.lo.s32 	%r40, %r5, %r44, %r4;
	mul.wide.s32 	%rd64, %r40, 4;
	add.s64 	%rd65, %rd1, %rd64;
	st.global.f32 	[%rd65], %f84;
$L__BB10_10:
	ret;

}
	// .globl	_Z11collideLBGKPfPKfS1_fii
.visible .entry _Z11collideLBGKPfPKfS1_fii(
	.param .u64 .ptr .align 1 _Z11collideLBGKPfPKfS1_fii_param_0,
	.param .u64 .ptr .align 1 _Z11collideLBGKPfPKfS1_fii_param_1,
	.param .u64 .ptr .align 1 _Z11collideLBGKPfPKfS1_fii_param_2,
	.param .f32 _Z11collideLBGKPfPKfS1_fii_param_3,
	.param .u32 _Z11collideLBGKPfPKfS1_fii_param_4,
	.param .u32 _Z11collideLBGKPfPKfS1_fii_param_5
)
{
	.reg .pred 	%p<12>;
	.reg .b32 	%r<31>;
	.reg .b32 	%f<77>;
	.reg .b64 	%rd<59>;

	ld.param.u64 	%rd4, [_Z11collideLBGKPfPKfS1_fii_param_0];
	ld.param.u64 	%rd5, [_Z11collideLBGKPfPKfS1_fii_param_1];
	ld.param.u64 	%rd6, [_Z11collideLBGKPfPKfS1_fii_param_2];
	ld.param.f32 	%f1, [_Z11collideLBGKPfPKfS1_fii_param_3];
	ld.param.u32 	%r16, [_Z11collideLBGKPfPKfS1_fii_param_4];
	ld.param.u32 	%r17, [_Z11collideLBGKPfPKfS1_fii_param_5];
	cvta.to.global.u64 	%rd1, %rd4;
	cvta.to.global.u64 	%rd2, %rd6;
	cvta.to.global.u64 	%rd3, %rd5;
	mov.u32 	%r18, %tid.x;
	mov.u32 	%r19, %ctaid.x;
	mov.u32 	%r20, %ntid.x;
	mad.lo.s32 	%r1, %r19, %r20, %r18;
	setp.ge.s32 	%p1, %r1, %r16;
	setp.lt.s32 	%p2, %r17, 1;
	or.pred  	%p3, %p1, %p2;
	@%p3 bra 	$L__BB11_12;
	and.b32  	%r2, %r17, 7;
	setp.lt.u32 	%p4, %r17, 8;
	mov.b32 	%r29, 0;
	@%p4 bra 	$L__BB11_4;
	and.b32  	%r29, %r17, 2147483640;
	neg.s32 	%r27, %r29;
	shl.b32 	%r5, %r16, 3;
	mul.wide.s32 	%rd11, %r16, 4;
	mov.u32 	%r26, %r1;
$L__BB11_3:
	.pragma "nounroll";
	mul.wide.s32 	%rd7, %r26, 4;
	add.s64 	%rd8, %rd3, %rd7;
	ld.global.f32 	%f2, [%rd8];
	add.s64 	%rd9, %rd2, %rd7;
	ld.global.f32 	%f3, [%rd9];
	sub.f32 	%f4, %f2, %f3;
	mul.f32 	%f5, %f1, %f4;
	sub.f32 	%f6, %f2, %f5;
	add.s64 	%rd10, %rd1, %rd7;
	st.global.f32 	[%rd10], %f6;
	add.s64 	%rd12, %rd8, %rd11;
	ld.global.f32 	%f7, [%rd12];
	add.s64 	%rd13, %rd9, %rd11;
	ld.global.f32 	%f8, [%rd13];
	sub.f32 	%f9, %f7, %f8;
	mul.f32 	%f10, %f1, %f9;
	sub.f32 	%f11, %f7, %f10;
	add.s64 	%rd14, %rd10, %rd11;
	st.global.f32 	[%rd14], %f11;
	add.s64 	%rd15, %rd12, %rd11;
	ld.global.f32 	%f12, [%rd15];
	add.s64 	%rd16, %rd13, %rd11;
	ld.global.f32 	%f13, [%rd16];
	sub.f32 	%f14, %f12, %f13;
	mul.f32 	%f15, %f1, %f14;
	sub.f32 	%f16, %f12, %f15;
	add.s64 	%rd17, %rd14, %rd11;
	st.global.f32 	[%rd17], %f16;
	add.s64 	%rd18, %rd15, %rd11;
	ld.global.f32 	%f17, [%rd18];
	add.s64 	%rd19, %rd16, %rd11;
	ld.global.f32 	%f18, [%rd19];
	sub.f32 	%f19, %f17, %f18;
	mul.f32 	%f20, %f1, %f19;
	sub.f32 	%f21, %f17, %f20;
	add.s64 	%rd20, %rd17, %rd11;
	st.global.f32 	[%rd20], %f21;
	add.s64 	%rd21, %rd18, %rd11;
	ld.global.f32 	%f22, [%rd21];
	add.s64 	%rd22, %rd19, %rd11;
	ld.global.f32 	%f23, [%rd22];
	sub.f32 	%f24, %f22, %f23;
	mul.f32 	%f25, %f1, %f24;
	sub.f32 	%f26, %f22, %f25;
	add.s64 	%rd23, %rd20, %rd11;
	st.global.f32 	[%rd23], %f26;
	add.s64 	%rd24, %rd21, %rd11;
	ld.global.f32 	%f27, [%rd24];
	add.s64 	%rd25, %rd22, %rd11;
	ld.global.f32 	%f28, [%rd25];
	sub.f32 	%f29, %f27, %f28;
	mul.f32 	%f30, %f1, %f29;
	sub.f32 	%f31, %f27, %f30;
	add.s64 	%rd26, %rd23, %rd11;
	st.global.f32 	[%rd26], %f31;
	add.s64 	%rd27, %rd24, %rd11;
	ld.global.f32 	%f32, [%rd27];
	add.s64 	%rd28, %rd25, %rd11;
	ld.global.f32 	%f33, [%rd28];
	sub.f32 	%f34, %f32, %f33;
	mul.f32 	%f35, %f1, %f34;
	sub.f32 	%f36, %f32, %f35;
	add.s64 	%rd29, %rd26, %rd11;
	st.global.f32 	[%rd29], %f36;
	add.s64 	%rd30, %rd27, %rd11;
	ld.global.f32 	%f37, [%rd30];
	add.s64 	%rd31, %rd28, %rd11;
	ld.global.f32 	%f38, [%rd31];
	sub.f32 	%f39, %f37, %f38;
	mul.f32 	%f40, %f1, %f39;
	sub.f32 	%f41, %f37, %f40;
	add.s64 	%rd32, %rd29, %rd11;
	st.global.f32 	[%rd32], %f41;
	add.s32 	%r27, %r27, 8;
	add.s32 	%r26, %r26, %r5;
	setp.ne.s32 	%p5, %r27, 0;
	@%p5 bra 	$L__BB11_3;
$L__BB11_4:
	setp.eq.s32 	%p6, %r2, 0;
	@%p6 bra 	$L__BB11_12;
	and.b32  	%r11, %r17, 3;
	setp.lt.u32 	%p7, %r2, 4;
	@%p7 bra 	$L__BB11_7;
	mad.lo.s32 	%r22, %r29, %r16, %r1;
	mul.wide.s32 	%rd33, %r22, 4;
	add.s64 	%rd34, %rd3, %rd33;
	ld.global.f32 	%f42, [%rd34];
	add.s64 	%rd35, %rd2, %rd33;
	ld.global.f32 	%f43, [%rd35];
	sub.f32 	%f44, %f42, %f43;
	mul.f32 	%f45, %f1, %f44;
	sub.f32 	%f46, %f42, %f45;
	add.s64 	%rd36, %rd1, %rd33;
	st.global.f32 	[%rd36], %f46;
	mul.wide.s32 	%rd37, %r16, 4;
	add.s64 	%rd38, %rd34, %rd37;
	ld.global.f32 	%f47, [%rd38];
	add.s64 	%rd39, %rd35, %rd37;
	ld.global.f32 	%f48, [%rd39];
	sub.f32 	%f49, %f47, %f48;
	mul.f32 	%f50, %f1, %f49;
	sub.f32 	%f51, %f47, %f50;
	add.s64 	%rd40, %rd36, %rd37;
	st.global.f32 	[%rd40], %f51;
	add.s64 	%rd41, %rd38, %rd37;
	ld.global.f32 	%f52, [%rd41];
	add.s64 	%rd42, %rd39, %rd37;
	ld.global.f32 	%f53, [%rd42];
	sub.f32 	%f54, %f52, %f53;
	mul.f32 	%f55, %f1, %f54;
	sub.f32 	%f56, %f52, %f55;
	add.s64 	%rd43, %rd40, %rd37;
	st.global.f32 	[%rd43], %f56;
	add.s64 	%rd44, %rd41, %rd37;
	ld.global.f32 	%f57, [%rd44];
	add.s64 	%rd45, %rd42, %rd37;
	ld.global.f32 	%f58, [%rd45];
	sub.f32 	%f59, %f57, %f58;
	mul.f32 	%f60, %f1, %f59;
	sub.f32 	%f61, %f57, %f60;
	add.s64 	%rd46, %rd43, %rd37;
	st.global.f32 	[%rd46], %f61;
	add.s32 	%r29, %r29, 4;
$L__BB11_7:
	setp.eq.s32 	%p8, %r11, 0;
	@%p8 bra 	$L__BB11_12;
	setp.eq.s32 	%p9, %r11, 1;
	@%p9 bra 	$L__BB11_10;
	mad.lo.s32 	%r23, %r29, %r16, %r1;
	mul.wide.s32 	%rd47, %r23, 4;
	add.s64 	%rd48, %rd3, %rd47;
	ld.global.f32 	%f62, [%rd48];
	add.s64 	%rd49, %rd2, %rd47;
	ld.global.f32 	%f63, [%rd49];
	sub.f32 	%f64, %f62, %f63;
	mul.f32 	%f65, %f1, %f64;
	sub.f32 	%f66, %f62, %f65;
	add.s64 	%rd50, %rd1, %rd47;
	st.global.f32 	[%rd50], %f66;
	mul.wide.s32 	%rd51, %r16, 4;
	add.s64 	%rd52, %rd48, %rd51;
	ld.global.f32 	%f67, [%rd52];
	add.s64 	%rd53, %rd49, %rd51;
	ld.global.f32 	%f68, [%rd53];
	sub.f32 	%f69, %f67, %f68;
	mul.f32 	%f70, %f1, %f69;
	sub.f32 	%f71, %f67, %f70;
	add.s64 	%rd54, %rd50, %rd51;
	st.global.f32 	[%rd54], %f71;
	add.s32 	%r29, %r29, 2;
$L__BB11_10:
	and.b32  	%r24, %r17, 1;
	setp.eq.b32 	%p10, %r24, 1;
	not.pred 	%p11, %p10;
	@%p11 bra 	$L__BB11_12;
	mad.lo.s32 	%r25, %r29, %r16, %r1;
	mul.wide.s32 	%rd55, %r25, 4;
	add.s64 	%rd56, %rd3, %rd55;
	ld.global.f32 	%f72, [%rd56];
	add.s64 	%rd57, %rd2, %rd55;
	ld.global.f32 	%f73, [%rd57];
	sub.f32 	%f74, %f72, %f73;
	mul.f32 	%f75, %f1, %f74;
	sub.f32 	%f76, %f72, %f75;
	add.s64 	%rd58, %rd1, %rd55;
	st.global.f32 	[%rd58], %f76;
$L__BB11_12:
	ret;

}
	// .globl	_Z13collideLBGK2DPfPKfS1_fiiii
.visible .entry _Z13collideLBGK2DPfPKfS1_fiiii(
	.param .u64 .ptr .align 1 _Z13collideLBGK2DPfPKfS1_fiiii_param_0,
	.param .u64 .ptr .align 1 _Z13collideLBGK2DPfPKfS1_fiiii_param_1,
	.param .u64 .ptr .align 1 _Z13collideLBGK2DPfPKfS1_fiiii_param_2,
	.param .f32 _Z13collideLBGK2DPfPKfS1_fiiii_param_3,
	.param .u32 _Z13collideLBGK2DPfPKfS1_fiiii_param_4,
	.param .u32 _Z13collideLBGK2DPfPKfS1_fiiii_param_5,
	.param .u32 _Z13collideLBGK2DPfPKfS1_fiiii_param_6,
	.param .u32 _Z13collideLBGK2DPfPKfS1_fiiii_param_7
)
{
	.reg .pred 	%p<16>;
	.reg .b32 	%r<111>;
	.reg .b32 	%f<77>;
	.reg .b64 	%rd<67>;

	ld.param.u64 	%rd4, [_Z13collideLBGK2DPfPKfS1_fiiii_param_0];
	ld.param.u64 	%rd5, [_Z13collideLBGK2DPfPKfS1_fiiii_param_1];
	ld.param.u64 	%rd6, [_Z13collideLBGK2DPfPKfS1_fiiii_param_2];
	ld.param.f32 	%f1, [_Z13collideLBGK2DPfPKfS1_fiiii_param_3];
	ld.param.u32 	%r42, [_Z13collideLBGK2DPfPKfS1_fiiii_param_4];
	ld.param.u32 	%r46, [_Z13collideLBGK2DPfPKfS1_fiiii_param_5];
	ld.param.u32 	%r44, [_Z13collideLBGK2DPfPKfS1_fiiii_param_6];
	ld.param.u32 	%r45, [_Z13collideLBGK2DPfPKfS1_fiiii_param_7];
	cvta.to.global.u64 	%rd1, %rd4;
	cvta.to.global.u64 	%rd2, %rd6;
	cvta.to.global.u64 	%rd3, %rd5;
	mov.u32 	%r47, %tid.x;
	mov.u32 	%r48, %ctaid.x;
	mov.u32 	%r49, %ntid.x;
	mad.lo.s32 	%r1, %r48, %r49, %r47;
	mov.u32 	%r50, %tid.y;
	mov.u32 	%r51, %ctaid.y;
	mov.u32 	%r52, %ntid.y;
	mad.lo.s32 	%r53, %r51, %r52, %r50;
	mov.u32 	%r3, %tid.z;
	mov.u32 	%r54, %ctaid.z;
	mov.u32 	%r55, %ntid.z;
	mul.lo.s32 	%r4, %r54, %r55;
	add.s32 	%r5, %r4, %r3;
	setp.ge.s32 	%p1, %r1, %r42;
	setp.ge.s32 	%p2, %r53, %r46;
	or.pred  	%p3, %p1, %p2;
	setp.ge.s32 	%p4, %r5, %r44;
	or.pred  	%p5, %p3, %p4;
	setp.lt.s32 	%p6, %r45, 1;
	or.pred  	%p7, %p5, %p6;
	@%p7 bra 	$L__BB12_12;
	and.b32  	%r6, %r45, 7;
	setp.lt.u32 	%p8, %r45, 8;
	mov.b32 	%r109, 0;
	@%p8 bra 	$L__BB12_4;
	and.b32  	%r109, %r45, 2147483640;
	neg.s32 	%r107, %r109;
	add.s32 	%r57, %r3, %r44;
	add.s32 	%r58, %r57, %r4;
	mad.lo.s32 	%r59, %r46, %r58, %r53;
	mad.lo.s32 	%r106, %r42, %r59, %r1;
	mul.lo.s32 	%r60, %r44, %r46;
	mul.lo.s32 	%r61, %r60, %r42;
	shl.b32 	%r10, %r61, 3;
	shl.b32 	%r62, %r44, 1;
	add.s32 	%r63, %r5, %r62;
	mad.lo.s32 	%r64, %r46, %r63, %r53;
	mad.lo.s32 	%r105, %r42, %r64, %r1;
	mad.lo.s32 	%r65, %r44, 3, %r5;
	mad.lo.s32 	%r66, %r46, %r65, %r53;
	mad.lo.s32 	%r104, %r42, %r66, %r1;
	shl.b32 	%r67, %r44, 2;
	add.s32 	%r68, %r5, %r67;
	mad.lo.s32 	%r69, %r46, %r68, %r53;
	mad.lo.s32 	%r103, %r42, %r69, %r1;
	mad.lo.s32 	%r70, %r44, 5, %r5;
	mad.lo.s32 	%r71, %r46, %r70, %r53;
	mad.lo.s32 	%r102, %r42, %r71, %r1;
	mad.lo.s32 	%r72, %r44, 6, %r5;
	mad.lo.s32 	%r73, %r46, %r72, %r53;
	mad.lo.s32 	%r101, %r42, %r73, %r1;
	mad.lo.s32 	%r74, %r44, 7, %r5;
	mad.lo.s32 	%r75, %r46, %r74, %r53;
	mad.lo.s32 	%r100, %r42, %r75, %r1;
	mad.lo.s32 	%r76, %r46, %r5, %r53;
	mad.lo.s32 	%r99, %r42, %r76, %r1;
$L__BB12_3:
	.pragma "nounroll";
	mul.wide.s32 	%rd7, %r99, 4;
	add.s64 	%rd8, %rd3, %rd7;
	ld.global.f32 	%f2, [%rd8];
	add.s64 	%rd9, %rd2, %rd7;
	ld.global.f32 	%f3, [%rd9];
	sub.f32 	%f4, %f2, %f3;
	mul.f32 	%f5, %f1, %f4;
	sub.f32 	%f6, %f2, %f5;
	add.s64 	%rd10, %rd1, %rd7;
	st.global.f32 	[%rd10], %f6;
	mul.wide.s32 	%rd11, %r106, 4;
	add.s64 	%rd12, %rd3, %rd11;
	ld.global.f32 	%f7, [%rd12];
	add.s64 	%rd13, %rd2, %rd11;
	ld.global.f32 	%f8, [%rd13];
	sub.f32 	%f9, %f7, %f8;
	mul.f32 	%f10, %f1, %f9;
	sub.f32 	%f11, %f7, %f10;
	add.s64 	%rd14, %rd1, %rd11;
	st.global.f32 	[%rd14], %f11;
	mul.wide.s32 	%rd15, %r105, 4;
	add.s64 	%rd16, %rd3, %rd15;
	ld.global.f32 	%f12, [%rd16];
	add.s64 	%rd17, %rd2, %rd15;
	ld.global.f32 	%f13, [%rd17];
	sub.f32 	%f14, %f12, %f13;
	mul.f32 	%f15, %f1, %f14;
	sub.f32 	%f16, %f12, %f15;
	add.s64 	%rd18, %rd1, %rd15;
	st.global.f32 	[%rd18], %f16;
	mul.wide.s32 	%rd19, %r104, 4;
	add.s64 	%rd20, %rd3, %rd19;
	ld.global.f32 	%f17, [%rd20];
	add.s64 	%rd21, %rd2, %rd19;
	ld.global.f32 	%f18, [%rd21];
	sub.f32 	%f19, %f17, %f18;
	mul.f32 	%f20, %f1, %f19;
	sub.f32 	%f21, %f17, %f20;
	add.s64 	%rd22, %rd1, %rd19;
	st.global.f32 	[%rd22], %f21;
	mul.wide.s32 	%rd23, %r103, 4;
	add.s64 	%rd24, %rd3, %rd23;
	ld.global.f32 	%f22, [%rd24];
	add.s64 	%rd25, %rd2, %rd23;
	ld.global.f32 	%f23, [%rd25];
	sub.f32 	%f24, %f22, %f23;
	mul.f32 	%f25, %f1, %f24;
	sub.f32 	%f26, %f22, %f25;
	add.s64 	%rd26, %rd1, %rd23;
	st.global.f32 	[%rd26], %f26;
	mul.wide.s32 	%rd27, %r102, 4;
	add.s64 	%rd28, %rd3, %rd27;
	ld.global.f32 	%f27, [%rd28];
	add.s64 	%rd29, %rd2, %rd27;
	ld.global.f32 	%f28, [%rd29];
	sub.f32 	%f29, %f27, %f28;
	mul.f32 	%f30, %f1, %f29;
	sub.f32 	%f31, %f27, %f30;
	add.s64 	%rd30, %rd1, %rd27;
	st.global.f32 	[%rd30], %f31;
	mul.wide.s32 	%rd31, %r101, 4;
	add.s64 	%rd32, %rd3, %rd31;
	ld.global.f32 	%f32, [%rd32];
	add.s64 	%rd33, %rd2, %rd31;
	ld.global.f32 	%f33, [%rd33];
	sub.f32 	%f34, %f32, %f33;
	mul.f32 	%f35, %f1, %f34;
	sub.f32 	%f36, %f32, %f35;
	add.s64 	%rd34, %rd1, %rd31;
	st.global.f32 	[%rd34], %f36;
	mul.wide.s32 	%rd35, %r100, 4;
	add.s64 	%rd36, %rd3, %rd35;
	ld.global.f32 	%f37, [%rd36];
	add.s64 	%rd37, %rd2, %rd35;
	ld.global.f32 	%f38, [%rd37];
	sub.f32 	%f39, %f37, %f38;
	mul.f32 	%f40, %f1, %f39;
	sub.f32 	%f41, %f37, %f40;
	add.s64 	%rd38, %rd1, %rd35;
	st.global.f32 	[%rd38], %f41;
	add.s32 	%r107, %r107, 8;
	add.s32 	%r106, %r106, %r10;
	add.s32 	%r105, %r105, %r10;
	add.s32 	%r104, %r104, %r10;
	add.s32 	%r103, %r103, %r10;
	add.s32 	%r102, %r102, %r10;
	add.s32 	%r101, %r101, %r10;
	add.s32 	%r100, %r100, %r10;
	add.s32 	%r99, %r99, %r10;
	setp.ne.s32 	%p9, %r107, 0;
	@%p9 bra 	$L__BB12_3;
$L__BB12_4:
	setp.eq.s32 	%p10, %r6, 0;
	@%p10 bra 	$L__BB12_12;
	and.b32  	%r37, %r45, 3;
	setp.lt.u32 	%p11, %r6, 4;
	@%p11 bra 	$L__BB12_7;
	mad.lo.s32 	%r77, %r109, %r44, %r5;
	mad.lo.s32 	%r78, %r77, %r46, %r53;
	mad.lo.s32 	%r79, %r78, %r42, %r1;
	mul.wide.s32 	%rd39, %r79, 4;
	add.s64 	%rd40, %rd3, %rd39;
	ld.global.f32 	%f42, [%rd40];
	add.s64 	%rd41, %rd2, %rd39;
	ld.global.f32 	%f43, [%rd41];
	sub.f32 	%f44, %f42, %f43;
	mul.f32 	%f45, %f1, %f44;
	sub.f32 	%f46, %f42, %f45;
	add.s64 	%rd42, %rd1, %rd39;
	st.global.f32 	[%rd42], %f46;
	add.s32 	%r80, %r77, %r44;
	mad.lo.s32 	%r81, %r80, %r46, %r53;
	mad.lo.s32 	%r82, %r81, %r42, %r1;
	mul.wide.s32 	%rd43, %r82, 4;
	add.s64 	%rd44, %rd3, %rd43;
	ld.global.f32 	%f47, [%rd44];
	add.s64 	%rd45, %rd2, %rd43;
	ld.global.f32 	%f48, [%rd45];
	sub.f32 	%f49, %f47, %f48;
	mul.f32 	%f50, %f1, %f49;
	sub.f32 	%f51, %f47, %f50;
	add.s64 	%rd46, %rd1, %rd43;
	st.global.f32 	[%rd46], %f51;
	add.s32 	%r83, %r80, %r44;
	mad.lo.s32 	%r84, %r83, %r46, %r53;
	mad.lo.s32 	%r85, %r84, %r42, %r1;
	mul.wide.s32 	%rd47, %r85, 4;
	add.s64 	%rd48, %rd3, %rd47;
	ld.global.f32 	%f52, [%rd48];
	add.s64 	%rd49, %rd2, %rd47;
	ld.global.f32 	%f53, [%rd49];
	sub.f32 	%f54, %f52, %f53;
	mul.f32 	%f55, %f1, %f54;
	sub.f32 	%f56, %f52, %f55;
	add.s64 	%rd50, %rd1, %rd47;
	st.global.f32 	[%rd50], %f56;
	add.s32 	%r86, %r83, %r44;
	mad.lo.s32 	%r87, %r86, %r46, %r53;
	mad.lo.s32 	%r88, %r87, %r42, %r1;
	mul.wide.s32 	%rd51, %r88, 4;
	add.s64 	%rd52, %rd3, %rd51;
	ld.global.f32 	%f57, [%rd52];
	add.s64 	%rd53, %rd2, %rd51;
	ld.global.f32 	%f58, [%rd53];
	sub.f32 	%f59, %f57, %f58;
	mul.f32 	%f60, %f1, %f59;
	sub.f32 	%f61, %f57, %f60;
	add.s64 	%rd54, %rd1, %rd51;
	st.global.f32 	[%rd54], %f61;
	add.s32 	%r109, %r109, 4;
$L__BB12_7:
	setp.eq.s32 	%p12, %r37, 0;
	@%p12 bra 	$L__BB12_12;
	setp.eq.s32 	%p13, %r37, 1;
	@%p13 bra 	$L__BB12_10;
	mad.lo.s32 	%r89, %r109, %r44, %r5;
	mad.lo.s32 	%r90, %r89, %r46, %r53;
	mad.lo.s32 	%r91, %r90, %r42, %r1;
	mul.wide.s32 	%rd55, %r91, 4;
	add.s64 	%rd56, %rd3, %rd55;
	ld.global.f32 	%f62, [%rd56];
	add.s64 	%rd57, %rd2, %rd55;
	ld.global.f32 	%f63, [%rd57];
	sub.f32 	%f64, %f62, %f63;
	mul.f32 	%f65, %f1, %f64;
	sub.f32 	%f66, %f62, %f65;
	add.s64 	%rd58, %rd1, %rd55;
	st.global.f32 	[%rd58], %f66;
	add.s32 	%r92, %r89, %r44;
	mad.lo.s32 	%r93, %r92, %r46, %r53;
	mad.lo.s32 	%r94, %r93, %r42, %r1;
	mul.wide.s32 	%rd59, %r94, 4;
	add.s64 	%rd60, %rd3, %rd59;
	ld.global.f32 	%f67, [%rd60];
	add.s64 	%rd61, %rd2, %rd59;
	ld.global.f32 	%f68, [%rd61];
	sub.f32 	%f69, %f67, %f68;
	mul.f32 	%f70, %f1, %f69;
	sub.f32 	%f71, %f67, %f70;
	add.s64 	%rd62, %rd1, %rd59;
	st.global.f32 	[%rd62], %f71;
	add.s32 	%r109, %r109, 2;
$L__BB12_10:
	and.b32  	%r95, %r45, 1;
	setp.eq.b32 	%p14, %r95, 1;
	not.pred 	%p15, %p14;
	@%p15 bra 	$L__BB12_12;
	mad.lo.s32 	%r96, %r109, %r44, %r5;
	mad.lo.s32 	%r97, %r96, %r46, %r53;
	mad.lo.s32 	%r98, %r97, %r42, %r1;
	mul.wide.s32 	%rd63, %r98, 4;
	add.s64 	%rd64, %rd3, %rd63;
	ld.global.f32 	%f72, [%rd64];
	add.s64 	%rd65, %rd2, %rd63;
	ld.global.f32 	%f73, [%rd65];
	sub.f32 	%f74, %f72, %f73;
	mul.f32 	%f75, %f1, %f74;
	sub.f32 	%f76, %f72, %f75;
	add.s64 	%rd66, %rd1, %rd63;
	st.global.f32 	[%rd66], %f76;
$L__BB12_12:
	ret;

}
	// .globl	_Z10bounceBackPfPKfPKiS3_ii
.visible .entry _Z10bounceBackPfPKfPKiS3_ii(
	.param .u64 .ptr .align 1 _Z10bounceBackPfPKfPKiS3_ii_param_0,
	.param .u64 .ptr .align 1 _Z10bounceBackPfPKfPKiS3_ii_param_1,
	.param .u64 .ptr .align 1 _Z10bounceBackPfPKfPKiS3_ii_param_2,
	.param .u64 .ptr .align 1 _Z10bounceBackPfPKfPKiS3_ii_param_3,
	.param .u32 _Z10bounceBackPfPKfPKiS3_ii_param_4,
	.param .u32 _Z10bounceBackPfPKfPKiS3_ii_param_5
)
{
	.reg .pred 	%p<13>;
	.reg .b32 	%r<72>;
	.reg .b32 	%f<16>;
	.reg .b64 	%rd<73>;

	ld.param.u64 	%rd8, [_Z10bounceBackPfPKfPKiS3_ii_param_0];
	ld.param.u64 	%rd9, [_Z10bounceBackPfPKfPKiS3_ii_param_1];
	ld.param.u64 	%rd7, [_Z10bounceBackPfPKfPKiS3_ii_param_2];
	ld.param.u64 	%rd10, [_Z10bounceBackPfPKfPKiS3_ii_param_3];
	ld.param.u32 	%r22, [_Z10bounceBackPfPKfPKiS3_ii_param_4];
	ld.param.u32 	%r23, [_Z10bounceBackPfPKfPKiS3_ii_param_5];
	cvta.to.global.u64 	%rd1, %rd8;
	cvta.to.global.u64 	%rd2, %rd10;
	cvta.to.global.u64 	%rd3, %rd9;
	mov.u32 	%r1, %tid.x;
	mov.u32 	%r24, %ctaid.x;
	mov.u32 	%r25, %ntid.x;
	mul.lo.s32 	%r2, %r24, %r25;
	add.s32 	%r3, %r2, %r1;
	setp.ge.s32 	%p1, %r3, %r22;
	@%p1 bra 	$L__BB13_14;
	cvta.to.global.u64 	%rd11, %rd7;
	mul.wide.s32 	%rd12, %r3, 4;
	add.s64 	%rd13, %rd11, %rd12;
	ld.global.u32 	%r26, [%rd13];
	setp.ne.s32 	%p2, %r26, 1;
	setp.lt.s32 	%p3, %r23, 2;
	or.pred  	%p4, %p2, %p3;
	@%p4 bra 	$L__BB13_14;
	add.s32 	%r4, %r23, -1;
	add.s32 	%r28, %r23, -2;
	and.b32  	%r5, %r4, 7;
	setp.lt.u32 	%p5, %r28, 7;
	mov.b32 	%r70, 1;
	@%p5 bra 	$L__BB13_6;
	and.b32  	%r30, %r4, -8;
	neg.s32 	%r68, %r30;
	add.s32 	%r31, %r1, %r22;
	add.s32 	%r66, %r31, %r2;
	shl.b32 	%r8, %r22, 3;
	add.s64 	%rd72, %rd2, 16;
	mov.b32 	%r67, 0;
	mul.wide.s32 	%rd18, %r22, 4;
$L__BB13_4:
	.pragma "nounroll";
	mul.wide.s32 	%rd14, %r66, 4;
	add.s64 	%rd15, %rd3, %rd14;
	ld.global.f32 	%f1, [%rd15];
	ld.global.u32 	%r32, [%rd72+-12];
	mad.lo.s32 	%r33, %r32, %r22, %r3;
	mul.wide.s32 	%rd16, %r33, 4;
	add.s64 	%rd17, %rd1, %rd16;
	st.global.f32 	[%rd17], %f1;
	add.s64 	%rd19, %rd15, %rd18;
	ld.global.f32 	%f2, [%rd19];
	ld.global.u32 	%r34, [%rd72+-8];
	mad.lo.s32 	%r35, %r34, %r22, %r3;
	mul.wide.s32 	%rd20, %r35, 4;
	add.s64 	%rd21, %rd1, %rd20;
	st.global.f32 	[%rd21], %f2;
	add.s64 	%rd22, %rd19, %rd18;
	ld.global.f32 	%f3, [%rd22];
	ld.global.u32 	%r36, [%rd72+-4];
	mad.lo.s32 	%r37, %r36, %r22, %r3;
	mul.wide.s32 	%rd23, %r37, 4;
	add.s64 	%rd24, %rd1, %rd23;
	st.global.f32 	[%rd24], %f3;
	add.s64 	%rd25, %rd22, %rd18;
	ld.global.f32 	%f4, [%rd25];
	ld.global.u32 	%r38, [%rd72];
	mad.lo.s32 	%r39, %r38, %r22, %r3;
	mul.wide.s32 	%rd26, %r39, 4;
	add.s64 	%rd27, %rd1, %rd26;
	st.global.f32 	[%rd27], %f4;
	add.s64 	%rd28, %rd25, %rd18;
	ld.global.f32 	%f5, [%rd28];
	ld.global.u32 	%r40, [%rd72+4];
	mad.lo.s32 	%r41, %r40, %r22, %r3;
	mul.wide.s32 	%rd29, %r41, 4;
	add.s64 	%rd30, %rd1, %rd29;
	st.global.f32 	[%rd30], %f5;
	add.s64 	%rd31, %rd28, %rd18;
	ld.global.f32 	%f6, [%rd31];
	ld.global.u32 	%r42, [%rd72+8];
	mad.lo.s32 	%r43, %r42, %r22, %r3;
	mul.wide.s32 	%rd32, %r43, 4;
	add.s64 	%rd33, %rd1, %rd32;
	st.global.f32 	[%rd33], %f6;
	add.s64 	%rd34, %rd31, %rd18;
	ld.global.f32 	%f7, [%rd34];
	ld.global.u32 	%r44, [%rd72+12];
	mad.lo.s32 	%r45, %r44, %r22, %r3;
	mul.wide.s32 	%rd35, %r45, 4;
	add.s64 	%rd36, %rd1, %rd35;
	st.global.f32 	[%rd36], %f7;
	add.s64 	%rd37, %rd34, %rd18;
	ld.global.f32 	%f8, [%rd37];
	ld.global.u32 	%r46, [%rd72+16];
	mad.lo.s32 	%r47, %r46, %r22, %r3;
	mul.wide.s32 	%rd38, %r47, 4;
	add.s64 	%rd39, %rd1, %rd38;
	st.global.f32 	[%rd39], %f8;
	add.s32 	%r68, %r68, 8;
	add.s32 	%r67, %r67, 8;
	add.s32 	%r66, %r66, %r8;
	add.s64 	%rd72, %rd72, 32;
	setp.ne.s32 	%p6, %r68, 0;
	@%p6 bra 	$L__BB13_4;
	add.s32 	%r70, %r67, 1;
$L__BB13_6:
	setp.eq.s32 	%p7, %r5, 0;
	@%p7 bra 	$L__BB13_14;
	and.b32  	%r17, %r4, 3;
	setp.lt.u32 	%p8, %r5, 4;
	@%p8 bra 	$L__BB13_9;
	mad.lo.s32 	%r48, %r70, %r22, %r3;
	mul.wide.s32 	%rd40, %r48, 4;
	add.s64 	%rd41, %rd3, %rd40;
	ld.global.f32 	%f9, [%rd41];
	mul.wide.u32 	%rd42, %r70, 4;
	add.s64 	%rd43, %rd2, %rd42;
	ld.global.u32 	%r49, [%rd43];
	mad.lo.s32 	%r50, %r49, %r22, %r3;
	mul.wide.s32 	%rd44, %r50, 4;
	add.s64 	%rd45, %rd1, %rd44;
	st.global.f32 	[%rd45], %f9;
	mul.wide.s32 	%rd46, %r22, 4;
	add.s64 	%rd47, %rd41, %rd46;
	ld.global.f32 	%f10, [%rd47];
	ld.global.u32 	%r51, [%rd43+4];
	mad.lo.s32 	%r52, %r51, %r22, %r3;
	mul.wide.s32 	%rd48, %r52, 4;
	add.s64 	%rd49, %rd1, %rd48;
	st.global.f32 	[%rd49], %f10;
	add.s64 	%rd50, %rd47, %rd46;
	ld.global.f32 	%f11, [%rd50];
	ld.global.u32 	%r53, [%rd43+8];
	mad.lo.s32 	%r54, %r53, %r22, %r3;
	mul.wide.s32 	%rd51, %r54, 4;
	add.s64 	%rd52, %rd1, %rd51;
	st.global.f32 	[%rd52], %f11;
	add.s64 	%rd53, %rd50, %rd46;
	ld.global.f32 	%f12, [%rd53];
	ld.global.u32 	%r55, [%rd43+12];
	mad.lo.s32 	%r56, %r55, %r22, %r3;
	mul.wide.s32 	%rd54, %r56, 4;
	add.s64 	%rd55, %rd1, %rd54;
	st.global.f32 	[%rd55], %f12;
	add.s32 	%r70, %r70, 4;
$L__BB13_9:
	setp.eq.s32 	%p9, %r17, 0;
	@%p9 bra 	$L__BB13_14;
	setp.eq.s32 	%p10, %r17, 1;
	@%p10 bra 	$L__BB13_12;
	mad.lo.s32 	%r57, %r70, %r22, %r3;
	mul.wide.s32 	%rd56, %r57, 4;
	add.s64 	%rd57, %rd3, %rd56;
	ld.global.f32 	%f13, [%rd57];
	mul.wide.u32 	%rd58, %r70, 4;
	add.s64 	%rd59, %rd2, %rd58;
	ld.global.u32 	%r58, [%rd59];
	mad.lo.s32 	%r59, %r58, %r22, %r3;
	mul.wide.s32 	%rd60, %r59, 4;
	add.s64 	%rd61, %rd1, %rd60;
	st.global.f32 	[%rd61], %f13;
	mul.wide.s32 	%rd62, %r22, 4;
	add.s64 	%rd63, %rd57, %rd62;
	ld.global.f32 	%f14, [%rd63];
	ld.global.u32 	%r60, [%rd59+4];
	mad.lo.s32 	%r61, %r60, %r22, %r3;
	mul.wide.s32 	%rd64, %r61, 4;
	add.s64 	%rd65, %rd1, %rd64;
	st.global.f32 	[%rd65], %f14;
	add.s32 	%r70, %r70, 2;
$L__BB13_12:
	and.b32  	%r62, %r4, 1;
	setp.eq.b32 	%p11, %r62, 1;
	not.pred 	%p12, %p11;
	@%p12 bra 	$L__BB13_14;
	mad.lo.s32 	%r63, %r70, %r22, %r3;
	mul.wide.s32 	%rd66, %r63, 4;
	add.s64 	%rd67, %rd3, %rd66;
	ld.global.f32 	%f15, [%rd67];
	mul.wide.u32 	%rd68, %r70, 4;
	add.s64 	%rd69, %rd2, %rd68;
	ld.global.u32 	%r64, [%rd69];
	mad.lo.s32 	%r65, %r64, %r22, %r3;
	mul.wide.s32 	%rd70, %r65, 4;
	add.s64 	%rd71, %rd1, %rd70;
	st.global.f32 	[%rd71], %f15;
$L__BB13_14:
	ret;

}
	// .globl	_Z12bounceBack2DPfPKfPKiS3_iiii
.visible .entry _Z12bounceBack2DPfPKfPKiS3_iiii(
	.param .u64 .ptr .align 1 _Z12bounceBack2DPfPKfPKiS3_iiii_param_0,
	.param .u64 .ptr .align 1 _Z12bounceBack2DPfPKfPKiS3_iiii_param_1,
	.param .u64 .ptr .align 1 _Z12bounceBack2DPfPKfPKiS3_iiii_param_2,
	.param .u64 .ptr .align 1 _Z12bounceBack2DPfPKfPKiS3_iiii_param_3,
	.param .u32 _Z12bounceBack2DPfPKfPKiS3_iiii_param_4,
	.param .u32 _Z12bounceBack2DPfPKfPKiS3_iiii_param_5,
	.param .u32 _Z12bounceBack2DPfPKfPKiS3_iiii_param_6,
	.param .u32 _Z12bounceBack2DPfPKfPKiS3_iiii_param_7
)
{
	.reg .pred 	%p<17>;
	.reg .b32 	%r<92>;
	.reg .b32 	%f<16>;
	.reg .b64 	%rd<73>;

	ld.param.u64 	%rd8, [_Z12bounceBack2DPfPKfPKiS3_iiii_param_0];
	ld.param.u64 	%rd9, [_Z12bounceBack2DPfPKfPKiS3_iiii_param_1];
	ld.param.u64 	%rd7, [_Z12bounceBack2DPfPKfPKiS3_iiii_param_2];
	ld.param.u64 	%rd10, [_Z12bounceBack2DPfPKfPKiS3_iiii_param_3];
	ld.param.u32 	%r26, [_Z12bounceBack2DPfPKfPKiS3_iiii_param_4];
	ld.param.u32 	%r30, [_Z12bounceBack2DPfPKfPKiS3_iiii_param_5];
	ld.param.u32 	%r28, [_Z12bounceBack2DPfPKfPKiS3_iiii_param_6];
	ld.param.u32 	%r29, [_Z12bounceBack2DPfPKfPKiS3_iiii_param_7];
	cvta.to.global.u64 	%rd1, %rd8;
	cvta.to.global.u64 	%rd2, %rd10;
	cvta.to.global.u64 	%rd3, %rd9;
	mov.u32 	%r31, %tid.x;
	mov.u32 	%r32, %ctaid.x;
	mov.u32 	%r33, %ntid.x;
	mad.lo.s32 	%r1, %r32, %r33, %r31;
	mov.u32 	%r34, %tid.y;
	mov.u32 	%r35, %ctaid.y;
	mov.u32 	%r36, %ntid.y;
	mad.lo.s32 	%r37, %r35, %r36, %r34;
	mov.u32 	%r3, %tid.z;
	mov.u32 	%r38, %ctaid.z;
	mov.u32 	%r39, %ntid.z;
	mul.lo.s32 	%r4, %r38, %r39;
	add.s32 	%r5, %r4, %r3;
	setp.ge.s32 	%p1, %r1, %r26;
	setp.ge.s32 	%p2, %r37, %r30;
	or.pred  	%p3, %p1, %p2;
	setp.ge.s32 	%p4, %r5, %r28;
	or.pred  	%p5, %p3, %p4;
	@%p5 bra 	$L__BB14_14;
	cvta.to.global.u64 	%rd11, %rd7;
	mad.lo.s32 	%r40, %r30, %r5, %r37;
	mad.lo.s32 	%r6, %r40, %r26, %r1;
	mul.lo.s32 	%r41, %r30, %r26;
	mul.lo.s32 	%r7, %r41, %r28;
	mul.wide.s32 	%rd12, %r6, 4;
	add.s64 	%rd13, %rd11, %rd12;
	ld.global.u32 	%r42, [%rd13];
	setp.ne.s32 	%p6, %r42, 1;
	setp.lt.s32 	%p7, %r29, 2;
	or.pred  	%p8, %p6, %p7;
	@%p8 bra 	$L__BB14_14;
	add.s32 	%r8, %r29, -1;
	add.s32 	%r44, %r29, -2;
	and.b32  	%r9, %r8, 7;
	setp.lt.u32 	%p9, %r44, 7;
	mov.b32 	%r90, 1;
	@%p9 bra 	$L__BB14_6;
	and.b32  	%r46, %r8, -8;
	neg.s32 	%r88, %r46;
	add.s32 	%r47, %r3, %r28;
	add.s32 	%r48, %r47, %r4;
	mad.lo.s32 	%r49, %r30, %r48, %r37;
	mad.lo.s32 	%r86, %r26, %r49, %r1;
	mul.lo.s32 	%r50, %r28, %r30;
	mul.lo.s32 	%r51, %r50, %r26;
	shl.b32 	%r12, %r51, 3;
	add.s64 	%rd72, %rd2, 16;
	mov.b32 	%r87, 0;
	mul.wide.s32 	%rd18, %r7, 4;
$L__BB14_4:
	.pragma "nounroll";
	mul.wide.s32 	%rd14, %r86, 4;
	add.s64 	%rd15, %rd3, %rd14;
	ld.global.f32 	%f1, [%rd15];
	ld.global.u32 	%r52, [%rd72+-12];
	mad.lo.s32 	%r53, %r52, %r7, %r6;
	mul.wide.s32 	%rd16, %r53, 4;
	add.s64 	%rd17, %rd1, %rd16;
	st.global.f32 	[%rd17], %f1;
	add.s64 	%rd19, %rd15, %rd18;
	ld.global.f32 	%f2, [%rd19];
	ld.global.u32 	%r54, [%rd72+-8];
	mad.lo.s32 	%r55, %r54, %r7, %r6;
	mul.wide.s32 	%rd20, %r55, 4;
	add.s64 	%rd21, %rd1, %rd20;
	st.global.f32 	[%rd21], %f2;
	add.s64 	%rd22, %rd19, %rd18;
	ld.global.f32 	%f3, [%rd22];
	ld.global.u32 	%r56, [%rd72+-4];
	mad.lo.s32 	%r57, %r56, %r7, %r6;
	mul.wide.s32 	%rd23, %r57, 4;
	add.s64 	%rd24, %rd1, %rd23;
	st.global.f32 	[%rd24], %f3;
	add.s64 	%rd25, %rd22, %rd18;
	ld.global.f32 	%f4, [%rd25];
	ld.global.u32 	%r58, [%rd72];
	mad.lo.s32 	%r59, %r58, %r7, %r6;
	mul.wide.s32 	%rd26, %r59, 4;
	add.s64 	%rd27, %rd1, %rd26;
	st.global.f32 	[%rd27], %f4;
	add.s64 	%rd28, %rd25, %rd18;
	ld.global.f32 	%f5, [%rd28];
	ld.global.u32 	%r60, [%rd72+4];
	mad.lo.s32 	%r61, %r60, %r7, %r6;
	mul.wide.s32 	%rd29, %r61, 4;
	add.s64 	%rd30, %rd1, %rd29;
	st.global.f32 	[%rd30], %f5;
	add.s64 	%rd31, %rd28, %rd18;
	ld.global.f32 	%f6, [%rd31];
	ld.global.u32 	%r62, [%rd72+8];
	mad.lo.s32 	%r63, %r62, %r7, %r6;
	mul.wide.s32 	%rd32, %r63, 4;
	add.s64 	%rd33, %rd1, %rd32;
	st.global.f32 	[%rd33], %f6;
	add.s64 	%rd34, %rd31, %rd18;
	ld.global.f32 	%f7, [%rd34];
	ld.global.u32 	%r64, [%rd72+12];
	mad.lo.s32 	%r65, %r64, %r7, %r6;
	mul.wide.s32 	%rd35, %r65, 4;
	add.s64 	%rd36, %rd1, %rd35;
	st.global.f32 	[%rd36], %f7;
	add.s64 	%rd37, %rd34, %rd18;
	ld.global.f32 	%f8, [%rd37];
	ld.global.u32 	%r66, [%rd72+16];
	mad.lo.s32 	%r67, %r66, %r7, %r6;
	mul.wide.s32 	%rd38, %r67, 4;
	add.s64 	%rd39, %rd1, %rd38;
	st.global.f32 	[%rd39], %f8;
	add.s32 	%r88, %r88, 8;
	add.s32 	%r87, %r87, 8;
	add.s32 	%r86, %r86, %r12;
	add.s64 	%rd72, %rd72, 32;
	setp.ne.s32 	%p10, %r88, 0;
	@%p10 bra 	$L__BB14_4;
	add.s32 	%r90, %r87, 1;
$L__BB14_6:
	setp.eq.s32 	%p11, %r9, 0;
	@%p11 bra 	$L__BB14_14;
	and.b32  	%r21, %r8, 3;
	setp.lt.u32 	%p12, %r9, 4;
	@%p12 bra 	$L__BB14_9;
	mad.lo.s32 	%r68, %r90, %r7, %r6;
	mul.wide.s32 	%rd40, %r68, 4;
	add.s64 	%rd41, %rd3, %rd40;
	ld.global.f32 	%f9, [%rd41];
	mul.wide.u32 	%rd42, %r90, 4;
	add.s64 	%rd43, %rd2, %rd42;
	ld.global.u32 	%r69, [%rd43];
	mad.lo.s32 	%r70, %r69, %r7, %r6;
	mul.wide.s32 	%rd44, %r70, 4;
	add.s64 	%rd45, %rd1, %rd44;
	st.global.f32 	[%rd45], %f9;
	mul.wide.s32 	%rd46, %r7, 4;
	add.s64 	%rd47, %rd41, %rd46;
	ld.global.f32 	%f10, [%rd47];
	ld.global.u32 	%r71, [%rd43+4];
	mad.lo.s32 	%r72, %r71, %r7, %r6;
	mul.wide.s32 	%rd48, %r72, 4;
	add.s64 	%rd49, %rd1, %rd48;
	st.global.f32 	[%rd49], %f10;
	add.s64 	%rd50, %rd47, %rd46;
	ld.global.f32 	%f11, [%rd50];
	ld.global.u32 	%r73, [%rd43+8];
	mad.lo.s32 	%r74, %r73, %r7, %r6;
	mul.wide.s32 	%rd51, %r74, 4;
	add.s64 	%rd52, %rd1, %rd51;
	st.global.f32 	[%rd52], %f11;
	add.s64 	%rd53, %rd50, %rd46;
	ld.global.f32 	%f12, [%rd53];
	ld.global.u32 	%r75, [%rd43+12];
	mad.lo.s32 	%r76, %r75, %r7, %r6;
	mul.wide.s32 	%rd54, %r76, 4;
	add.s64 	%rd55, %rd1, %rd54;
	st.global.f32 	[%rd55], %f12;
	add.s32 	%r90, %r90, 4;
$L__BB14_9:
	setp.eq.s32 	%p13, %r21, 0;
	@%p13 bra 	$L__BB14_14;
	setp.eq.s32 	%p14, %r21, 1;
	@%p14 bra 	$L__BB14_12;
	mad.lo.s32 	%r77, %r90, %r7, %r6;
	mul.wide.s32 	%rd56, %r77, 4;
	add.s64 	%rd57, %rd3, %rd56;
	ld.global.f32 	%f13, [%rd57];
	mul.wide.u32 	%rd58, %r90, 4;
	add.s64 	%rd59, %rd2, %rd58;
	ld.global.u32 	%r78, [%rd59];
	mad.lo.s32 	%r79, %r78, %r7, %r6;
	mul.wide.s32 	%rd60, %r79, 4;
	add.s64 	%rd61, %rd1, %rd60;
	st.global.f32 	[%rd61], %f13;
	mul.wide.s32 	%rd62, %r7, 4;
	add.s64 	%rd63, %rd57, %rd62;
	ld.global.f32 	%f14, [%rd63];
	ld.global.u32 	%r80, [%rd59+4];
	mad.lo.s32 	%r81, %r80, %r7, %r6;
	mul.wide.s32 	%rd64, %r81, 4;
	add.s64 	%rd65, %rd1, %rd64;
	st.global.f32 	[%rd65], %f14;
	add.s32 	%r90, %r90, 2;
$L__BB14_12:
	and.b32  	%r82, %r8, 1;
	setp.eq.b32 	%p15, %r82, 1;
	not.pred 	%p16, %p15;
	@%p16 bra 	$L__BB14_14;
	mad.lo.s32 	%r83, %r90, %r7, %r6;
	mul.wide.s32 	%rd66, %r83, 4;
	add.s64 	%rd67, %rd3, %rd66;
	ld.global.f32 	%f15, [%rd67];
	mul.wide.u32 	%rd68, %r90, 4;
	add.s64 	%rd69, %rd2, %rd68;
	ld.global.u32 	%r84, [%rd69];
	mad.lo.s32 	%r85, %r84, %r7, %r6;
	mul.wide.s32 	%rd70, %r85, 4;
	add.s64 	%rd71, %rd1, %rd70;
	st.global.f32 	[%rd71], %f15;
$L__BB14_14:
	ret;

}
	// .globl	_Z6streamPfPKfS1_S1_S1_iiii
.visible .entry _Z6streamPfPKfS1_S1_S1_iiii(
	.param .u64 .ptr .align 1 _Z6streamPfPKfS1_S1_S1_iiii_param_0,
	.param .u64 .ptr .align 1 _Z6streamPfPKfS1_S1_S1_iiii_param_1,
	.param .u64 .ptr .align 1 _Z6streamPfPKfS1_S1_S1_iiii_param_2,
	.param .u64 .ptr .align 1 _Z6streamPfPKfS1_S1_S1_iiii_param_3,
	.param .u64 .ptr .align 1 _Z6streamPfPKfS1_S1_S1_iiii_param_4,
	.param .u32 _Z6streamPfPKfS1_S1_S1_iiii_param_5,
	.param .u32 _Z6streamPfPKfS1_S1_S1_iiii_param_6,
	.param .u32 _Z6streamPfPKfS1_S1_S1_iiii_param_7,
	.param .u32 _Z6streamPfPKfS1_S1_S1_iiii_param_8
)
{
	.reg .pred 	%p<55>;
	.reg .b32 	%r<144>;
	.reg .b32 	%f<53>;
	.reg .b64 	%rd<63>;

	ld.param.u64 	%rd18, [_Z6streamPfPKfS1_S1_S1_iiii_param_0];
	ld.param.u64 	%rd19, [_Z6streamPfPKfS1_S1_S1_iiii_param_1];
	ld.param.u64 	%rd16, [_Z6streamPfPKfS1_S1_S1_iiii_param_2];
	ld.param.u64 	%rd17, [_Z6streamPfPKfS1_S1_S1_iiii_param_3];
	ld.param.u64 	%rd20, [_Z6streamPfPKfS1_S1_S1_iiii_param_4];
	ld.param.u32 	%r24, [_Z6streamPfPKfS1_S1_S1_iiii_param_5];
	ld.param.u32 	%r28, [_Z6streamPfPKfS1_S1_S1_iiii_param_6];
	ld.param.u32 	%r26, [_Z6streamPfPKfS1_S1_S1_iiii_param_7];
	ld.param.u32 	%r27, [_Z6streamPfPKfS1_S1_S1_iiii_param_8];
	cvta.to.global.u64 	%rd1, %rd18;
	cvta.to.global.u64 	%rd2, %rd19;
	cvta.to.global.u64 	%rd3, %rd20;
	cvta.to.global.u64 	%rd4, %rd17;
	cvta.to.global.u64 	%rd5, %rd16;
	mov.u32 	%r29, %tid.x;
	mov.u32 	%r30, %ctaid.x;
	mov.u32 	%r31, %ntid.x;
	mad.lo.s32 	%r1, %r30, %r31, %r29;
	mov.u32 	%r32, %tid.y;
	mov.u32 	%r33, %ctaid.y;
	mov.u32 	%r34, %ntid.y;
	mad.lo.s32 	%r35, %r33, %r34, %r32;
	mov.u32 	%r36, %tid.z;
	mov.u32 	%r37, %ctaid.z;
	mov.u32 	%r38, %ntid.z;
	mad.lo.s32 	%r3, %r37, %r38, %r36;
	setp.ge.s32 	%p1, %r1, %r24;
	setp.ge.s32 	%p2, %r35, %r28;
	or.pred  	%p3, %p1, %p2;
	setp.ge.s32 	%p4, %r3, %r26;
	or.pred  	%p5, %p3, %p4;
	@%p5 bra 	$L__BB15_10;
	mul.lo.s32 	%r39, %r28, %r24;
	mul.lo.s32 	%r4, %r39, %r26;
	setp.lt.s32 	%p6, %r27, 1;
	@%p6 bra 	$L__BB15_10;
	cvt.rn.f32.s32 	%f1, %r1;
	cvt.rn.f32.u32 	%f2, %r35;
	cvt.rn.f32.u32 	%f3, %r3;
	add.s32 	%r5, %r24, -1;
	add.s32 	%r6, %r28, -1;
	add.s32 	%r7, %r26, -1;
	mad.lo.s32 	%r41, %r28, %r3, %r35;
	mad.lo.s32 	%r8, %r41, %r24, %r1;
	setp.lt.u32 	%p7, %r27, 4;
	mov.b32 	%r143, 0;
	@%p7 bra 	$L__BB15_5;
	and.b32  	%r43, %r27, 2147483644;
	neg.s32 	%r141, %r43;
	mul.lo.s32 	%r44, %r26, %r28;
	mul.lo.s32 	%r45, %r44, %r24;
	shl.b32 	%r10, %r45, 2;
	shl.b32 	%r11, %r45, 1;
	mul.lo.s32 	%r12, %r45, 3;
	add.s64 	%rd62, %rd3, 8;
	add.s64 	%rd61, %rd5, 8;
	add.s64 	%rd60, %rd4, 8;
	mov.b32 	%r140, 0;
	mul.wide.s32 	%rd25, %r4, 4;
	mov.u32 	%r139, %r8;
$L__BB15_4:
	.pragma "nounroll";
	and.b32  	%r143, %r27, 2147483644;
	ld.global.f32 	%f4, [%rd61+-8];
	add.f32 	%f5, %f4, %f1;
	cvt.rzi.s32.f32 	%r46, %f5;
	ld.global.f32 	%f6, [%rd60+-8];
	add.f32 	%f7, %f6, %f2;
	cvt.rzi.s32.f32 	%r47, %f7;
	ld.global.f32 	%f8, [%rd62+-8];
	add.f32 	%f9, %f8, %f3;
	cvt.rzi.s32.f32 	%r48, %f9;
	setp.eq.s32 	%p8, %r46, %r24;
	selp.b32 	%r49, 0, %r46, %p8;
	setp.eq.s32 	%p9, %r47, %r28;
	selp.b32 	%r50, 0, %r47, %p9;
	setp.eq.s32 	%p10, %r48, %r26;
	selp.b32 	%r51, 0, %r48, %p10;
	setp.lt.s32 	%p11, %r49, 0;
	selp.b32 	%r52, %r5, %r49, %p11;
	setp.lt.s32 	%p12, %r50, 0;
	selp.b32 	%r53, %r6, %r50, %p12;
	setp.lt.s32 	%p13, %r51, 0;
	selp.b32 	%r54, %r7, %r51, %p13;
	mul.wide.s32 	%rd21, %r139, 4;
	add.s64 	%rd22, %rd2, %rd21;
	ld.global.f32 	%f10, [%rd22];
	mad.lo.s32 	%r55, %r54, %r28, %r53;
	mad.lo.s32 	%r56, %r55, %r24, %r52;
	add.s32 	%r57, %r140, %r56;
	mul.wide.s32 	%rd23, %r57, 4;
	add.s64 	%rd24, %rd1, %rd23;
	st.global.f32 	[%rd24], %f10;
	ld.global.f32 	%f11, [%rd61+-4];
	add.f32 	%f12, %f11, %f1;
	cvt.rzi.s32.f32 	%r58, %f12;
	ld.global.f32 	%f13, [%rd60+-4];
	add.f32 	%f14, %f13, %f2;
	cvt.rzi.s32.f32 	%r59, %f14;
	ld.global.f32 	%f15, [%rd62+-4];
	add.f32 	%f16, %f15, %f3;
	cvt.rzi.s32.f32 	%r60, %f16;
	setp.eq.s32 	%p14, %r58, %r24;
	selp.b32 	%r61, 0, %r58, %p14;
	setp.eq.s32 	%p15, %r59, %r28;
	selp.b32 	%r62, 0, %r59, %p15;
	setp.eq.s32 	%p16, %r60, %r26;
	selp.b32 	%r63, 0, %r60, %p16;
	setp.lt.s32 	%p17, %r61, 0;
	selp.b32 	%r64, %r5, %r61, %p17;
	setp.lt.s32 	%p18, %r62, 0;
	selp.b32 	%r65, %r6, %r62, %p18;
	setp.lt.s32 	%p19, %r63, 0;
	selp.b32 	%r66, %r7, %r63, %p19;
	add.s64 	%rd26, %rd22, %rd25;
	ld.global.f32 	%f17, [%rd26];
	mad.lo.s32 	%r67, %r66, %r28, %r65;
	mad.lo.s32 	%r68, %r67, %r24, %r64;
	add.s32 	%r69, %r4, %r140;
	add.s32 	%r70, %r69, %r68;
	mul.wide.s32 	%rd27, %r70, 4;
	add.s64 	%rd28, %rd1, %rd27;
	st.global.f32 	[%rd28], %f17;
	ld.global.f32 	%f18, [%rd61];
	add.f32 	%f19, %f18, %f1;
	cvt.rzi.s32.f32 	%r71, %f19;
	ld.global.f32 	%f20, [%rd60];
	add.f32 	%f21, %f20, %f2;
	cvt.rzi.s32.f32 	%r72, %f21;
	ld.global.f32 	%f22, [%rd62];
	add.f32 	%f23, %f22, %f3;
	cvt.rzi.s32.f32 	%r73, %f23;
	setp.eq.s32 	%p20, %r71, %r24;
	selp.b32 	%r74, 0, %r71, %p20;
	setp.eq.s32 	%p21, %r72, %r28;
	selp.b32 	%r75, 0, %r72, %p21;
	setp.eq.s32 	%p22, %r73, %r26;
	selp.b32 	%r76, 0, %r73, %p22;
	setp.lt.s32 	%p23, %r74, 0;
	selp.b32 	%r77, %r5, %r74, %p23;
	setp.lt.s32 	%p24, %r75, 0;
	selp.b32 	%r78, %r6, %r75, %p24;
	setp.lt.s32 	%p25, %r76, 0;
	selp.b32 	%r79, %r7, %r76, %p25;
	add.s64 	%rd29, %rd26, %rd25;
	ld.global.f32 	%f24, [%rd29];
	mad.lo.s32 	%r80, %r79, %r28, %r78;
	mad.lo.s32 	%r81, %r80, %r24, %r77;
	add.s32 	%r82, %r11, %r140;
	add.s32 	%r83, %r82, %r81;
	mul.wide.s32 	%rd30, %r83, 4;
	add.s64 	%rd31, %rd1, %rd30;
	st.global.f32 	[%rd31], %f24;
	ld.global.f32 	%f25, [%rd61+4];
	add.f32 	%f26, %f25, %f1;
	cvt.rzi.s32.f32 	%r84, %f26;
	ld.global.f32 	%f27, [%rd60+4];
	add.f32 	%f28, %f27, %f2;
	cvt.rzi.s32.f32 	%r85, %f28;
	ld.global.f32 	%f29, [%rd62+4];
	add.f32 	%f30, %f29, %f3;
	cvt.rzi.s32.f32 	%r86, %f30;
	setp.eq.s32 	%p26, %r84, %r24;
	selp.b32 	%r87, 0, %r84, %p26;
	setp.eq.s32 	%p27, %r85, %r28;
	selp.b32 	%r88, 0, %r85, %p27;
	setp.eq.s32 	%p28, %r86, %r26;
	selp.b32 	%r89, 0, %r86, %p28;
	setp.lt.s32 	%p29, %r87, 0;
	selp.b32 	%r90, %r5, %r87, %p29;
	setp.lt.s32 	%p30, %r88, 0;
	selp.b32 	%r91, %r6, %r88, %p30;
	setp.lt.s32 	%p31, %r89, 0;
	selp.b32 	%r92, %r7, %r89, %p31;
	add.s64 	%rd32, %rd29, %rd25;
	ld.global.f32 	%f31, [%rd32];
	mad.lo.s32 	%r93, %r92, %r28, %r91;
	mad.lo.s32 	%r94, %r93, %r24, %r90;
	add.s32 	%r95, %r12, %r140;
	add.s32 	%r96, %r95, %r94;
	mul.wide.s32 	%rd33, %r96, 4;
	add.s64 	%rd34, %rd1, %rd33;
	st.global.f32 	[%rd34], %f31;
	add.s32 	%r141, %r141, 4;
	add.s32 	%r140, %r140, %r10;
	add.s32 	%r139, %r139, %r10;
	add.s64 	%rd62, %rd62, 16;
	add.s64 	%rd61, %rd61, 16;
	add.s64 	%rd60, %rd60, 16;
	setp.ne.s32 	%p32, %r141, 0;
	@%p32 bra 	$L__BB15_4;
$L__BB15_5:
	and.b32  	%r21, %r27, 3;
	setp.eq.s32 	%p33, %r21, 0;
	@%p33 bra 	$L__BB15_10;
	ld.param.u64 	%rd59, [_Z6streamPfPKfS1_S1_S1_iiii_param_3];
	cvta.to.global.u64 	%rd15, %rd59;
	setp.eq.s32 	%p34, %r21, 1;
	@%p34 bra 	$L__BB15_8;
	ld.param.u64 	%rd57, [_Z6streamPfPKfS1_S1_S1_iiii_param_2];
	cvta.to.global.u64 	%rd35, %rd57;
	mul.wide.u32 	%rd36, %r143, 4;
	add.s64 	%rd37, %rd35, %rd36;
	ld.global.f32 	%f32, [%rd37];
	add.f32 	%f33, %f32, %f1;
	cvt.rzi.s32.f32 	%r97, %f33;
	add.s64 	%rd38, %rd15, %rd36;
	ld.global.f32 	%f34, [%rd38];
	add.f32 	%f35, %f34, %f2;
	cvt.rzi.s32.f32 	%r98, %f35;
	add.s64 	%rd39, %rd3, %rd36;
	ld.global.f32 	%f36, [%rd39];
	add.f32 	%f37, %f36, %f3;
	cvt.rzi.s32.f32 	%r99, %f37;
	setp.eq.s32 	%p35, %r97, %r24;
	selp.b32 	%r100, 0, %r97, %p35;
	setp.eq.s32 	%p36, %r98, %r28;
	selp.b32 	%r101, 0, %r98, %p36;
	setp.eq.s32 	%p37, %r99, %r26;
	selp.b32 	%r102, 0, %r99, %p37;
	setp.lt.s32 	%p38, %r100, 0;
	selp.b32 	%r103, %r5, %r100, %p38;
	setp.lt.s32 	%p39, %r101, 0;
	selp.b32 	%r104, %r6, %r101, %p39;
	setp.lt.s32 	%p40, %r102, 0;
	selp.b32 	%r105, %r7, %r102, %p40;
	mul.lo.s32 	%r106, %r4, %r143;
	add.s32 	%r107, %r106, %r8;
	mul.wide.s32 	%rd40, %r107, 4;
	add.s64 	%rd41, %rd2, %rd40;
	ld.global.f32 	%f38, [%rd41];
	mad.lo.s32 	%r108, %r105, %r28, %r104;
	add.s32 	%r109, %r103, %r106;
	mad.lo.s32 	%r110, %r108, %r24, %r109;
	mul.wide.s32 	%rd42, %r110, 4;
	add.s64 	%rd43, %rd1, %rd42;
	st.global.f32 	[%rd43], %f38;
	ld.global.f32 	%f39, [%rd37+4];
	add.f32 	%f40, %f39, %f1;
	cvt.rzi.s32.f32 	%r111, %f40;
	ld.global.f32 	%f41, [%rd38+4];
	add.f32 	%f42, %f41, %f2;
	cvt.rzi.s32.f32 	%r112, %f42;
	ld.global.f32 	%f43, [%rd39+4];
	add.f32 	%f44, %f43, %f3;
	cvt.rzi.s32.f32 	%r113, %f44;
	setp.eq.s32 	%p41, %r111, %r24;
	selp.b32 	%r114, 0, %r111, %p41;
	setp.eq.s32 	%p42, %r112, %r28;
	selp.b32 	%r115, 0, %r112, %p42;
	setp.eq.s32 	%p43, %r113, %r26;
	selp.b32 	%r116, 0, %r113, %p43;
	setp.lt.s32 	%p44, %r114, 0;
	selp.b32 	%r117, %r5, %r114, %p44;
	setp.lt.s32 	%p45, %r115, 0;
	selp.b32 	%r118, %r6, %r115, %p45;
	setp.lt.s32 	%p46, %r116, 0;
	selp.b32 	%r119, %r7, %r116, %p46;
	add.s32 	%r120, %r106, %r4;
	mul.wide.s32 	%rd44, %r4, 4;
	add.s64 	%rd45, %rd41, %rd44;
	ld.global.f32 	%f45, [%rd45];
	mad.lo.s32 	%r121, %r119, %r28, %r118;
	add.s32 	%r122, %r117, %r120;
	mad.lo.s32 	%r123, %r121, %r24, %r122;
	mul.wide.s32 	%rd46, %r123, 4;
	add.s64 	%rd47, %rd1, %rd46;
	st.global.f32 	[%rd47], %f45;
	add.s32 	%r143, %r143, 2;
$L__BB15_8:
	and.b32  	%r124, %r27, 1;
	setp.eq.b32 	%p47, %r124, 1;
	not.pred 	%p48, %p47;
	@%p48 bra 	$L__BB15_10;
	ld.param.u64 	%rd58, [_Z6streamPfPKfS1_S1_S1_iiii_param_2];
	cvta.to.global.u64 	%rd48, %rd58;
	mul.wide.u32 	%rd49, %r143, 4;
	add.s64 	%rd50, %rd48, %rd49;
	ld.global.f32 	%f46, [%rd50];
	add.f32 	%f47, %f46, %f1;
	cvt.rzi.s32.f32 	%r125, %f47;
	add.s64 	%rd51, %rd15, %rd49;
	ld.global.f32 	%f48, [%rd51];
	add.f32 	%f49, %f48, %f2;
	cvt.rzi.s32.f32 	%r126, %f49;
	add.s64 	%rd52, %rd3, %rd49;
	ld.global.f32 	%f50, [%rd52];
	add.f32 	%f51, %f50, %f3;
	cvt.rzi.s32.f32 	%r127, %f51;
	setp.eq.s32 	%p49, %r125, %r24;
	selp.b32 	%r128, 0, %r125, %p49;
	setp.eq.s32 	%p50, %r126, %r28;
	selp.b32 	%r129, 0, %r126, %p50;
	setp.eq.s32 	%p51, %r127, %r26;
	selp.b32 	%r130, 0, %r127, %p51;
	setp.lt.s32 	%p52, %r128, 0;
	selp.b32 	%r131, %r5, %r128, %p52;
	setp.lt.s32 	%p53, %r129, 0;
	selp.b32 	%r132, %r6, %r129, %p53;
	setp.lt.s32 	%p54, %r130, 0;
	selp.b32 	%r133, %r7, %r130, %p54;
	mul.lo.s32 	%r134, %r4, %r143;
	add.s32 	%r135, %r134, %r8;
	mul.wide.s32 	%rd53, %r135, 4;
	add.s64 	%rd54, %rd2, %rd53;
	ld.global.f32 	%f52, [%rd54];
	mad.lo.s32 	%r136, %r133, %r28, %r132;
	add.s32 	%r137, %r131, %r134;
	mad.lo.s32 	%r138, %r136, %r24, %r137;
	mul.wide.s32 	%rd55, %r138, 4;
	add.s64 	%rd56, %rd1, %rd55;
	st.global.f32 	[%rd56], %f52;
$L__BB15_10:
	ret;

}


// ===== COMPILED SASS (sm_100) =====

	.target	sm_100

	.elftype	@"ET_EXEC"


//--------------------- .note.nv.tkinfo           --------------------------
	.section	.note.nv.tkinfo,"",@"SHT_NOTE"
	.sectionflags	@"SHF_NOTE_NV_TKINFO"
	.tkinfo
        /*0018*/ 	.word	0x00000002
        /*0030*/ 	.string	""
        /*0030*/ 	.string	"ptxas"
        /*0030*/ 	.string	"Cuda compilation tools, release 13.0, V13.0.88"
        /*0030*/ 	.string	"Build cuda_13.0.r13.0/compiler.36424714_0"
        /*0030*/ 	.string	"-arch sm_100 -m 64 "



//--------------------- .note.nv.cuinfo           --------------------------
	.section	.note.nv.cuinfo,"",@"SHT_NOTE"
	.sectionflags	@"SHF_NOTE_NV_CUINFO"
        /*0018*/ 	.short	0x0002
        /*001a*/ 	.short	0x0064
        /*001c*/ 	.short	0x0082
	.zero		2


//--------------------- .nv.info                  --------------------------
	.section	.nv.info,"",@"SHT_CUDA_INFO"
	.align	4


	//----- nvinfo : EIATTR_REGCOUNT
	.align		4
        /*0000*/ 	.byte	0x04, 0x2f
        /*0002*/ 	.short	(.L_1 - .L_0)
	.align		4
.L_0:
        /*0004*/ 	.word	index@(_Z18pre_streamLBGK_15sPfS_PKiS1_ffPKfS3_S3_S3_ii)
        /*0008*/ 	.word	0x0000002c


	//----- nvinfo : EIATTR_FRAME_SIZE
	.align		4
.L_1:
        /*000c*/ 	.byte	0x04, 0x11
        /*000e*/ 	.short	(.L_3 - .L_2)
	.align		4
.L_2:
        /*0010*/ 	.word	index@($__internal_4_$__cuda_sm3x_div_rn_noftz_f32_slowpath)
        /*0014*/ 	.word	0x00000000


	//----- nvinfo : EIATTR_FRAME_SIZE
	.align		4
.L_3:
        /*0018*/ 	.byte	0x04, 0x11
        /*001a*/ 	.short	(.L_5 - .L_4)
	.align		4
.L_4:
        /*001c*/ 	.word	index@(_Z18pre_streamLBGK_15sPfS_PKiS1_ffPKfS3_S3_S3_ii)
        /*0020*/ 	.word	0x00000000


	//----- nvinfo : EIATTR_REGCOUNT
	.align		4
.L_5:
        /*0024*/ 	.byte	0x04, 0x2f
        /*0026*/ 	.short	(.L_7 - .L_6)
	.align		4
.L_6:
        /*0028*/ 	.word	index@(_Z15pre_collide_15sPfS_S_S_S_PKiS1_fPKfS3_S3_S3_ii)
        /*002c*/ 	.word	0x00000020


	//----- nvinfo : EIATTR_FRAME_SIZE
	.align		4
.L_7:
        /*0030*/ 	.byte	0x04, 0x11
        /*0032*/ 	.short	(.L_9 - .L_8)
	.align		4
.L_8:
        /*0034*/ 	.word	index@($__internal_3_$__cuda_sm3x_div_rn_noftz_f32_slowpath)
        /*0038*/ 	.word	0x00000000


	//----- nvinfo : EIATTR_FRAME_SIZE
	.align		4
.L_9:
        /*003c*/ 	.byte	0x04, 0x11
        /*003e*/ 	.short	(.L_11 - .L_10)
	.align		4
.L_10:
        /*0040*/ 	.word	index@(_Z15pre_collide_15sPfS_S_S_S_PKiS1_fPKfS3_S3_S3_ii)
        /*0044*/ 	.word	0x00000000


	//----- nvinfo : EIATTR_REGCOUNT
	.align		4
.L_11:
        /*0048*/ 	.byte	0x04, 0x2f
        /*004a*/ 	.short	(.L_13 - .L_12)
	.align		4
.L_12:
        /*004c*/ 	.word	index@(_Z10comp_speedPfPKfS1_S1_i)
        /*0050*/ 	.word	0x0000000d


	//----- nvinfo : EIATTR_FRAME_SIZE
	.align		4
.L_13:
        /*0054*/ 	.byte	0x04, 0x11
        /*0056*/ 	.short	(.L_15 - .L_14)
	.align		4
.L_14:
        /*0058*/ 	.word	index@($__internal_2_$__cuda_sm20_sqrt_rn_f32_slowpath)
        /*005c*/ 	.word	0x00000000


	//----- nvinfo : EIATTR_FRAME_SIZE
	.align		4
.L_15:
        /*0060*/ 	.byte	0x04, 0x11
        /*0062*/ 	.short	(.L_17 - .L_16)
	.align		4
.L_16:
        /*0064*/ 	.word	index@(_Z10comp_speedPfPKfS1_S1_i)
        /*0068*/ 	.word	0x00000000


	//----- nvinfo : EIATTR_REGCOUNT
	.align		4
.L_17:
        /*006c*/ 	.byte	0x04, 0x2f
        /*006e*/ 	.short	(.L_19 - .L_18)
	.align		4
.L_18:
        /*0070*/ 	.word	index@(_Z12comp_densityPfPKfii)
        /*0074*/ 	.word	0x00000020


	//----- nvinfo : EIATTR_FRAME_SIZE
	.align		4
.L_19:
        /*0078*/ 	.byte	0x04, 0x11
        /*007a*/ 	.short	(.L_21 - .L_20)
	.align		4
.L_20:
        /*007c*/ 	.word	index@(_Z12comp_densityPfPKfii)
        /*0080*/ 	.word	0x00000000


	//----- nvinfo : EIATTR_REGCOUNT
	.align		4
.L_21:
        /*0084*/ 	.byte	0x04, 0x2f
        /*0086*/ 	.short	(.L_23 - .L_22)
	.align		4
.L_22:
        /*0088*/ 	.word	index@(_Z14comp_density2DPfPKfiiii)
        /*008c*/ 	.word	0x00000020


	//----- nvinfo : EIATTR_FRAME_SIZE
	.align		4
.L_23:
        /*0090*/ 	.byte	0x04, 0x11
        /*0092*/ 	.short	(.L_25 - .L_24)
	.align		4
.L_24:
        /*0094*/ 	.word	index@(_Z14comp_density2DPfPKfiiii)
        /*0098*/ 	.word	0x00000000


	//----- nvinfo : EIATTR_REGCOUNT
	.align		4
.L_25:
        /*009c*/ 	.byte	0x04, 0x2f
        /*009e*/ 	.short	(.L_27 - .L_26)
	.align		4
.L_26:
        /*00a0*/ 	.word	index@(_Z13comp_velocityPfS_S_PKfS1_S1_S1_ii)
        /*00a4*/ 	.word	0x00000020


	//----- nvinfo : EIATTR_FRAME_SIZE
	.align		4
.L_27:
        /*00a8*/ 	.byte	0x04, 0x11
        /*00aa*/ 	.short	(.L_29 - .L_28)
	.align		4
.L_28:
        /*00ac*/ 	.word	index@($__internal_1_$__cuda_sm3x_div_rn_noftz_f32_slowpath)
        /*00b0*/ 	.word	0x00000000


	//----- nvinfo : EIATTR_FRAME_SIZE
	.align		4
.L_29:
        /*00b4*/ 	.byte	0x04, 0x11
        /*00b6*/ 	.short	(.L_31 - .L_30)
	.align		4
.L_30:
        /*00b8*/ 	.word	index@(_Z13comp_velocityPfS_S_PKfS1_S1_S1_ii)
        /*00bc*/ 	.word	0x00000000


	//----- nvinfo : EIATTR_REGCOUNT
	.align		4
.L_31:
        /*00c0*/ 	.byte	0x04, 0x2f
        /*00c2*/ 	.short	(.L_33 - .L_32)
	.align		4
.L_32:
        /*00c4*/ 	.word	index@(_Z15comp_velocity2DPfS_S_PKfS1_S1_S1_iiii)
        /*00c8*/ 	.word	0x00000020


	//----- nvinfo : EIATTR_FRAME_SIZE
	.align		4
.L_33:
        /*00cc*/ 	.byte	0x04, 0x11
        /*00ce*/ 	.short	(.L_35 - .L_34)
	.align		4
.L_34:
        /*00d0*/ 	.word	index@($__internal_0_$__cuda_sm3x_div_rn_noftz_f32_slowpath)
        /*00d4*/ 	.word	0x00000000


	//----- nvinfo : EIATTR_FRAME_SIZE
	.align		4
.L_35:
        /*00d8*/ 	.byte	0x04, 0x11
        /*00da*/ 	.short	(.L_37 - .L_36)
	.align		4
.L_36:
        /*00dc*/ 	.word	index@(_Z15comp_velocity2DPfS_S_PKfS1_S1_S1_iiii)
        /*00e0*/ 	.word	0x00000000


	//----- nvinfo : EIATTR_REGCOUNT
	.align		4
.L_37:
        /*00e4*/ 	.byte	0x04, 0x2f
        /*00e6*/ 	.short	(.L_39 - .L_38)
	.align		4
.L_38:
        /*00e8*/ 	.word	index@(_Z11velocity_BCPfS_S_S_PKiS1_PKfS3_S3_S3_fS3_ii)
        /*00ec*/ 	.word	0x00000025


	//----- nvinfo : EIATTR_FRAME_SIZE
	.align		4
.L_39:
        /*00f0*/ 	.byte	0x04, 0x11
        /*00f2*/ 	.short	(.L_41 - .L_40)
	.align		4
.L_40:
        /*00f4*/ 	.word	index@(_Z11velocity_BCPfS_S_S_PKiS1_PKfS3_S3_S3_fS3_ii)
        /*00f8*/ 	.word	0x00000000


	//----- nvinfo : EIATTR_REGCOUNT
	.align		4
.L_41:
        /*00fc*/ 	.byte	0x04, 0x2f
        /*00fe*/ 	.short	(.L_43 - .L_42)
	.align		4
.L_42:
        /*0100*/ 	.word	index@(_Z13velocity_BC2DPfS_S_S_PKiS1_PKfS3_S3_S3_fS3_iiii)
        /*0104*/ 	.word	0x00000028


	//----- nvinfo : EIATTR_FRAME_SIZE
	.align		4
.L_43:
        /*0108*/ 	.byte	0x04, 0x11
        /*010a*/ 	.short	(.L_45 - .L_44)
	.align		4
.L_44:
        /*010c*/ 	.word	index@(_Z13velocity_BC2DPfS_S_S_PKiS1_PKfS3_S3_S3_fS3_iiii)
        /*0110*/ 	.word	0x00000000


	//----- nvinfo : EIATTR_REGCOUNT
	.align		4
.L_45:
        /*0114*/ 	.byte	0x04, 0x2f
        /*0116*/ 	.short	(.L_47 - .L_46)
	.align		4
.L_46:
        /*0118*/ 	.word	index@(_Z8comp_fEqPfPKfS1_S1_S1_S1_S1_S1_S1_ii)
        /*011c*/ 	.word	0x00000020


	//----- nvinfo : EIATTR_FRAME_SIZE
	.align		4
.L_47:
        /*0120*/ 	.byte	0x04, 0x11
        /*0122*/ 	.short	(.L_49 - .L_48)
	.align		4
.L_48:
        /*0124*/ 	.word	index@(_Z8comp_fEqPfPKfS1_S1_S1_S1_S1_S1_S1_ii)
        /*0128*/ 	.word	0x00000000


	//----- nvinfo : EIATTR_REGCOUNT
	.align		4
.L_49:
        /*012c*/ 	.byte	0x04, 0x2f
        /*012e*/ 	.short	(.L_51 - .L_50)
	.align		4
.L_50:
        /*0130*/ 	.word	index@(_Z10comp_fEq2DPfPKfS1_S1_S1_S1_S1_S1_S1_iiii)
        /*0134*/ 	.word	0x00000020


	//----- nvinfo : EIATTR_FRAME_SIZE
	.align		4
.L_51:
        /*0138*/ 	.byte	0x04, 0x11
        /*013a*/ 	.short	(.L_53 - .L_52)
	.align		4
.L_52:
        /*013c*/ 	.word	index@(_Z10comp_fEq2DPfPKfS1_S1_S1_S1_S1_S1_S1_iiii)
        /*0140*/ 	.word	0x00000000


	//----- nvinfo : EIATTR_REGCOUNT
	.align		4
.L_53:
        /*0144*/ 	.byte	0x04, 0x2f
        /*0146*/ 	.short	(.L_55 - .L_54)
	.align		4
.L_54:
        /*0148*/ 	.word	index@(_Z11collideLBGKPfPKfS1_fii)
        /*014c*/ 	.word	0x0000001c


	//----- nvinfo : EIATTR_FRAME_SIZE
	.align		4
.L_55:
        /*0150*/ 	.byte	0x04, 0x11
        /*0152*/ 	.short	(.L_57 - .L_56)
	.align		4
.L_56:
        /*0154*/ 	.word	index@(_Z11collideLBGKPfPKfS1_fii)
        /*0158*/ 	.word	0x00000000


	//----- nvinfo : EIATTR_REGCOUNT
	.align		4
.L_57:
        /*015c*/ 	.byte	0x04, 0x2f
        /*015e*/ 	.short	(.L_59 - .L_58)
	.align		4
.L_58:
        /*0160*/ 	.word	index@(_Z13collideLBGK2DPfPKfS1_fiiii)
        /*0164*/ 	.word	0x00000020


	//----- nvinfo : EIATTR_FRAME_SIZE
	.align		4
.L_59:
        /*0168*/ 	.byte	0x04, 0x11
        /*016a*/ 	.short	(.L_61 - .L_60)
	.align		4
.L_60:
        /*016c*/ 	.word	index@(_Z13collideLBGK2DPfPKfS1_fiiii)
        /*0170*/ 	.word	0x00000000


	//----- nvinfo : EIATTR_REGCOUNT
	.align		4
.L_61:
        /*0174*/ 	.byte	0x04, 0x2f
        /*0176*/ 	.short	(.L_63 - .L_62)
	.align		4
.L_62:
        /*0178*/ 	.word	index@(_Z10bounceBackPfPKfPKiS3_ii)
        /*017c*/ 	.word	0x0000001e


	//----- nvinfo : EIATTR_FRAME_SIZE
	.align		4
.L_63:
        /*0180*/ 	.byte	0x04, 0x11
        /*0182*/ 	.short	(.L_65 - .L_64)
	.align		4
.L_64:
        /*0184*/ 	.word	index@(_Z10bounceBackPfPKfPKiS3_ii)
        /*0188*/ 	.word	0x00000000


	//----- nvinfo : EIATTR_REGCOUNT
	.align		4
.L_65:
        /*018c*/ 	.byte	0x04, 0x2f
        /*018e*/ 	.short	(.L_67 - .L_66)
	.align		4
.L_66:
        /*0190*/ 	.word	index@(_Z12bounceBack2DPfPKfPKiS3_iiii)
        /*0194*/ 	.word	0x0000001e


	//----- nvinfo : EIATTR_FRAME_SIZE
	.align		4
.L_67:
        /*0198*/ 	.byte	0x04, 0x11
        /*019a*/ 	.short	(.L_69 - .L_68)
	.align		4
.L_68:
        /*019c*/ 	.word	index@(_Z12bounceBack2DPfPKfPKiS3_iiii)
        /*01a0*/ 	.word	0x00000000


	//----- nvinfo : EIATTR_REGCOUNT
	.align		4
.L_69:
        /*01a4*/ 	.byte	0x04, 0x2f
        /*01a6*/ 	.short	(.L_71 - .L_70)
	.align		4
.L_70:
        /*01a8*/ 	.word	index@(_Z6streamPfPKfS1_S1_S1_iiii)
        /*01ac*/ 	.word	0x00000020


	//----- nvinfo : EIATTR_FRAME_SIZE
	.align		4
.L_71:
        /*01b0*/ 	.byte	0x04, 0x11
        /*01b2*/ 	.short	(.L_73 - .L_72)
	.align		4
.L_72:
        /*01b4*/ 	.word	index@(_Z6streamPfPKfS1_S1_S1_iiii)
        /*01b8*/ 	.word	0x00000000


	//----- nvinfo : EIATTR_MIN_STACK_SIZE
	.align		4
.L_73:
        /*01bc*/ 	.byte	0x04, 0x12
        /*01be*/ 	.short	(.L_75 - .L_74)
	.align		4
.L_74:
        /*01c0*/ 	.word	index@(_Z6streamPfPKfS1_S1_S1_iiii)
        /*01c4*/ 	.word	0x00000000


	//----- nvinfo : EIATTR_MIN_STACK_SIZE
	.align		4
.L_75:
        /*01c8*/ 	.byte	0x04, 0x12
        /*01ca*/ 	.short	(.L_77 - .L_76)
	.align		4
.L_76:
        /*01cc*/ 	.word	index@(_Z12bounceBack2DPfPKfPKiS3_iiii)
        /*01d0*/ 	.word	0x00000000


	//----- nvinfo : EIATTR_MIN_STACK_SIZE
	.align		4
.L_77:
        /*01d4*/ 	.byte	0x04, 0x12
        /*01d6*/ 	.short	(.L_79 - .L_78)
	.align		4
.L_78:
        /*01d8*/ 	.word	index@(_Z10bounceBackPfPKfPKiS3_ii)
        /*01dc*/ 	.word	0x00000000


	//----- nvinfo : EIATTR_MIN_STACK_SIZE
	.align		4
.L_79:
        /*01e0*/ 	.byte	0x04, 0x12
        /*01e2*/ 	.short	(.L_81 - .L_80)
	.align		4
.L_80:
        /*01e4*/ 	.word	index@(_Z13collideLBGK2DPfPKfS1_fiiii)
        /*01e8*/ 	.word	0x00000000


	//----- nvinfo : EIATTR_MIN_STACK_SIZE
	.align		4
.L_81:
        /*01ec*/ 	.byte	0x04, 0x12
        /*01ee*/ 	.short	(.L_83 - .L_82)
	.align		4
.L_82:
        /*01f0*/ 	.word	index@(_Z11collideLBGKPfPKfS1_fii)
        /*01f4*/ 	.word	0x00000000


	//----- nvinfo : EIATTR_MIN_STACK_SIZE
	.align		4
.L_83:
        /*01f8*/ 	.byte	0x04, 0x12
        /*01fa*/ 	.short	(.L_85 - .L_84)
	.align		4
.L_84:
        /*01fc*/ 	.word	index@(_Z10comp_fEq2DPfPKfS1_S1_S1_S1_S1_S1_S1_iiii)
        /*0200*/ 	.word	0x00000000


	//----- nvinfo : EIATTR_MIN_STACK_SIZE
	.align		4
.L_85:
        /*0204*/ 	.byte	0x04, 0x12
        /*0206*/ 	.short	(.L_87 - .L_86)
	.align		4
.L_86:
        /*0208*/ 	.word	index@(_Z8comp_fEqPfPKfS1_S1_S1_S1_S1_S1_S1_ii)
        /*020c*/ 	.word	0x00000000


	//----- nvinfo : EIATTR_MIN_STACK_SIZE
	.align		4
.L_87:
        /*0210*/ 	.byte	0x04, 0x12
        /*0212*/ 	.short	(.L_89 - .L_88)
	.align		4
.L_88:
        /*0214*/ 	.word	index@(_Z13velocity_BC2DPfS_S_S_PKiS1_PKfS3_S3_S3_fS3_iiii)
        /*0218*/ 	.word	0x00000000


	//----- nvinfo : EIATTR_MIN_STACK_SIZE
	.align		4
.L_89:
        /*021c*/ 	.byte	0x04, 0x12
        /*021e*/ 	.short	(.L_91 - .L_90)
	.align		4
.L_90:
        /*0220*/ 	.word	index@(_Z11velocity_BCPfS_S_S_PKiS1_PKfS3_S3_S3_fS3_ii)
        /*0224*/ 	.word	0x00000000


	//----- nvinfo : EIATTR_MIN_STACK_SIZE
	.align		4
.L_91:
        /*0228*/ 	.byte	0x04, 0x12
        /*022a*/ 	.short	(.L_93 - .L_92)
	.align		4
.L_92:
        /*022c*/ 	.word	index@(_Z15comp_velocity2DPfS_S_PKfS1_S1_S1_iiii)
        /*0230*/ 	.word	0x00000000


	//----- nvinfo : EIATTR_MIN_STACK_SIZE
	.align		4
.L_93:
        /*0234*/ 	.byte	0x04, 0x12
        /*0236*/ 	.short	(.L_95 - .L_94)
	.align		4
.L_94:
        /*0238*/ 	.word	index@(_Z13comp_velocityPfS_S_PKfS1_S1_S1_ii)
        /*023c*/ 	.word	0x00000000


	//----- nvinfo : EIATTR_MIN_STACK_SIZE
	.align		4
.L_95:
        /*0240*/ 	.byte	0x04, 0x12
        /*0242*/ 	.short	(.L_97 - .L_96)
	.align		4
.L_96:
        /*0244*/ 	.word	index@(_Z14comp_density2DPfPKfiiii)
        /*0248*/ 	.word	0x00000000


	//----- nvinfo : EIATTR_MIN_STACK_SIZE
	.align		4
.L_97:
        /*024c*/ 	.byte	0x04, 0x12
        /*024e*/ 	.short	(.L_99 - .L_98)
	.align		4
.L_98:
        /*0250*/ 	.word	index@(_Z12comp_densityPfPKfii)
        /*0254*/ 	.word	0x00000000


	//----- nvinfo : EIATTR_MIN_STACK_SIZE
	.align		4
.L_99:
        /*0258*/ 	.byte	0x04, 0x12
        /*025a*/ 	.short	(.L_101 - .L_100)
	.align		4
.L_100:
        /*025c*/ 	.word	index@(_Z10comp_speedPfPKfS1_S1_i)
        /*0260*/ 	.word	0x00000000


	//----- nvinfo : EIATTR_MIN_STACK_SIZE
	.align		4
.L_101:
        /*0264*/ 	.byte	0x04, 0x12
        /*0266*/ 	.short	(.L_103 - .L_102)
	.align		4
.L_102:
        /*0268*/ 	.word	index@(_Z15pre_collide_15sPfS_S_S_S_PKiS1_fPKfS3_S3_S3_ii)
        /*026c*/ 	.word	0x00000000


	//----- nvinfo : EIATTR_MIN_STACK_SIZE
	.align		4
.L_103:
        /*0270*/ 	.byte	0x04, 0x12
        /*0272*/ 	.short	(.L_105 - .L_104)
	.align		4
.L_104:
        /*0274*/ 	.word	index@(_Z18pre_streamLBGK_15sPfS_PKiS1_ffPKfS3_S3_S3_ii)
        /*0278*/ 	.word	0x00000000
.L_105:


//--------------------- .nv.compat                --------------------------
	.section	.nv.compat,"",@"SHT_CUDA_COMPAT_INFO"
	.align	4
        /*0000*/ 	.byte	0x02, 0x09, 0x00, 0x00, 0x02, 0x02, 0x01, 0x00, 0x02, 0x05, 0x05, 0x00, 0x03, 0x07, 0x01, 0x01
        /*0010*/ 	.byte	0x02, 0x03, 0x00, 0x00, 0x02, 0x06, 0x01, 0x00, 0x04, 0x0b, 0x08, 0x00, 0x01, 0x00, 0x00, 0x00
        /*0020*/ 	.byte	0x00, 0x00, 0x00, 0x00


//--------------------- .nv.info._Z6streamPfPKfS1_S1_S1_iiii --------------------------
	.section	.nv.info._Z6streamPfPKfS1_S1_S1_iiii,"",@"SHT_CUDA_INFO"
	.sectionflags	@""
	.align	4


	//----- nvinfo : EIATTR_CUDA_API_VERSION
	.align		4
        /*0000*/ 	.byte	0x04, 0x37
        /*0002*/ 	.short	(.L_107 - .L_106)
.L_106:
        /*0004*/ 	.word	0x00000082


	//----- nvinfo : EIATTR_KPARAM_INFO
	.align		4
.L_107:
        /*0008*/ 	.byte	0x04, 0x17
        /*000a*/ 	.short	(.L_109 - .L_108)
.L_108:
        /*000c*/ 	.word	0x00000000
        /*0010*/ 	.short	0x0008
        /*0012*/ 	.short	0x0034
        /*0014*/ 	.byte	0x00, 0xf0, 0x11, 0x00


	//----- nvinfo : EIATTR_KPARAM_INFO
	.align		4
.L_109:
        /*0018*/ 	.byte	0x04, 0x17
        /*001a*/ 	.short	(.L_111 - .L_110)
.L_110:
        /*001c*/ 	.word	0x00000000
        /*0020*/ 	.short	0x0007
        /*0022*/ 	.short	0x0030
        /*0024*/ 	.byte	0x00, 0xf0, 0x11, 0x00


	//----- nvinfo : EIATTR_KPARAM_INFO
	.align		4
.L_111:
        /*0028*/ 	.byte	0x04, 0x17
        /*002a*/ 	.short	(.L_113 - .L_112)
.L_112:
        /*002c*/ 	.word	0x00000000
        /*0030*/ 	.short	0x0006
        /*0032*/ 	.short	0x002c
        /*0034*/ 	.byte	0x00, 0xf0, 0x11, 0x00


	//----- nvinfo : EIATTR_KPARAM_INFO
	.align		4
.L_113:
        /*0038*/ 	.byte	0x04, 0x17
        /*003a*/ 	.short	(.L_115 - .L_114)
.L_114:
        /*003c*/ 	.word	0x00000000
        /*0040*/ 	.short	0x0005
        /*0042*/ 	.short	0x0028
        /*0044*/ 	.byte	0x00, 0xf0, 0x11, 0x00


	//----- nvinfo : EIATTR_KPARAM_INFO
	.align		4
.L_115:
        /*0048*/ 	.byte	0x04, 0x17
        /*004a*/ 	.short	(.L_117 - .L_116)
.L_116:
        /*004c*/ 	.word	0x00000000
        /*0050*/ 	.short	0x0004
        /*0052*/ 	.short	0x0020
        /*0054*/ 	.byte	0x00, 0xf5, 0x21, 0x00


	//----- nvinfo : EIATTR_KPARAM_INFO
	.align		4
.L_117:
        /*0058*/ 	.byte	0x04, 0x17
        /*005a*/ 	.short	(.L_119 - .L_118)
.L_118:
        /*005c*/ 	.word	0x00000000
        /*0060*/ 	.short	0x0003
        /*0062*/ 	.short	0x0018
        /*0064*/ 	.byte	0x00, 0xf5, 0x21, 0x00


	//----- nvinfo : EIATTR_KPARAM_INFO
	.align		4
.L_119:
        /*0068*/ 	.byte	0x04, 0x17
        /*006a*/ 	.short	(.L_121 - .L_120)
.L_120:
        /*006c*/ 	.word	0x00000000
        /*0070*/ 	.short	0x0002
        /*0072*/ 	.short	0x0010
        /*0074*/ 	.byte	0x00, 0xf5, 0x21, 0x00


	//----- nvinfo : EIATTR_KPARAM_INFO
	.align		4
.L_121:
        /*0078*/ 	.byte	0x04, 0x17
        /*007a*/ 	.short	(.L_123 - .L_122)
.L_122:
        /*007c*/ 	.word	0x00000000
        /*0080*/ 	.short	0x0001
        /*0082*/ 	.short	0x0008
        /*0084*/ 	.byte	0x00, 0xf5, 0x21, 0x00


	//----- nvinfo : EIATTR_KPARAM_INFO
	.align		4
.L_123:
        /*0088*/ 	.byte	0x04, 0x17
        /*008a*/ 	.short	(.L_125 - .L_124)
.L_124:
        /*008c*/ 	.word	0x00000000
        /*0090*/ 	.short	0x0000
        /*0092*/ 	.short	0x0000
        /*0094*/ 	.byte	0x00, 0xf5, 0x21, 0x00


	//----- nvinfo : EIATTR_SPARSE_MMA_MASK
	.align		4
.L_125:
        /*0098*/ 	.byte	0x03, 0x50
        /*009a*/ 	.short	0x0000


	//----- nvinfo : EIATTR_MAXREG_COUNT
	.align		4
        /*009c*/ 	.byte	0x03, 0x1b
        /*009e*/ 	.short	0x00ff


	//----- nvinfo : EIATTR_MERCURY_ISA_VERSION
	.align		4
        /*00a0*/ 	.byte	0x03, 0x5f
        /*00a2*/ 	.short	0x0101


	//----- nvinfo : EIATTR_VRC_CTA_INIT_COUNT
	.align		4
        /*00a4*/ 	.byte	0x02, 0x4a
	.zero		1
	.zero		1


	//----- nvinfo : EIATTR_EXIT_INSTR_OFFSETS
	.align		4
        /*00a8*/ 	.byte	0x04, 0x1c
        /*00aa*/ 	.short	(.L_127 - .L_126)


	//   ....[0]....
.L_126:
        /*00ac*/ 	.word	0x00000120


	//   ....[1]....
        /*00b0*/ 	.word	0x00000150


	//   ....[2]....
        /*00b4*/ 	.word	0x00000b80


	//   ....[3]....
        /*00b8*/ 	.word	0x00001000


	//   ....[4]....
        /*00bc*/ 	.word	0x00001260


	//----- nvinfo : EIATTR_CBANK_PARAM_SIZE
	.align		4
.L_127:
        /*00c0*/ 	.byte	0x03, 0x19
        /*00c2*/ 	.short	0x0038


	//----- nvinfo : EIATTR_PARAM_CBANK
	.align		4
        /*00c4*/ 	.byte	0x04, 0x0a
        /*00c6*/ 	.short	(.L_129 - .L_128)
	.align		4
.L_128:
        /*00c8*/ 	.word	index@(.nv.constant0._Z6streamPfPKfS1_S1_S1_iiii)
        /*00cc*/ 	.short	0x0380
        /*00ce*/ 	.short	0x0038


	//----- nvinfo : EIATTR_SW_WAR
	.align		4
.L_129:
        /*00d0*/ 	.byte	0x04, 0x36
        /*00d2*/ 	.short	(.L_131 - .L_130)
.L_130:
        /*00d4*/ 	.word	0x00000008
.L_131:


//--------------------- .nv.info._Z12bounceBack2DPfPKfPKiS3_iiii --------------------------
	.section	.nv.info._Z12bounceBack2DPfPKfPKiS3_iiii,"",@"SHT_CUDA_INFO"
	.sectionflags	@""
	.align	4


	//----- nvinfo : EIATTR_CUDA_API_VERSION
	.align		4
        /*0000*/ 	.byte	0x04, 0x37
        /*0002*/ 	.short	(.L_133 - .L_132)
.L_132:
        /*0004*/ 	.word	0x00000082


	//----- nvinfo : EIATTR_KPARAM_INFO
	.align		4
.L_133:
        /*0008*/ 	.byte	0x04, 0x17
        /*000a*/ 	.short	(.L_135 - .L_134)
.L_134:
        /*000c*/ 	.word	0x00000000
        /*0010*/ 	.short	0x0007
        /*0012*/ 	.short	0x002c
        /*0014*/ 	.byte	0x00, 0xf0, 0x11, 0x00


	//----- nvinfo : EIATTR_KPARAM_INFO
	.align		4
.L_135:
        /*0018*/ 	.byte	0x04, 0x17
        /*001a*/ 	.short	(.L_137 - .L_136)
.L_136:
        /*001c*/ 	.word	0x00000000
        /*0020*/ 	.short	0x0006
        /*0022*/ 	.short	0x0028
        /*0024*/ 	.byte	0x00, 0xf0, 0x11, 0x00


	//----- nvinfo : EIATTR_KPARAM_INFO
	.align		4
.L_137:
        /*0028*/ 	.byte	0x04, 0x17
        /*002a*/ 	.short	(.L_139 - .L_138)
.L_138:
        /*002c*/ 	.word	0x00000000
        /*0030*/ 	.short	0x0005
        /*0032*/ 	.short	0x0024
        /*0034*/ 	.byte	0x00, 0xf0, 0x11, 0x00


	//----- nvinfo : EIATTR_KPARAM_INFO
	.align		4
.L_139:
        /*0038*/ 	.byte	0x04, 0x17
        /*003a*/ 	.short	(.L_141 - .L_140)
.L_140:
        /*003c*/ 	.word	0x00000000
        /*0040*/ 	.short	0x0004
        /*0042*/ 	.short	0x0020
        /*0044*/ 	.byte	0x00, 0xf0, 0x11, 0x00


	//----- nvinfo : EIATTR_KPARAM_INFO
	.align		4
.L_141:
        /*0048*/ 	.byte	0x04, 0x17
        /*004a*/ 	.short	(.L_143 - .L_142)
.L_142:
        /*004c*/ 	.word	0x00000000
        /*0050*/ 	.short	0x0003
        /*0052*/ 	.short	0x0018
        /*0054*/ 	.byte	0x00, 0xf5, 0x21, 0x00


	//----- nvinfo : EIATTR_KPARAM_INFO
	.align		4
.L_143:
        /*0058*/ 	.byte	0x04, 0x17
        /*005a*/ 	.short	(.L_145 - .L_144)
.L_144:
        /*005c*/ 	.word	0x00000000
        /*0060*/ 	.short	0x0002
        /*0062*/ 	.short	0x0010
        /*0064*/ 	.byte	0x00, 0xf5, 0x21, 0x00


	//----- nvinfo : EIATTR_KPARAM_INFO
	.align		4
.L_145:
        /*0068*/ 	.byte	0x04, 0x17
        /*006a*/ 	.short	(.L_147 - .L_146)
.L_146:
        /*006c*/ 	.word	0x00000000
        /*0070*/ 	.short	0x0001
        /*0072*/ 	.short	0x0008
        /*0074*/ 	.byte	0x00, 0xf5, 0x21, 0x00


	//----- nvinfo : EIATTR_KPARAM_INFO
	.align		4
.L_147:
        /*0078*/ 	.byte	0x04, 0x17
        /*007a*/ 	.short	(.L_149 - .L_148)
.L_148:
        /*007c*/ 	.word	0x00000000
        /*0080*/ 	.short	0x0000
        /*0082*/ 	.short	0x0000
        /*0084*/ 	.byte	0x00, 0xf5, 0x21, 0x00


	//----- nvinfo : EIATTR_SPARSE_MMA_MASK
	.align		4
.L_149:
        /*0088*/ 	.byte	0x03, 0x50
        /*008a*/ 	.short	0x0000


	//----- nvinfo : EIATTR_MAXREG_COUNT
	.align		4
        /*008c*/ 	.byte	0x03, 0x1b
        /*008e*/ 	.short	0x00ff


	//----- nvinfo : EIATTR_MERCURY_ISA_VERSION
	.align		4
        /*0090*/ 	.byte	0x03, 0x5f
        /*0092*/ 	.short	0x0101


	//----- nvinfo : EIATTR_VRC_CTA_INIT_COUNT
	.align		4
        /*0094*/ 	.byte	0x02, 0x4a
	.zero		1
	.zero		1


	//----- nvinfo : EIATTR_EXIT_INSTR_OFFSETS
	.align		4
        /*0098*/ 	.byte	0x04, 0x1c
        /*009a*/ 	.short	(.L_151 - .L_150)


	//   ....[0]....
.L_150:
        /*009c*/ 	.word	0x00000130


	//   ....[1]....
        /*00a0*/ 	.word	0x000001d0


	//   ....[2]....
        /*00a4*/ 	.word	0x000006e0


	//   ....[3]....
        /*00a8*/ 	.word	0x00000910


	//   ....[4]....
        /*00ac*/ 	.word	0x00000a80


	//   ....[5]....
        /*00b0*/ 	.word	0x00000b40


	//----- nvinfo : EIATTR_CBANK_PARAM_SIZE
	.align		4
.L_151:
        /*00b4*/ 	.byte	0x03, 0x19
        /*00b6*/ 	.short	0x0030


	//----- nvinfo : EIATTR_PARAM_CBANK
	.align		4
        /*00b8*/ 	.byte	0x04, 0x0a
        /*00ba*/ 	.short	(.L_153 - .L_152)
	.align		4
.L_152:
        /*00bc*/ 	.word	index@(.nv.constant0._Z12bounceBack2DPfPKfPKiS3_iiii)
        /*00c0*/ 	.short	0x0380
        /*00c2*/ 	.short	0x0030


	//----- nvinfo : EIATTR_SW_WAR
	.align		4
.L_153:
        /*00c4*/ 	.byte	0x04, 0x36
        /*00c6*/ 	.short	(.L_155 - .L_154)
.L_154:
        /*00c8*/ 	.word	0x00000008
.L_155:


//--------------------- .nv.info._Z10bounceBackPfPKfPKiS3_ii --------------------------
	.section	.nv.info._Z10bounceBackPfPKfPKiS3_ii,"",@"SHT_CUDA_INFO"
	.sectionflags	@""
	.align	4


	//----- nvinfo : EIATTR_CUDA_API_VERSION
	.align		4
        /*0000*/ 	.byte	0x04, 0x37
        /*0002*/ 	.short	(.L_157 - .L_156)
.L_156:
        /*0004*/ 	.word	0x00000082


	//----- nvinfo : EIATTR_KPARAM_INFO
	.align		4
.L_157:
        /*0008*/ 	.byte	0x04, 0x17
        /*000a*/ 	.short	(.L_159 - .L_158)
.L_158:
        /*000c*/ 	.word	0x00000000
        /*0010*/ 	.short	0x0005
        /*0012*/ 	.short	0x0024
        /*0014*/ 	.byte	0x00, 0xf0, 0x11, 0x00


	//----- nvinfo : EIATTR_KPARAM_INFO
	.align		4
.L_159:
        /*0018*/ 	.byte	0x04, 0x17
        /*001a*/ 	.short	(.L_161 - .L_160)
.L_160:
        /*001c*/ 	.word	0x00000000
        /*0020*/ 	.short	0x0004
        /*0022*/ 	.short	0x0020
        /*0024*/ 	.byte	0x00, 0xf0, 0x11, 0x00


	//----- nvinfo : EIATTR_KPARAM_INFO
	.align		4
.L_161:
        /*0028*/ 	.byte	0x04, 0x17
        /*002a*/ 	.short	(.L_163 - .L_162)
.L_162:
        /*002c*/ 	.word	0x00000000
        /*0030*/ 	.short	0x0003
        /*0032*/ 	.short	0x0018
        /*0034*/ 	.byte	0x00, 0xf5, 0x21, 0x00


	//----- nvinfo : EIATTR_KPARAM_INFO
	.align		4
.L_163:
        /*0038*/ 	.byte	0x04, 0x17
        /*003a*/ 	.short	(.L_165 - .L_164)
.L_164:
        /*003c*/ 	.word	0x00000000
        /*0040*/ 	.short	0x0002
        /*0042*/ 	.short	0x0010
        /*0044*/ 	.byte	0x00, 0xf5, 0x21, 0x00


	//----- nvinfo : EIATTR_KPARAM_INFO
	.align		4
.L_165:
        /*0048*/ 	.byte	0x04, 0x17
        /*004a*/ 	.short	(.L_167 - .L_166)
.L_166:
        /*004c*/ 	.word	0x00000000
        /*0050*/ 	.short	0x0001
        /*0052*/ 	.short	0x0008
        /*0054*/ 	.byte	0x00, 0xf5, 0x21, 0x00


	//----- nvinfo : EIATTR_KPARAM_INFO
	.align		4
.L_167:
        /*0058*/ 	.byte	0x04, 0x17
        /*005a*/ 	.short	(.L_169 - .L_168)
.L_168:
        /*005c*/ 	.word	0x00000000
        /*0060*/ 	.short	0x0000
        /*0062*/ 	.short	0x0000
        /*0064*/ 	.byte	0x00, 0xf5, 0x21, 0x00


	//----- nvinfo : EIATTR_SPARSE_MMA_MASK
	.align		4
.L_169:
        /*0068*/ 	.byte	0x03, 0x50
        /*006a*/ 	.short	0x0000


	//----- nvinfo : EIATTR_MAXREG_COUNT
	.align		4
        /*006c*/ 	.byte	0x03, 0x1b
        /*006e*/ 	.short	0x00ff


	//----- nvinfo : EIATTR_MERCURY_ISA_VERSION
	.align		4
        /*0070*/ 	.byte	0x03, 0x5f
        /*0072*/ 	.short	0x0101


	//----- nvinfo : EIATTR_VRC_CTA_INIT_COUNT
	.align		4
        /*0074*/ 	.byte	0x02, 0x4a
	.zero		1
	.zero		1


	//----- nvinfo : EIATTR_EXIT_INSTR_OFFSETS
	.align		4
        /*0078*/ 	.byte	0x04, 0x1c
        /*007a*/ 	.short	(.L_171 - .L_170)


	//   ....[0]....
.L_170:
        /*007c*/ 	.word	0x00000080


	//   ....[1]....
        /*0080*/ 	.word	0x00000100


	//   ....[2]....
        /*0084*/ 	.word	0x000005b0


	//   ....[3]....
        /*0088*/ 	.word	0x000007e0


	//   ....[4]....
        /*008c*/ 	.word	0x00000950


	//   ....[5]....
        /*0090*/ 	.word	0x00000a10


	//----- nvinfo : EIATTR_CBANK_PARAM_SIZE
	.align		4
.L_171:
        /*0094*/ 	.byte	0x03, 0x19
        /*0096*/ 	.short	0x0028


	//----- nvinfo : EIATTR_PARAM_CBANK
	.align		4
        /*0098*/ 	.byte	0x04, 0x0a
        /*009a*/ 	.short	(.L_173 - .L_172)
	.align		4
.L_172:
        /*009c*/ 	.word	index@(.nv.constant0._Z10bounceBackPfPKfPKiS3_ii)
        /*00a0*/ 	.short	0x0380
        /*00a2*/ 	.short	0x0028


	//----- nvinfo : EIATTR_SW_WAR
	.align		4
.L_173:
        /*00a4*/ 	.byte	0x04, 0x36
        /*00a6*/ 	.short	(.L_175 - .L_174)
.L_174:
        /*00a8*/ 	.word	0x00000008
.L_175:


//--------------------- .nv.info._Z13collideLBGK2DPfPKfS1_fiiii --------------------------
	.section	.nv.info._Z13collideLBGK2DPfPKfS1_fiiii,"",@"SHT_CUDA_INFO"
	.sectionflags	@""
	.align	4


	//----- nvinfo : EIATTR_CUDA_API_VERSION
	.align		4
        /*0000*/ 	.byte	0x04, 0x37
        /*0002*/ 	.short	(.L_177 - .L_176)
.L_176:
        /*0004*/ 	.word	0x00000082


	//----- nvinfo : EIATTR_KPARAM_INFO
	.align		4
.L_177:
        /*0008*/ 	.byte	0x04, 0x17
        /*000a*/ 	.short	(.L_179 - .L_178)
.L_178:
        /*000c*/ 	.word	0x00000000
        /*0010*/ 	.short	0x0007
        /*0012*/ 	.short	0x0028
        /*0014*/ 	.byte	0x00, 0xf0, 0x11, 0x00


	//----- nvinfo : EIATTR_KPARAM_INFO
	.align		4
.L_179:
        /*0018*/ 	.byte	0x04, 0x17
        /*001a*/ 	.short	(.L_181 - .L_180)
.L_180:
        /*001c*/ 	.word	0x00000000
        /*0020*/ 	.short	0x0006
        /*0022*/ 	.short	0x0024
        /*0024*/ 	.byte	0x00, 0xf0, 0x11, 0x00


	//----- nvinfo : EIATTR_KPARAM_INFO
	.align		4
.L_181:
        /*0028*/ 	.byte	0x04, 0x17
        /*002a*/ 	.short	(.L_183 - .L_182)
.L_182:
        /*002c*/ 	.word	0x00000000
        /*0030*/ 	.short	0x0005
        /*0032*/ 	.short	0x0020
        /*0034*/ 	.byte	0x00, 0xf0, 0x11, 0x00


	//----- nvinfo : EIATTR_KPARAM_INFO
	.align		4
.L_183:
        /*0038*/ 	.byte	0x04, 0x17
        /*003a*/ 	.short	(.L_185 - .L_184)
.L_184:
        /*003c*/ 	.word	0x00000000
        /*0040*/ 	.short	0x0004
        /*0042*/ 	.short	0x001c
        /*0044*/ 	.byte	0x00, 0xf0, 0x11, 0x00


	//----- nvinfo : EIATTR_KPARAM_INFO
	.align		4
.L_185:
        /*0048*/ 	.byte	0x04, 0x17
        /*004a*/ 	.short	(.L_187 - .L_186)
.L_186:
        /*004c*/ 	.word	0x00000000
        /*0050*/ 	.short	0x0003
        /*0052*/ 	.short	0x0018
        /*0054*/ 	.byte	0x00, 0xf0, 0x11, 0x00


	//----- nvinfo : EIATTR_KPARAM_INFO
	.align		4
.L_187:
        /*0058*/ 	.byte	0x04, 0x17
        /*005a*/ 	.short	(.L_189 - .L_188)
.L_188:
        /*005c*/ 	.word	0x00000000
        /*0060*/ 	.short	0x0002
        /*0062*/ 	.short	0x0010
        /*0064*/ 	.byte	0x00, 0xf5, 0x21, 0x00


	//----- nvinfo : EIATTR_KPARAM_INFO
	.align		4
.L_189:
        /*0068*/ 	.byte	0x04, 0x17
        /*006a*/ 	.short	(.L_191 - .L_190)
.L_190:
        /*006c*/ 	.word	0x00000000
        /*0070*/ 	.short	0x0001
        /*0072*/ 	.short	0x0008
        /*0074*/ 	.byte	0x00, 0xf5, 0x21, 0x00


	//----- nvinfo : EIATTR_KPARAM_INFO
	.align		4
.L_191:
        /*0078*/ 	.byte	0x04, 0x17
        /*007a*/ 	.short	(.L_193 - .L_192)
.L_192:
        /*007c*/ 	.word	0x00000000
        /*0080*/ 	.short	0x0000
        /*0082*/ 	.short	0x0000
        /*0084*/ 	.byte	0x00, 0xf5, 0x21, 0x00


	//----- nvinfo : EIATTR_SPARSE_MMA_MASK
	.align		4
.L_193:
        /*0088*/ 	.byte	0x03, 0x50
        /*008a*/ 	.short	0x0000


	//----- nvinfo : EIATTR_MAXREG_COUNT
	.align		4
        /*008c*/ 	.byte	0x03, 0x1b
        /*008e*/ 	.short	0x00ff


	//----- nvinfo : EIATTR_MERCURY_ISA_VERSION
	.align		4
        /*0090*/ 	.byte	0x03, 0x5f
        /*0092*/ 	.short	0x0101


	//----- nvinfo : EIATTR_VRC_CTA_INIT_COUNT
	.align		4
        /*0094*/ 	.byte	0x02, 0x4a
	.zero		1
	.zero		1


	//----- nvinfo : EIATTR_EXIT_INSTR_OFFSETS
	.align		4
        /*0098*/ 	.byte	0x04, 0x1c
        /*009a*/ 	.short	(.L_195 - .L_194)


	//   ....[0]....
.L_194:
        /*009c*/ 	.word	0x00000150


	//   ....[1]....
        /*00a0*/ 	.word	0x00000860


	//   ....[2]....
        /*00a4*/ 	.word	0x00000bc0


	//   ....[3]....
        /*00a8*/ 	.word	0x00000dc0


	//   ....[4]....
        /*00ac*/ 	.word	0x00000ec0


	//----- nvinfo : EIATTR_CBANK_PARAM_SIZE
	.align		4
.L_195:
        /*00b0*/ 	.byte	0x03, 0x19
        /*00b2*/ 	.short	0x002c


	//----- nvinfo : EIATTR_PARAM_CBANK
	.align		4
        /*00b4*/ 	.byte	0x04, 0x0a
        /*00b6*/ 	.short	(.L_197 - .L_196)
	.align		4
.L_196:
        /*00b8*/ 	.word	index@(.nv.constant0._Z13collideLBGK2DPfPKfS1_fiiii)
        /*00bc*/ 	.short	0x0380
        /*00be*/ 	.short	0x002c


	//----- nvinfo : EIATTR_SW_WAR
	.align		4
.L_197:
        /*00c0*/ 	.byte	0x04, 0x36
        /*00c2*/ 	.short	(.L_199 - .L_198)
.L_198:
        /*00c4*/ 	.word	0x00000008
.L_199:


//--------------------- .nv.info._Z11collideLBGKPfPKfS1_fii --------------------------
	.section	.nv.info._Z11collideLBGKPfPKfS1_fii,"",@"SHT_CUDA_INFO"
	.sectionflags	@""
	.align	4


	//----- nvinfo : EIATTR_CUDA_API_VERSION
	.align		4
        /*0000*/ 	.byte	0x04, 0x37
        /*0002*/ 	.short	(.L_201 - .L_200)
.L_200:
        /*0004*/ 	.word	0x00000082


	//----- nvinfo : EIATTR_KPARAM_INFO
	.align		4
.L_201:
        /*0008*/ 	.byte	0x04, 0x17
        /*000a*/ 	.short	(.L_203 - .L_202)
.L_202:
        /*000c*/ 	.word	0x00000000
        /*0010*/ 	.short	0x0005
        /*0012*/ 	.short	0x0020
        /*0014*/ 	.byte	0x00, 0xf0, 0x11, 0x00


	//----- nvinfo : EIATTR_KPARAM_INFO
	.align		4
.L_203:
        /*0018*/ 	.byte	0x04, 0x17
        /*001a*/ 	.short	(.L_205 - .L_204)
.L_204:
        /*001c*/ 	.word	0x00000000
        /*0020*/ 	.short	0x0004
        /*0022*/ 	.short	0x001c
        /*0024*/ 	.byte	0x00, 0xf0, 0x11, 0x00


	//----- nvinfo : EIATTR_KPARAM_INFO
	.align		4
.L_205:
        /*0028*/ 	.byte	0x04, 0x17
        /*002a*/ 	.short	(.L_207 - .L_206)
.L_206:
        /*002c*/ 	.word	0x00000000
        /*0030*/ 	.short	0x0003
        /*0032*/ 	.short	0x0018
        /*0034*/ 	.byte	0x00, 0xf0, 0x11, 0x00


	//----- nvinfo : EIATTR_KPARAM_INFO
	.align		4
.L_207:
        /*0038*/ 	.byte	0x04, 0x17
        /*003a*/ 	.short	(.L_209 - .L_208)
.L_208:
        /*003c*/ 	.word	0x00000000
        /*0040*/ 	.short	0x0002
        /*0042*/ 	.short	0x0010
        /*0044*/ 	.byte	0x00, 0xf5, 0x21, 0x00


	//----- nvinfo : EIATTR_KPARAM_INFO
	.align		4
.L_209:
        /*0048*/ 	.byte	0x04, 0x17
        /*004a*/ 	.short	(.L_211 - .L_210)
.L_210:
        /*004c*/ 	.word	0x00000000
        /*0050*/ 	.short	0x0001
        /*0052*/ 	.short	0x0008
        /*0054*/ 	.byte	0x00, 0xf5, 0x21, 0x00


	//----- nvinfo : EIATTR_KPARAM_INFO
	.align		4
.L_211:
        /*0058*/ 	.byte	0x04, 0x17
        /*005a*/ 	.short	(.L_213 - .L_212)
.L_212:
        /*005c*/ 	.word	0x00000000
        /*0060*/ 	.short	0x0000
        /*0062*/ 	.short	0x0000
        /*0064*/ 	.byte	0x00, 0xf5, 0x21, 0x00


	//----- nvinfo : EIATTR_SPARSE_MMA_MASK
	.align		4
.L_213:
        /*0068*/ 	.byte	0x03, 0x50
        /*006a*/ 	.short	0x0000


	//----- nvinfo : EIATTR_MAXREG_COUNT
	.align		4
        /*006c*/ 	.byte	0x03, 0x1b
        /*006e*/ 	.short	0x00ff


	//----- nvinfo : EIATTR_MERCURY_ISA_VERSION
	.align		4
        /*0070*/ 	.byte	0x03, 0x5f
        /*0072*/ 	.short	0x0101


	//----- nvinfo : EIATTR_VRC_CTA_INIT_COUNT
	.align		4
        /*0074*/ 	.byte	0x02, 0x4a
	.zero		1
	.zero		1


	//----- nvinfo : EIATTR_EXIT_INSTR_OFFSETS
	.align		4
        /*0078*/ 	.byte	0x04, 0x1c
        /*007a*/ 	.short	(.L_215 - .L_214)


	//   ....[0]....
.L_214:
        /*007c*/ 	.word	0x00000090


	//   ....[1]....
        /*0080*/ 	.word	0x000005b0


	//   ....[2]....
        /*0084*/ 	.word	0x00000860


	//   ....[3]....
        /*0088*/ 	.word	0x00000a10


	//   ....[4]....
        /*008c*/ 	.word	0x00000af0


	//----- nvinfo : EIATTR_CBANK_PARAM_SIZE
	.align		4
.L_215:
        /*0090*/ 	.byte	0x03, 0x19
        /*0092*/ 	.short	0x0024


	//----- nvinfo : EIATTR_PARAM_CBANK
	.align		4
        /*0094*/ 	.byte	0x04, 0x0a
        /*0096*/ 	.short	(.L_217 - .L_216)
	.align		4
.L_216:
        /*0098*/ 	.word	index@(.nv.constant0._Z11collideLBGKPfPKfS1_fii)
        /*009c*/ 	.short	0x0380
        /*009e*/ 	.short	0x0024


	//----- nvinfo : EIATTR_SW_WAR
	.align		4
.L_217:
        /*00a0*/ 	.byte	0x04, 0x36
        /*00a2*/ 	.short	(.L_219 - .L_218)
.L_218:
        /*00a4*/ 	.word	0x00000008
.L_219:


//--------------------- .nv.info._Z10comp_fEq2DPfPKfS1_S1_S1_S1_S1_S1_S1_iiii --------------------------
	.section	.nv.info._Z10comp_fEq2DPfPKfS1_S1_S1_S1_S1_S1_S1_iiii,"",@"SHT_CUDA_INFO"
	.sectionflags	@""
	.align	4


	//----- nvinfo : EIATTR_CUDA_API_VERSION
	.align		4
        /*0000*/ 	.byte	0x04, 0x37
        /*0002*/ 	.short	(.L_221 - .L_220)
.L_220:
        /*0004*/ 	.word	0x00000082


	//----- nvinfo : EIATTR_KPARAM_INFO
	.align		4
.L_221:
        /*0008*/ 	.byte	0x04, 0x17
        /*000a*/ 	.short	(.L_223 - .L_222)
.L_222:
        /*000c*/ 	.word	0x00000000
        /*0010*/ 	.short	0x000c
        /*0012*/ 	.short	0x0054
        /*0014*/ 	.byte	0x00, 0xf0, 0x11, 0x00


	//----- nvinfo : EIATTR_KPARAM_INFO
	.align		4
.L_223:
        /*0018*/ 	.byte	0x04, 0x17
        /*001a*/ 	.short	(.L_225 - .L_224)
.L_224:
        /*001c*/ 	.word	0x00000000
        /*0020*/ 	.short	0x000b
        /*0022*/ 	.short	0x0050
        /*0024*/ 	.byte	0x00, 0xf0, 0x11, 0x00


	//----- nvinfo : EIATTR_KPARAM_INFO
	.align		4
.L_225:
        /*0028*/ 	.byte	0x04, 0x17
        /*002a*/ 	.short	(.L_227 - .L_226)
.L_226:
        /*002c*/ 	.word	0x00000000
        /*0030*/ 	.short	0x000a
        /*0032*/ 	.short	0x004c
        /*0034*/ 	.byte	0x00, 0xf0, 0x11, 0x00


	//----- nvinfo : EIATTR_KPARAM_INFO
	.align		4
.L_227:
        /*0038*/ 	.byte	0x04, 0x17
        /*003a*/ 	.short	(.L_229 - .L_228)
.L_228:
        /*003c*/ 	.word	0x00000000
        /*0040*/ 	.short	0x0009
        /*0042*/ 	.short	0x0048
        /*0044*/ 	.byte	0x00, 0xf0, 0x11, 0x00


	//----- nvinfo : EIATTR_KPARAM_INFO
	.align		4
.L_229:
        /*0048*/ 	.byte	0x04, 0x17
        /*004a*/ 	.short	(.L_231 - .L_230)
.L_230:
        /*004c*/ 	.word	0x00000000
        /*0050*/ 	.short	0x0008
        /*0052*/ 	.short	0x0040
        /*0054*/ 	.byte	0x00, 0xf5, 0x21, 0x00


	//----- nvinfo : EIATTR_KPARAM_INFO
	.align		4
.L_231:
        /*0058*/ 	.byte	0x04, 0x17
        /*005a*/ 	.short	(.L_233 - .L_232)
.L_232:
        /*005c*/ 	.word	0x00000000
        /*0060*/ 	.short	0x0007
        /*0062*/ 	.short	0x0038
        /*0064*/ 	.byte	0x00, 0xf5, 0x21, 0x00


	//----- nvinfo : EIATTR_KPARAM_INFO
	.align		4
.L_233:
        /*0068*/ 	.byte	0x04, 0x17
        /*006a*/ 	.short	(.L_235 - .L_234)
.L_234:
        /*006c*/ 	.word	0x00000000
        /*0070*/ 	.short	0x0006
        /*0072*/ 	.short	0x0030
        /*0074*/ 	.byte	0x00, 0xf5, 0x21, 0x00


	//----- nvinfo : EIATTR_KPARAM_INFO
	.align		4
.L_235:
        /*0078*/ 	.byte	0x04, 0x17
        /*007a*/ 	.short	(.L_237 - .L_236)
.L_236:
        /*007c*/ 	.word	0x00000000
        /*0080*/ 	.short	0x0005
        /*0082*/ 	.short	0x0028
        /*0084*/ 	.byte	0x00, 0xf5, 0x21, 0x00


	//----- nvinfo : EIATTR_KPARAM_INFO
	.align		4
.L_237:
        /*0088*/ 	.byte	0x04, 0x17
        /*008a*/ 	.short	(.L_239 - .L_238)
.L_238:
        /*008c*/ 	.word	0x00000000
        /*0090*/ 	.short	0x0004
        /*0092*/ 	.short	0x0020
        /*0094*/ 	.byte	0x00, 0xf5, 0x21, 0x00


	//----- nvinfo : EIATTR_KPARAM_INFO
	.align		4
.L_239:
        /*0098*/ 	.byte	0x04, 0x17
        /*009a*/ 	.short	(.L_241 - .L_240)
.L_240:
        /*009c*/ 	.word	0x00000000
        /*00a0*/ 	.short	0x0003
        /*00a2*/ 	.short	0x0018
        /*00a4*/ 	.byte	0x00, 0xf5, 0x21, 0x00


	//----- nvinfo : EIATTR_KPARAM_INFO
	.align		4
.L_241:
        /*00a8*/ 	.byte	0x04, 0x17
        /*00aa*/ 	.short	(.L_243 - .L_242)
.L_242:
        /*00ac*/ 	.word	0x00000000
        /*00b0*/ 	.short	0x0002
        /*00b2*/ 	.short	0x0010
        /*00b4*/ 	.byte	0x00, 0xf5, 0x21, 0x00


	//----- nvinfo : EIATTR_KPARAM_INFO
	.align		4
.L_243:
        /*00b8*/ 	.byte	0x04, 0x17
        /*00ba*/ 	.short	(.L_245 - .L_244)
.L_244:
        /*00bc*/ 	.word	0x00000000
        /*00c0*/ 	.short	0x0001
        /*00c2*/ 	.short	0x0008
        /*00c4*/ 	.byte	0x00, 0xf5, 0x21, 0x00


	//----- nvinfo : EIATTR_KPARAM_INFO
	.align		4
.L_245:
        /*00c8*/ 	.byte	0x04, 0x17
        /*00ca*/ 	.short	(.L_247 - .L_246)
.L_246:
        /*00cc*/ 	.word	0x00000000
        /*00d0*/ 	.short	0x0000
        /*00d2*/ 	.short	0x0000
        /*00d4*/ 	.byte	0x00, 0xf5, 0x21, 0x00


	//----- nvinfo : EIATTR_SPARSE_MMA_MASK
	.align		4
.L_247:
        /*00d8*/ 	.byte	0x03, 0x50
        /*00da*/ 	.short	0x0000


	//----- nvinfo : EIATTR_MAXREG_COUNT
	.align		4
        /*00dc*/ 	.byte	0x03, 0x1b
        /*00de*/ 	.short	0x00ff


	//----- nvinfo : EIATTR_MERCURY_ISA_VERSION
	.align		4
        /*00e0*/ 	.byte	0x03, 0x5f
        /*00e2*/ 	.short	0x0101


	//----- nvinfo : EIATTR_VRC_CTA_INIT_COUNT
	.align		4
        /*00e4*/ 	.byte	0x02, 0x4a
	.zero		1
	.zero		1


	//----- nvinfo : EIATTR_EXIT_INSTR_OFFSETS
	.align		4
        /*00e8*/ 	.byte	0x04, 0x1c
        /*00ea*/ 	.short	(.L_249 - .L_248)


	//   ....[0]....
.L_248:
        /*00ec*/ 	.word	0x00000120


	//   ....[1]....
        /*00f0*/ 	.word	0x00000150


	//   ....[2]....
        /*00f4*/ 	.word	0x00000a40


	//   ....[3]....
        /*00f8*/ 	.word	0x00000dc0


	//   ....[4]....
        /*00fc*/ 	.word	0x00000fb0


	//----- nvinfo : EIATTR_CBANK_PARAM_SIZE
	.align		4
.L_249:
        /*0100*/ 	.byte	0x03, 0x19
        /*0102*/ 	.short	0x0058


	//----- nvinfo : EIATTR_PARAM_CBANK
	.align		4
        /*0104*/ 	.byte	0x04, 0x0a
        /*0106*/ 	.short	(.L_251 - .L_250)
	.align		4
.L_250:
        /*0108*/ 	.word	index@(.nv.constant0._Z10comp_fEq2DPfPKfS1_S1_S1_S1_S1_S1_S1_iiii)
        /*010c*/ 	.short	0x0380
        /*010e*/ 	.short	0x0058


	//----- nvinfo : EIATTR_SW_WAR
	.align		4
.L_251:
        /*0110*/ 	.byte	0x04, 0x36
        /*0112*/ 	.short	(.L_253 - .L_252)
.L_252:
        /*0114*/ 	.word	0x00000008
.L_253:


//--------------------- .nv.info._Z8comp_fEqPfPKfS1_S1_S1_S1_S1_S1_S1_ii --------------------------
	.section	.nv.info._Z8comp_fEqPfPKfS1_S1_S1_S1_S1_S1_S1_ii,"",@"SHT_CUDA_INFO"
	.sectionflags	@""
	.align	4


	//----- nvinfo : EIATTR_CUDA_API_VERSION
	.align		4
        /*0000*/ 	.byte	0x04, 0x37
        /*0002*/ 	.short	(.L_255 - .L_254)
.L_254:
        /*0004*/ 	.word	0x00000082


	//----- nvinfo : EIATTR_KPARAM_INFO
	.align		4
.L_255:
        /*0008*/ 	.byte	0x04, 0x17
        /*000a*/ 	.short	(.L_257 - .L_256)
.L_256:
        /*000c*/ 	.word	0x00000000
        /*0010*/ 	.short	0x000a
        /*0012*/ 	.short	0x004c
        /*0014*/ 	.byte	0x00, 0xf0, 0x11, 0x00


	//----- nvinfo : EIATTR_KPARAM_INFO
	.align		4
.L_257:
        /*0018*/ 	.byte	0x04, 0x17
        /*001a*/ 	.short	(.L_259 - .L_258)
.L_258:
        /*001c*/ 	.word	0x00000000
        /*0020*/ 	.short	0x0009
        /*0022*/ 	.short	0x0048
        /*0024*/ 	.byte	0x00, 0xf0, 0x11, 0x00


	//----- nvinfo : EIATTR_KPARAM_INFO
	.align		4
.L_259:
        /*0028*/ 	.byte	0x04, 0x17
        /*002a*/ 	.short	(.L_261 - .L_260)
.L_260:
        /*002c*/ 	.word	0x00000000
        /*0030*/ 	.short	0x0008
        /*0032*/ 	.short	0x0040
        /*0034*/ 	.byte	0x00, 0xf5, 0x21, 0x00


	//----- nvinfo : EIATTR_KPARAM_INFO
	.align		4
.L_261:
        /*0038*/ 	.byte	0x04, 0x17
        /*003a*/ 	.short	(.L_263 - .L_262)
.L_262:
        /*003c*/ 	.word	0x00000000
        /*0040*/ 	.short	0x0007
        /*0042*/ 	.short	0x0038
        /*0044*/ 	.byte	0x00, 0xf5, 0x21, 0x00


	//----- nvinfo : EIATTR_KPARAM_INFO
	.align		4
.L_263:
        /*0048*/ 	.byte	0x04, 0x17
        /*004a*/ 	.short	(.L_265 - .L_264)
.L_264:
        /*004c*/ 	.word	0x00000000
        /*0050*/ 	.short	0x0006
        /*0052*/ 	.short	0x0030
        /*0054*/ 	.byte	0x00, 0xf5, 0x21, 0x00


	//----- nvinfo : EIATTR_KPARAM_INFO
	.align		4
.L_265:
        /*0058*/ 	.byte	0x04, 0x17
        /*005a*/ 	.short	(.L_267 - .L_266)
.L_266:
        /*005c*/ 	.word	0x00000000
        /*0060*/ 	.short	0x0005
        /*0062*/ 	.short	0x0028
        /*0064*/ 	.byte	0x00, 0xf5, 0x21, 0x00


	//----- nvinfo : EIATTR_KPARAM_INFO
	.align		4
.L_267:
        /*0068*/ 	.byte	0x04, 0x17
        /*006a*/ 	.short	(.L_269 - .L_268)
.L_268:
        /*006c*/ 	.word	0x00000000
        /*0070*/ 	.short	0x0004
        /*0072*/ 	.short	0x0020
        /*0074*/ 	.byte	0x00, 0xf5, 0x21, 0x00


	//----- nvinfo : EIATTR_KPARAM_INFO
	.align		4
.L_269:
        /*0078*/ 	.byte	0x04, 0x17
        /*007a*/ 	.short	(.L_271 - .L_270)
.L_270:
        /*007c*/ 	.word	0x00000000
        /*0080*/ 	.short	0x0003
        /*0082*/ 	.short	0x0018
        /*0084*/ 	.byte	0x00, 0xf5, 0x21, 0x00


	//----- nvinfo : EIATTR_KPARAM_INFO
	.align		4
.L_271:
        /*0088*/ 	.byte	0x04, 0x17
        /*008a*/ 	.short	(.L_273 - .L_272)
.L_272:
        /*008c*/ 	.word	0x00000000
        /*0090*/ 	.short	0x0002
        /*0092*/ 	.short	0x0010
        /*0094*/ 	.byte	0x00, 0xf5, 0x21, 0x00


	//----- nvinfo : EIATTR_KPARAM_INFO
	.align		4
.L_273:
        /*0098*/ 	.byte	0x04, 0x17
        /*009a*/ 	.short	(.L_275 - .L_274)
.L_274:
        /*009c*/ 	.word	0x00000000
        /*00a0*/ 	.short	0x0001
        /*00a2*/ 	.short	0x0008
        /*00a4*/ 	.byte	0x00, 0xf5, 0x21, 0x00


	//----- nvinfo : EIATTR_KPARAM_INFO
	.align		4
.L_275:
        /*00a8*/ 	.byte	0x04, 0x17
        /*00aa*/ 	.short	(.L_277 - .L_276)
.L_276:
        /*00ac*/ 	.word	0x00000000
        /*00b0*/ 	.short	0x0000
        /*00b2*/ 	.short	0x0000
        /*00b4*/ 	.byte	0x00, 0xf5, 0x21, 0x00


	//----- nvinfo : EIATTR_SPARSE_MMA_MASK
	.align		4
.L_277:
        /*00b8*/ 	.byte	0x03, 0x50
        /*00ba*/ 	.short	0x0000


	//----- nvinfo : EIATTR_MAXREG_COUNT
	.align		4
        /*00bc*/ 	.byte	0x03, 0x1b
        /*00be*/ 	.short	0x00ff


	//----- nvinfo : EIATTR_MERCURY_ISA_VERSION
	.align		4
        /*00c0*/ 	.byte	0x03, 0x5f
        /*00c2*/ 	.short	0x0101


	//----- nvinfo : EIATTR_VRC_CTA_INIT_COUNT
	.align		4
        /*00c4*/ 	.byte	0x02, 0x4a
	.zero		1
	.zero		1


	//----- nvinfo : EIATTR_EXIT_INSTR_OFFSETS
	.align		4
        /*00c8*/ 	.byte	0x04, 0x1c
        /*00ca*/ 	.short	(.L_279 - .L_278)


	//   ....[0]....
.L_278:
        /*00cc*/ 	.word	0x00000070


	//   ....[1]....
        /*00d0*/ 	.word	0x000000a0


	//   ....[2]....
        /*00d4*/ 	.word	0x00000930


	//   ....[3]....
        /*00d8*/ 	.word	0x00000cb0


	//   ....[4]....
        /*00dc*/ 	.word	0x00000ea0


	//----- nvinfo : EIATTR_CBANK_PARAM_SIZE
	.align		4
.L_279:
        /*00e0*/ 	.byte	0x03, 0x19
        /*00e2*/ 	.short	0x0050


	//----- nvinfo : EIATTR_PARAM_CBANK
	.align		4
        /*00e4*/ 	.byte	0x04, 0x0a
        /*00e6*/ 	.short	(.L_281 - .L_280)
	.align		4
.L_280:
        /*00e8*/ 	.word	index@(.nv.constant0._Z8comp_fEqPfPKfS1_S1_S1_S1_S1_S1_S1_ii)
        /*00ec*/ 	.short	0x0380
        /*00ee*/ 	.short	0x0050


	//----- nvinfo : EIATTR_SW_WAR
	.align		4
.L_281:
        /*00f0*/ 	.byte	0x04, 0x36
        /*00f2*/ 	.short	(.L_283 - .L_282)
.L_282:
        /*00f4*/ 	.word	0x00000008
.L_283:


//--------------------- .nv.info._Z13velocity_BC2DPfS_S_S_PKiS1_PKfS3_S3_S3_fS3_iiii --------------------------
	.section	.nv.info._Z13velocity_BC2DPfS_S_S_PKiS1_PKfS3_S3_S3_fS3_iiii,"",@"SHT_CUDA_INFO"
	.sectionflags	@""
	.align	4


	//----- nvinfo : EIATTR_CUDA_API_VERSION
	.align		4
        /*0000*/ 	.byte	0x04, 0x37
        /*0002*/ 	.short	(.L_285 - .L_284)
.L_284:
        /*0004*/ 	.word	0x00000082


	//----- nvinfo : EIATTR_KPARAM_INFO
	.align		4
.L_285:
        /*0008*/ 	.byte	0x04, 0x17
        /*000a*/ 	.short	(.L_287 - .L_286)
.L_286:
        /*000c*/ 	.word	0x00000000
        /*0010*/ 	.short	0x000f
        /*0012*/ 	.short	0x006c
        /*0014*/ 	.byte	0x00, 0xf0, 0x11, 0x00


	//----- nvinfo : EIATTR_KPARAM_INFO
	.align		4
.L_287:
        /*0018*/ 	.byte	0x04, 0x17
        /*001a*/ 	.short	(.L_289 - .L_288)
.L_288:
        /*001c*/ 	.word	0x00000000
        /*0020*/ 	.short	0x000e
        /*0022*/ 	.short	0x0068
        /*0024*/ 	.byte	0x00, 0xf0, 0x11, 0x00


	//----- nvinfo : EIATTR_KPARAM_INFO
	.align		4
.L_289:
        /*0028*/ 	.byte	0x04, 0x17
        /*002a*/ 	.short	(.L_291 - .L_290)
.L_290:
        /*002c*/ 	.word	0x00000000
        /*0030*/ 	.short	0x000d
        /*0032*/ 	.short	0x0064
        /*0034*/ 	.byte	0x00, 0xf0, 0x11, 0x00


	//----- nvinfo : EIATTR_KPARAM_INFO
	.align		4
.L_291:
        /*0038*/ 	.byte	0x04, 0x17
        /*003a*/ 	.short	(.L_293 - .L_292)
.L_292:
        /*003c*/ 	.word	0x00000000
        /*0040*/ 	.short	0x000c
        /*0042*/ 	.short	0x0060
        /*0044*/ 	.byte	0x00, 0xf0, 0x11, 0x00


	//----- nvinfo : EIATTR_KPARAM_INFO
	.align		4
.L_293:
        /*0048*/ 	.byte	0x04, 0x17
        /*004a*/ 	.short	(.L_295 - .L_294)
.L_294:
        /*004c*/ 	.word	0x00000000
        /*0050*/ 	.short	0x000b
        /*0052*/ 	.short	0x0058
        /*0054*/ 	.byte	0x00, 0xf5, 0x21, 0x00


	//----- nvinfo : EIATTR_KPARAM_INFO
	.align		4
.L_295:
        /*0058*/ 	.byte	0x04, 0x17
        /*005a*/ 	.short	(.L_297 - .L_296)
.L_296:
        /*005c*/ 	.word	0x00000000
        /*0060*/ 	.short	0x000a
        /*0062*/ 	.short	0x0050
        /*0064*/ 	.byte	0x00, 0xf0, 0x11, 0x00


	//----- nvinfo : EIATTR_KPARAM_INFO
	.align		4
.L_297:
        /*0068*/ 	.byte	0x04, 0x17
        /*006a*/ 	.short	(.L_299 - .L_298)
.L_298:
        /*006c*/ 	.word	0x00000000
        /*0070*/ 	.short	0x0009
        /*0072*/ 	.short	0x0048
        /*0074*/ 	.byte	0x00, 0xf5, 0x21, 0x00


	//----- nvinfo : EIATTR_KPARAM_INFO
	.align		4
.L_299:
        /*0078*/ 	.byte	0x04, 0x17
        /*007a*/ 	.short	(.L_301 - .L_300)
.L_300:
        /*007c*/ 	.word	0x00000000
        /*0080*/ 	.short	0x0008
        /*0082*/ 	.short	0x0040
        /*0084*/ 	.byte	0x00, 0xf5, 0x21, 0x00


	//----- nvinfo : EIATTR_KPARAM_INFO
	.align		4
.L_301:
        /*0088*/ 	.byte	0x04, 0x17
        /*008a*/ 	.short	(.L_303 - .L_302)
.L_302:
        /*008c*/ 	.word	0x00000000
        /*0090*/ 	.short	0x0007
        /*0092*/ 	.short	0x0038
        /*0094*/ 	.byte	0x00, 0xf5, 0x21, 0x00


	//----- nvinfo : EIATTR_KPARAM_INFO
	.align		4
.L_303:
        /*0098*/ 	.byte	0x04, 0x17
        /*009a*/ 	.short	(.L_305 - .L_304)
.L_304:
        /*009c*/ 	.word	0x00000000
        /*00a0*/ 	.short	0x0006
        /*00a2*/ 	.short	0x0030
        /*00a4*/ 	.byte	0x00, 0xf5, 0x21, 0x00


	//----- nvinfo : EIATTR_KPARAM_INFO
	.align		4
.L_305:
        /*00a8*/ 	.byte	0x04, 0x17
        /*00aa*/ 	.short	(.L_307 - .L_306)
.L_306:
        /*00ac*/ 	.word	0x00000000
        /*00b0*/ 	.short	0x0005
        /*00b2*/ 	.short	0x0028
        /*00b4*/ 	.byte	0x00, 0xf5, 0x21, 0x00


	//----- nvinfo : EIATTR_KPARAM_INFO
	.align		4
.L_307:
        /*00b8*/ 	.byte	0x04, 0x17
        /*00ba*/ 	.short	(.L_309 - .L_308)
.L_308:
        /*00bc*/ 	.word	0x00000000
        /*00c0*/ 	.short	0x0004
        /*00c2*/ 	.short	0x0020
        /*00c4*/ 	.byte	0x00, 0xf5, 0x21, 0x00


	//----- nvinfo : EIATTR_KPARAM_INFO
	.align		4
.L_309:
        /*00c8*/ 	.byte	0x04, 0x17
        /*00ca*/ 	.short	(.L_311 - .L_310)
.L_310:
        /*00cc*/ 	.word	0x00000000
        /*00d0*/ 	.short	0x0003
        /*00d2*/ 	.short	0x0018
        /*00d4*/ 	.byte	0x00, 0xf5, 0x21, 0x00


	//----- nvinfo : EIATTR_KPARAM_INFO
	.align		4
.L_311:
        /*00d8*/ 	.byte	0x04, 0x17
        /*00da*/ 	.short	(.L_313 - .L_312)
.L_312:
        /*00dc*/ 	.word	0x00000000
        /*00e0*/ 	.short	0x0002
        /*00e2*/ 	.short	0x0010
        /*00e4*/ 	.byte	0x00, 0xf5, 0x21, 0x00


	//----- nvinfo : EIATTR_KPARAM_INFO
	.align		4
.L_313:
        /*00e8*/ 	.byte	0x04, 0x17
        /*00ea*/ 	.short	(.L_315 - .L_314)
.L_314:
        /*00ec*/ 	.word	0x00000000
        /*00f0*/ 	.short	0x0001
        /*00f2*/ 	.short	0x0008
        /*00f4*/ 	.byte	0x00, 0xf5, 0x21, 0x00


	//----- nvinfo : EIATTR_KPARAM_INFO
	.align		4
.L_315:
        /*00f8*/ 	.byte	0x04, 0x17
        /*00fa*/ 	.short	(.L_317 - .L_316)
.L_316:
        /*00fc*/ 	.word	0x00000000
        /*0100*/ 	.short	0x0000
        /*0102*/ 	.short	0x0000
        /*0104*/ 	.byte	0x00, 0xf5, 0x21, 0x00


	//----- nvinfo : EIATTR_SPARSE_MMA_MASK
	.align		4
.L_317:
        /*0108*/ 	.byte	0x03, 0x50
        /*010a*/ 	.short	0x0000


	//----- nvinfo : EIATTR_MAXREG_COUNT
	.align		4
        /*010c*/ 	.byte	0x03, 0x1b
        /*010e*/ 	.short	0x00ff


	//----- nvinfo : EIATTR_MERCURY_ISA_VERSION
	.align		4
        /*0110*/ 	.byte	0x03, 0x5f
        /*0112*/ 	.short	0x0101


	//----- nvinfo : EIATTR_VRC_CTA_INIT_COUNT
	.align		4
        /*0114*/ 	.byte	0x02, 0x4a
	.zero		1
	.zero		1


	//----- nvinfo : EIATTR_EXIT_INSTR_OFFSETS
	.align		4
        /*0118*/ 	.byte	0x04, 0x1c
        /*011a*/ 	.short	(.L_319 - .L_318)


	//   ....[0]....
.L_318:
        /*011c*/ 	.word	0x00000130


	//   ....[1]....
        /*0120*/ 	.word	0x00001570


	//   ....[2]....
        /*0124*/ 	.word	0x000015b0


	//----- nvinfo : EIATTR_CRS_STACK_SIZE
	.align		4
.L_319:
        /*0128*/ 	.byte	0x04, 0x1e
        /*012a*/ 	.short	(.L_321 - .L_320)
.L_320:
        /*012c*/ 	.word	0x00000000


	//----- nvinfo : EIATTR_CBANK_PARAM_SIZE
	.align		4
.L_321:
        /*0130*/ 	.byte	0x03, 0x19
        /*0132*/ 	.short	0x0070


	//----- nvinfo : EIATTR_PARAM_CBANK
	.align		4
        /*0134*/ 	.byte	0x04, 0x0a
        /*0136*/ 	.short	(.L_323 - .L_322)
	.align		4
.L_322:
        /*0138*/ 	.word	index@(.nv.constant0._Z13velocity_BC2DPfS_S_S_PKiS1_PKfS3_S3_S3_fS3_iiii)
        /*013c*/ 	.short	0x0380
        /*013e*/ 	.short	0x0070


	//----- nvinfo : EIATTR_SW_WAR
	.align		4
.L_323:
        /*0140*/ 	.byte	0x04, 0x36
        /*0142*/ 	.short	(.L_325 - .L_324)
.L_324:
        /*0144*/ 	.word	0x00000008
.L_325:


//--------------------- .nv.info._Z11velocity_BCPfS_S_S_PKiS1_PKfS3_S3_S3_fS3_ii --------------------------
	.section	.nv.info._Z11velocity_BCPfS_S_S_PKiS1_PKfS3_S3_S3_fS3_ii,"",@"SHT_CUDA_INFO"
	.sectionflags	@""
	.align	4


	//----- nvinfo : EIATTR_CUDA_API_VERSION
	.align		4
        /*0000*/ 	.byte	0x04, 0x37
        /*0002*/ 	.short	(.L_327 - .L_326)
.L_326:
        /*0004*/ 	.word	0x00000082


	//----- nvinfo : EIATTR_KPARAM_INFO
	.align		4
.L_327:
        /*0008*/ 	.byte	0x04, 0x17
        /*000a*/ 	.short	(.L_329 - .L_328)
.L_328:
        /*000c*/ 	.word	0x00000000
        /*0010*/ 	.short	0x000d
        /*0012*/ 	.short	0x0064
        /*0014*/ 	.byte	0x00, 0xf0, 0x11, 0x00


	//----- nvinfo : EIATTR_KPARAM_INFO
	.align		4
.L_329:
        /*0018*/ 	.byte	0x04, 0x17
        /*001a*/ 	.short	(.L_331 - .L_330)
.L_330:
        /*001c*/ 	.word	0x00000000
        /*0020*/ 	.short	0x000c
        /*0022*/ 	.short	0x0060
        /*0024*/ 	.byte	0x00, 0xf0, 0x11, 0x00


	//----- nvinfo : EIATTR_KPARAM_INFO
	.align		4
.L_331:
        /*0028*/ 	.byte	0x04, 0x17
        /*002a*/ 	.short	(.L_333 - .L_332)
.L_332:
        /*002c*/ 	.word	0x00000000
        /*0030*/ 	.short	0x000b
        /*0032*/ 	.short	0x0058
        /*0034*/ 	.byte	0x00, 0xf5, 0x21, 0x00


	//----- nvinfo : EIATTR_KPARAM_INFO
	.align		4
.L_333:
        /*0038*/ 	.byte	0x04, 0x17
        /*003a*/ 	.short	(.L_335 - .L_334)
.L_334:
        /*003c*/ 	.word	0x00000000
        /*0040*/ 	.short	0x000a
        /*0042*/ 	.short	0x0050
        /*0044*/ 	.byte	0x00, 0xf0, 0x11, 0x00


	//----- nvinfo : EIATTR_KPARAM_INFO
	.align		4
.L_335:
        /*0048*/ 	.byte	0x04, 0x17
        /*004a*/ 	.short	(.L_337 - .L_336)
.L_336:
        /*004c*/ 	.word	0x00000000
        /*0050*/ 	.short	0x0009
        /*0052*/ 	.short	0x0048
        /*0054*/ 	.byte	0x00, 0xf5, 0x21, 0x00


	//----- nvinfo : EIATTR_KPARAM_INFO
	.align		4
.L_337:
        /*0058*/ 	.byte	0x04, 0x17
        /*005a*/ 	.short	(.L_339 - .L_338)
.L_338:
        /*005c*/ 	.word	0x00000000
        /*0060*/ 	.short	0x0008
        /*0062*/ 	.short	0x0040
        /*0064*/ 	.byte	0x00, 0xf5, 0x21, 0x00


	//----- nvinfo : EIATTR_KPARAM_INFO
	.align		4
.L_339:
        /*0068*/ 	.byte	0x04, 0x17
        /*006a*/ 	.short	(.L_341 - .L_340)
.L_340:
        /*006c*/ 	.word	0x00000000
        /*0070*/ 	.short	0x0007
        /*0072*/ 	.short	0x0038
        /*0074*/ 	.byte	0x00, 0xf5, 0x21, 0x00


	//----- nvinfo : EIATTR_KPARAM_INFO
	.align		4
.L_341:
        /*0078*/ 	.byte	0x04, 0x17
        /*007a*/ 	.short	(.L_343 - .L_342)
.L_342:
        /*007c*/ 	.word	0x00000000
        /*0080*/ 	.short	0x0006
        /*0082*/ 	.short	0x0030
        /*0084*/ 	.byte	0x00, 0xf5, 0x21, 0x00


	//----- nvinfo : EIATTR_KPARAM_INFO
	.align		4
.L_343:
        /*0088*/ 	.byte	0x04, 0x17
        /*008a*/ 	.short	(.L_345 - .L_344)
.L_344:
        /*008c*/ 	.word	0x00000000
        /*0090*/ 	.short	0x0005
        /*0092*/ 	.short	0x0028
        /*0094*/ 	.byte	0x00, 0xf5, 0x21, 0x00


	//----- nvinfo : EIATTR_KPARAM_INFO
	.align		4
.L_345:
        /*0098*/ 	.byte	0x04, 0x17
        /*009a*/ 	.short	(.L_347 - .L_346)
.L_346:
        /*009c*/ 	.word	0x00000000
        /*00a0*/ 	.short	0x0004
        /*00a2*/ 	.short	0x0020
        /*00a4*/ 	.byte	0x00, 0xf5, 0x21, 0x00


	//----- nvinfo : EIATTR_KPARAM_INFO
	.align		4
.L_347:
        /*00a8*/ 	.byte	0x04, 0x17
        /*00aa*/ 	.short	(.L_349 - .L_348)
.L_348:
        /*00ac*/ 	.word	0x00000000
        /*00b0*/ 	.short	0x0003
        /*00b2*/ 	.short	0x0018
        /*00b4*/ 	.byte	0x00, 0xf5, 0x21, 0x00


	//----- nvinfo : EIATTR_KPARAM_INFO
	.align		4
.L_349:
        /*00b8*/ 	.byte	0x04, 0x17
        /*00ba*/ 	.short	(.L_351 - .L_350)
.L_350:
        /*00bc*/ 	.word	0x00000000
        /*00c0*/ 	.short	0x0002
        /*00c2*/ 	.short	0x0010
        /*00c4*/ 	.byte	0x00, 0xf5, 0x21, 0x00


	//----- nvinfo : EIATTR_KPARAM_INFO
	.align		4
.L_351:
        /*00c8*/ 	.byte	0x04, 0x17
        /*00ca*/ 	.short	(.L_353 - .L_352)
.L_352:
        /*00cc*/ 	.word	0x00000000
        /*00d0*/ 	.short	0x0001
        /*00d2*/ 	.short	0x0008
        /*00d4*/ 	.byte	0x00, 0xf5, 0x21, 0x00


	//----- nvinfo : EIATTR_KPARAM_INFO
	.align		4
.L_353:
        /*00d8*/ 	.byte	0x04, 0x17
        /*00da*/ 	.short	(.L_355 - .L_354)
.L_354:
        /*00dc*/ 	.word	0x00000000
        /*00e0*/ 	.short	0x0000
        /*00e2*/ 	.short	0x0000
        /*00e4*/ 	.byte	0x00, 0xf5, 0x21, 0x00


	//----- nvinfo : EIATTR_SPARSE_MMA_MASK
	.align		4
.L_355:
        /*00e8*/ 	.byte	0x03, 0x50
        /*00ea*/ 	.short	0x0000


	//----- nvinfo : EIATTR_MAXREG_COUNT
	.align		4
        /*00ec*/ 	.byte	0x03, 0x1b
        /*00ee*/ 	.short	0x00ff


	//----- nvinfo : EIATTR_MERCURY_ISA_VERSION
	.align		4
        /*00f0*/ 	.byte	0x03, 0x5f
        /*00f2*/ 	.short	0x0101


	//----- nvinfo : EIATTR_VRC_CTA_INIT_COUNT
	.align		4
        /*00f4*/ 	.byte	0x02, 0x4a
	.zero		1
	.zero		1


	//----- nvinfo : EIATTR_EXIT_INSTR_OFFSETS
	.align		4
        /*00f8*/ 	.byte	0x04, 0x1c
        /*00fa*/ 	.short	(.L_357 - .L_356)


	//   ....[0]....
.L_356:
        /*00fc*/ 	.word	0x00000080


	//   ....[1]....
        /*0100*/ 	.word	0x00001420


	//   ....[2]....
        /*0104*/ 	.word	0x00001460


	//----- nvinfo : EIATTR_CRS_STACK_SIZE
	.align		4
.L_357:
        /*0108*/ 	.byte	0x04, 0x1e
        /*010a*/ 	.short	(.L_359 - .L_358)
.L_358:
        /*010c*/ 	.word	0x00000000


	//----- nvinfo : EIATTR_CBANK_PARAM_SIZE
	.align		4
.L_359:
        /*0110*/ 	.byte	0x03, 0x19
        /*0112*/ 	.short	0x0068


	//----- nvinfo : EIATTR_PARAM_CBANK
	.align		4
        /*0114*/ 	.byte	0x04, 0x0a
        /*0116*/ 	.short	(.L_361 - .L_360)
	.align		4
.L_360:
        /*0118*/ 	.word	index@(.nv.constant0._Z11velocity_BCPfS_S_S_PKiS1_PKfS3_S3_S3_fS3_ii)
        /*011c*/ 	.short	0x0380
        /*011e*/ 	.short	0x0068


	//----- nvinfo : EIATTR_SW_WAR
	.align		4
.L_361:
        /*0120*/ 	.byte	0x04, 0x36
        /*0122*/ 	.short	(.L_363 - .L_362)
.L_362:
        /*0124*/ 	.word	0x00000008
.L_363:


//--------------------- .nv.info._Z15comp_velocity2DPfS_S_PKfS1_S1_S1_iiii --------------------------
	.section	.nv.info._Z15comp_velocity2DPfS_S_PKfS1_S1_S1_iiii,"",@"SHT_CUDA_INFO"
	.sectionflags	@""
	.align	4


	//----- nvinfo : EIATTR_CUDA_API_VERSION
	.align		4
        /*0000*/ 	.byte	0x04, 0x37
        /*0002*/ 	.short	(.L_365 - .L_364)
.L_364:
        /*0004*/ 	.word	0x00000082


	//----- nvinfo : EIATTR_KPARAM_INFO
	.align		4
.L_365:
        /*0008*/ 	.byte	0x04, 0x17
        /*000a*/ 	.short	(.L_367 - .L_366)
.L_366:
        /*000c*/ 	.word	0x00000000
        /*0010*/ 	.short	0x000a
        /*0012*/ 	.short	0x0044
        /*0014*/ 	.byte	0x00, 0xf0, 0x11, 0x00


	//----- nvinfo : EIATTR_KPARAM_INFO
	.align		4
.L_367:
        /*0018*/ 	.byte	0x04, 0x17
        /*001a*/ 	.short	(.L_369 - .L_368)
.L_368:
        /*001c*/ 	.word	0x00000000
        /*0020*/ 	.short	0x0009
        /*0022*/ 	.short	0x0040
        /*0024*/ 	.byte	0x00, 0xf0, 0x11, 0x00


	//----- nvinfo : EIATTR_KPARAM_INFO
	.align		4
.L_369:
        /*0028*/ 	.byte	0x04, 0x17
        /*002a*/ 	.short	(.L_371 - .L_370)
.L_370:
        /*002c*/ 	.word	0x00000000
        /*0030*/ 	.short	0x0008
        /*0032*/ 	.short	0x003c
        /*0034*/ 	.byte	0x00, 0xf0, 0x11, 0x00


	//----- nvinfo : EIATTR_KPARAM_INFO
	.align		4
.L_371:
        /*0038*/ 	.byte	0x04, 0x17
        /*003a*/ 	.short	(.L_373 - .L_372)
.L_372:
        /*003c*/ 	.word	0x00000000
        /*0040*/ 	.short	0x0007
        /*0042*/ 	.short	0x0038
        /*0044*/ 	.byte	0x00, 0xf0, 0x11, 0x00


	//----- nvinfo : EIATTR_KPARAM_INFO
	.align		4
.L_373:
        /*0048*/ 	.byte	0x04, 0x17
        /*004a*/ 	.short	(.L_375 - .L_374)
.L_374:
        /*004c*/ 	.word	0x00000000
        /*0050*/ 	.short	0x0006
        /*0052*/ 	.short	0x0030
        /*0054*/ 	.byte	0x00, 0xf5, 0x21, 0x00


	//----- nvinfo : EIATTR_KPARAM_INFO
	.align		4
.L_375:
        /*0058*/ 	.byte	0x04, 0x17
        /*005a*/ 	.short	(.L_377 - .L_376)
.L_376:
        /*005c*/ 	.word	0x00000000
        /*0060*/ 	.short	0x0005
        /*0062*/ 	.short	0x0028
        /*0064*/ 	.byte	0x00, 0xf5, 0x21, 0x00


	//----- nvinfo : EIATTR_KPARAM_INFO
	.align		4
.L_377:
        /*0068*/ 	.byte	0x04, 0x17
        /*006a*/ 	.short	(.L_379 - .L_378)
.L_378:
        /*006c*/ 	.word	0x00000000
        /*0070*/ 	.short	0x0004
        /*0072*/ 	.short	0x0020
        /*0074*/ 	.byte	0x00, 0xf5, 0x21, 0x00


	//----- nvinfo : EIATTR_KPARAM_INFO
	.align		4
.L_379:
        /*0078*/ 	.byte	0x04, 0x17
        /*007a*/ 	.short	(.L_381 - .L_380)
.L_380:
        /*007c*/ 	.word	0x00000000
        /*0080*/ 	.short	0x0003
        /*0082*/ 	.short	0x0018
        /*0084*/ 	.byte	0x00, 0xf5, 0x21, 0x00


	//----- nvinfo : EIATTR_KPARAM_INFO
	.align		4
.L_381:
        /*0088*/ 	.byte	0x04, 0x17
        /*008a*/ 	.short	(.L_383 - .L_382)
.L_382:
        /*008c*/ 	.word	0x00000000
        /*0090*/ 	.short	0x0002
        /*0092*/ 	.short	0x0010
        /*0094*/ 	.byte	0x00, 0xf5, 0x21, 0x00


	//----- nvinfo : EIATTR_KPARAM_INFO
	.align		4
.L_383:
        /*0098*/ 	.byte	0x04, 0x17
        /*009a*/ 	.short	(.L_385 - .L_384)
.L_384:
        /*009c*/ 	.word	0x00000000
        /*00a0*/ 	.short	0x0001
        /*00a2*/ 	.short	0x0008
        /*00a4*/ 	.byte	0x00, 0xf5, 0x21, 0x00


	//----- nvinfo : EIATTR_KPARAM_INFO
	.align		4
.L_385:
        /*00a8*/ 	.byte	0x04, 0x17
        /*00aa*/ 	.short	(.L_387 - .L_386)
.L_386:
        /*00ac*/ 	.word	0x00000000
        /*00b0*/ 	.short	0x0000
        /*00b2*/ 	.short	0x0000
        /*00b4*/ 	.byte	0x00, 0xf5, 0x21, 0x00


	//----- nvinfo : EIATTR_SPARSE_MMA_MASK
	.align		4
.L_387:
        /*00b8*/ 	.byte	0x03, 0x50
        /*00ba*/ 	.short	0x0000


	//----- nvinfo : EIATTR_MAXREG_COUNT
	.align		4
        /*00bc*/ 	.byte	0x03, 0x1b
        /*00be*/ 	.short	0x00ff


	//----- nvinfo : EIATTR_MERCURY_ISA_VERSION
	.align		4
        /*00c0*/ 	.byte	0x03, 0x5f
        /*00c2*/ 	.short	0x0101


	//----- nvinfo : EIATTR_VRC_CTA_INIT_COUNT
	.align		4
        /*00c4*/ 	.byte	0x02, 0x4a
	.zero		1
	.zero		1


	//----- nvinfo : EIATTR_EXIT_INSTR_OFFSETS
	.align		4
        /*00c8*/ 	.byte	0x04, 0x1c
        /*00ca*/ 	.short	(.L_389 - .L_388)


	//   ....[0]....
.L_388:
        /*00cc*/ 	.word	0x00000120


	//   ....[1]....
        /*00d0*/ 	.word	0x00001260


	//----- nvinfo : EIATTR_CRS_STACK_SIZE
	.align		4
.L_389:
        /*00d4*/ 	.byte	0x04, 0x1e
        /*00d6*/ 	.short	(.L_391 - .L_390)
.L_390:
        /*00d8*/ 	.word	0x00000000


	//----- nvinfo : EIATTR_CBANK_PARAM_SIZE
	.align		4
.L_391:
        /*00dc*/ 	.byte	0x03, 0x19
        /*00de*/ 	.short	0x0048


	//----- nvinfo : EIATTR_PARAM_CBANK
	.align		4
        /*00e0*/ 	.byte	0x04, 0x0a
        /*00e2*/ 	.short	(.L_393 - .L_392)
	.align		4
.L_392:
        /*00e4*/ 	.word	index@(.nv.constant0._Z15comp_velocity2DPfS_S_PKfS1_S1_S1_iiii)
        /*00e8*/ 	.short	0x0380
        /*00ea*/ 	.short	0x0048


	//----- nvinfo : EIATTR_SW_WAR
	.align		4
.L_393:
        /*00ec*/ 	.byte	0x04, 0x36
        /*00ee*/ 	.short	(.L_395 - .L_394)
.L_394:
        /*00f0*/ 	.word	0x00000008
.L_395:


//--------------------- .nv.info._Z13comp_velocityPfS_S_PKfS1_S1_S1_ii --------------------------
	.section	.nv.info._Z13comp_velocityPfS_S_PKfS1_S1_S1_ii,"",@"SHT_CUDA_INFO"
	.sectionflags	@""
	.align	4


	//----- nvinfo : EIATTR_CUDA_API_VERSION
	.align		4
        /*0000*/ 	.byte	0x04, 0x37
        /*0002*/ 	.short	(.L_397 - .L_396)
.L_396:
        /*0004*/ 	.word	0x00000082


	//----- nvinfo : EIATTR_KPARAM_INFO
	.align		4
.L_397:
        /*0008*/ 	.byte	0x04, 0x17
        /*000a*/ 	.short	(.L_399 - .L_398)
.L_398:
        /*000c*/ 	.word	0x00000000
        /*0010*/ 	.short	0x0008
        /*0012*/ 	.short	0x003c
        /*0014*/ 	.byte	0x00, 0xf0, 0x11, 0x00


	//----- nvinfo : EIATTR_KPARAM_INFO
	.align		4
.L_399:
        /*0018*/ 	.byte	0x04, 0x17
        /*001a*/ 	.short	(.L_401 - .L_400)
.L_400:
        /*001c*/ 	.word	0x00000000
        /*0020*/ 	.short	0x0007
        /*0022*/ 	.short	0x0038
        /*0024*/ 	.byte	0x00, 0xf0, 0x11, 0x00


	//----- nvinfo : EIATTR_KPARAM_INFO
	.align		4
.L_401:
        /*0028*/ 	.byte	0x04, 0x17
        /*002a*/ 	.short	(.L_403 - .L_402)
.L_402:
        /*002c*/ 	.word	0x00000000
        /*0030*/ 	.short	0x0006
        /*0032*/ 	.short	0x0030
        /*0034*/ 	.byte	0x00, 0xf5, 0x21, 0x00


	//----- nvinfo : EIATTR_KPARAM_INFO
	.align		4
.L_403:
        /*0038*/ 	.byte	0x04, 0x17
        /*003a*/ 	.short	(.L_405 - .L_404)
.L_404:
        /*003c*/ 	.word	0x00000000
        /*0040*/ 	.short	0x0005
        /*0042*/ 	.short	0x0028
        /*0044*/ 	.byte	0x00, 0xf5, 0x21, 0x00


	//----- nvinfo : EIATTR_KPARAM_INFO
	.align		4
.L_405:
        /*0048*/ 	.byte	0x04, 0x17
        /*004a*/ 	.short	(.L_407 - .L_406)
.L_406:
        /*004c*/ 	.word	0x00000000
        /*0050*/ 	.short	0x0004
        /*0052*/ 	.short	0x0020
        /*0054*/ 	.byte	0x00, 0xf5, 0x21, 0x00


	//----- nvinfo : EIATTR_KPARAM_INFO
	.align		4
.L_407:
        /*0058*/ 	.byte	0x04, 0x17
        /*005a*/ 	.short	(.L_409 - .L_408)
.L_408:
        /*005c*/ 	.word	0x00000000
        /*0060*/ 	.short	0x0003
        /*0062*/ 	.short	0x0018
        /*0064*/ 	.byte	0x00, 0xf5, 0x21, 0x00


	//----- nvinfo : EIATTR_KPARAM_INFO
	.align		4
.L_409:
        /*0068*/ 	.byte	0x04, 0x17
        /*006a*/ 	.short	(.L_411 - .L_410)
.L_410:
        /*006c*/ 	.word	0x00000000
        /*0070*/ 	.short	0x0002
        /*0072*/ 	.short	0x0010
        /*0074*/ 	.byte	0x00, 0xf5, 0x21, 0x00


	//----- nvinfo : EIATTR_KPARAM_INFO
	.align		4
.L_411:
        /*0078*/ 	.byte	0x04, 0x17
        /*007a*/ 	.short	(.L_413 - .L_412)
.L_412:
        /*007c*/ 	.word	0x00000000
        /*0080*/ 	.short	0x0001
        /*0082*/ 	.short	0x0008
        /*0084*/ 	.byte	0x00, 0xf5, 0x21, 0x00


	//----- nvinfo : EIATTR_KPARAM_INFO
	.align		4
.L_413:
        /*0088*/ 	.byte	0x04, 0x17
        /*008a*/ 	.short	(.L_415 - .L_414)
.L_414:
        /*008c*/ 	.word	0x00000000
        /*0090*/ 	.short	0x0000
        /*0092*/ 	.short	0x0000
        /*0094*/ 	.byte	0x00, 0xf5, 0x21, 0x00


	//----- nvinfo : EIATTR_SPARSE_MMA_MASK
	.align		4
.L_415:
        /*0098*/ 	.byte	0x03, 0x50
        /*009a*/ 	.short	0x0000


	//----- nvinfo : EIATTR_MAXREG_COUNT
	.align		4
        /*009c*/ 	.byte	0x03, 0x1b
        /*009e*/ 	.short	0x00ff


	//----- nvinfo : EIATTR_MERCURY_ISA_VERSION
	.align		4
        /*00a0*/ 	.byte	0x03, 0x5f
        /*00a2*/ 	.short	0x0101


	//----- nvinfo : EIATTR_VRC_CTA_INIT_COUNT
	.align		4
        /*00a4*/ 	.byte	0x02, 0x4a
	.zero		1
	.zero		1


	//----- nvinfo : EIATTR_EXIT_INSTR_OFFSETS
	.align		4
        /*00a8*/ 	.byte	0x04, 0x1c
        /*00aa*/ 	.short	(.L_417 - .L_416)


	//   ....[0]....
.L_416:
        /*00ac*/ 	.word	0x00000070


	//   ....[1]....
        /*00b0*/ 	.word	0x00001170


	//----- nvinfo : EIATTR_CRS_STACK_SIZE
	.align		4
.L_417:
        /*00b4*/ 	.byte	0x04, 0x1e
        /*00b6*/ 	.short	(.L_419 - .L_418)
.L_418:
        /*00b8*/ 	.word	0x00000000


	//----- nvinfo : EIATTR_CBANK_PARAM_SIZE
	.align		4
.L_419:
        /*00bc*/ 	.byte	0x03, 0x19
        /*00be*/ 	.short	0x0040


	//----- nvinfo : EIATTR_PARAM_CBANK
	.align		4
        /*00c0*/ 	.byte	0x04, 0x0a
        /*00c2*/ 	.short	(.L_421 - .L_420)
	.align		4
.L_420:
        /*00c4*/ 	.word	index@(.nv.constant0._Z13comp_velocityPfS_S_PKfS1_S1_S1_ii)
        /*00c8*/ 	.short	0x0380
        /*00ca*/ 	.short	0x0040


	//----- nvinfo : EIATTR_SW_WAR
	.align		4
.L_421:
        /*00cc*/ 	.byte	0x04, 0x36
        /*00ce*/ 	.short	(.L_423 - .L_422)
.L_422:
        /*00d0*/ 	.word	0x00000008
.L_423:


//--------------------- .nv.info._Z14comp_density2DPfPKfiiii --------------------------
	.section	.nv.info._Z14comp_density2DPfPKfiiii,"",@"SHT_CUDA_INFO"
	.sectionflags	@""
	.align	4


	//----- nvinfo : EIATTR_CUDA_API_VERSION
	.align		4
        /*0000*/ 	.byte	0x04, 0x37
        /*0002*/ 	.short	(.L_425 - .L_424)
.L_424:
        /*0004*/ 	.word	0x00000082


	//----- nvinfo : EIATTR_KPARAM_INFO
	.align		4
.L_425:
        /*0008*/ 	.byte	0x04, 0x17
        /*000a*/ 	.short	(.L_427 - .L_426)
.L_426:
        /*000c*/ 	.word	0x00000000
        /*0010*/ 	.short	0x0005
        /*0012*/ 	.short	0x001c
        /*0014*/ 	.byte	0x00, 0xf0, 0x11, 0x00


	//----- nvinfo : EIATTR_KPARAM_INFO
	.align		4
.L_427:
        /*0018*/ 	.byte	0x04, 0x17
        /*001a*/ 	.short	(.L_429 - .L_428)
.L_428:
        /*001c*/ 	.word	0x00000000
        /*0020*/ 	.short	0x0004
        /*0022*/ 	.short	0x0018
        /*0024*/ 	.byte	0x00, 0xf0, 0x11, 0x00


	//----- nvinfo : EIATTR_KPARAM_INFO
	.align		4
.L_429:
        /*0028*/ 	.byte	0x04, 0x17
        /*002a*/ 	.short	(.L_431 - .L_430)
.L_430:
        /*002c*/ 	.word	0x00000000
        /*0030*/ 	.short	0x0003
        /*0032*/ 	.short	0x0014
        /*0034*/ 	.byte	0x00, 0xf0, 0x11, 0x00


	//----- nvinfo : EIATTR_KPARAM_INFO
	.align		4
.L_431:
        /*0038*/ 	.byte	0x04, 0x17
        /*003a*/ 	.short	(.L_433 - .L_432)
.L_432:
        /*003c*/ 	.word	0x00000000
        /*0040*/ 	.short	0x0002
        /*0042*/ 	.short	0x0010
        /*0044*/ 	.byte	0x00, 0xf0, 0x11, 0x00


	//----- nvinfo : EIATTR_KPARAM_INFO
	.align		4
.L_433:
        /*0048*/ 	.byte	0x04, 0x17
        /*004a*/ 	.short	(.L_435 - .L_434)
.L_434:
        /*004c*/ 	.word	0x00000000
        /*0050*/ 	.short	0x0001
        /*0052*/ 	.short	0x0008
        /*0054*/ 	.byte	0x00, 0xf5, 0x21, 0x00


	//----- nvinfo : EIATTR_KPARAM_INFO
	.align		4
.L_435:
        /*0058*/ 	.byte	0x04, 0x17
        /*005a*/ 	.short	(.L_437 - .L_436)
.L_436:
        /*005c*/ 	.word	0x00000000
        /*0060*/ 	.short	0x0000
        /*0062*/ 	.short	0x0000
        /*0064*/ 	.byte	0x00, 0xf5, 0x21, 0x00


	//----- nvinfo : EIATTR_SPARSE_MMA_MASK
	.align		4
.L_437:
        /*0068*/ 	.byte	0x03, 0x50
        /*006a*/ 	.short	0x0000


	//----- nvinfo : EIATTR_MAXREG_COUNT
	.align		4
        /*006c*/ 	.byte	0x03, 0x1b
        /*006e*/ 	.short	0x00ff


	//----- nvinfo : EIATTR_MERCURY_ISA_VERSION
	.align		4
        /*0070*/ 	.byte	0x03, 0x5f
        /*0072*/ 	.short	0x0101


	//----- nvinfo : EIATTR_VRC_CTA_INIT_COUNT
	.align		4
        /*0074*/ 	.byte	0x02, 0x4a
	.zero		1
	.zero		1


	//----- nvinfo : EIATTR_EXIT_INSTR_OFFSETS
	.align		4
        /*0078*/ 	.byte	0x04, 0x1c
        /*007a*/ 	.short	(.L_439 - .L_438)


	//   ....[0]....
.L_438:
        /*007c*/ 	.word	0x00000120


	//   ....[1]....
        /*0080*/ 	.word	0x00000a10


	//----- nvinfo : EIATTR_CBANK_PARAM_SIZE
	.align		4
.L_439:
        /*0084*/ 	.byte	0x03, 0x19
        /*0086*/ 	.short	0x0020


	//----- nvinfo : EIATTR_PARAM_CBANK
	.align		4
        /*0088*/ 	.byte	0x04, 0x0a
        /*008a*/ 	.short	(.L_441 - .L_440)
	.align		4
.L_440:
        /*008c*/ 	.word	index@(.nv.constant0._Z14comp_density2DPfPKfiiii)
        /*0090*/ 	.short	0x0380
        /*0092*/ 	.short	0x0020


	//----- nvinfo : EIATTR_SW_WAR
	.align		4
.L_441:
        /*0094*/ 	.byte	0x04, 0x36
        /*0096*/ 	.short	(.L_443 - .L_442)
.L_442:
        /*0098*/ 	.word	0x00000008
.L_443:


//--------------------- .nv.info._Z12comp_densityPfPKfii --------------------------
	.section	.nv.info._Z12comp_densityPfPKfii,"",@"SHT_CUDA_INFO"
	.sectionflags	@""
	.align	4


	//----- nvinfo : EIATTR_CUDA_API_VERSION
	.align		4
        /*0000*/ 	.byte	0x04, 0x37
        /*0002*/ 	.short	(.L_445 - .L_444)
.L_444:
        /*0004*/ 	.word	0x00000082


	//----- nvinfo : EIATTR_KPARAM_INFO
	.align		4
.L_445:
        /*0008*/ 	.byte	0x04, 0x17
        /*000a*/ 	.short	(.L_447 - .L_446)
.L_446:
        /*000c*/ 	.word	0x00000000
        /*0010*/ 	.short	0x0003
        /*0012*/ 	.short	0x0014
        /*0014*/ 	.byte	0x00, 0xf0, 0x11, 0x00


	//----- nvinfo : EIATTR_KPARAM_INFO
	.align		4
.L_447:
        /*0018*/ 	.byte	0x04, 0x17
        /*001a*/ 	.short	(.L_449 - .L_448)
.L_448:
        /*001c*/ 	.word	0x00000000
        /*0020*/ 	.short	0x0002
        /*0022*/ 	.short	0x0010
        /*0024*/ 	.byte	0x00, 0xf0, 0x11, 0x00


	//----- nvinfo : EIATTR_KPARAM_INFO
	.align		4
.L_449:
        /*0028*/ 	.byte	0x04, 0x17
        /*002a*/ 	.short	(.L_451 - .L_450)
.L_450:
        /*002c*/ 	.word	0x00000000
        /*0030*/ 	.short	0x0001
        /*0032*/ 	.short	0x0008
        /*0034*/ 	.byte	0x00, 0xf5, 0x21, 0x00


	//----- nvinfo : EIATTR_KPARAM_INFO
	.align		4
.L_451:
        /*0038*/ 	.byte	0x04, 0x17
        /*003a*/ 	.short	(.L_453 - .L_452)
.L_452:
        /*003c*/ 	.word	0x00000000
        /*0040*/ 	.short	0x0000
        /*0042*/ 	.short	0x0000
        /*0044*/ 	.byte	0x00, 0xf5, 0x21, 0x00


	//----- nvinfo : EIATTR_SPARSE_MMA_MASK
	.align		4
.L_453:
        /*0048*/ 	.byte	0x03, 0x50
        /*004a*/ 	.short	0x0000


	//----- nvinfo : EIATTR_MAXREG_COUNT
	.align		4
        /*004c*/ 	.byte	0x03, 0x1b
        /*004e*/ 	.short	0x00ff


	//----- nvinfo : EIATTR_MERCURY_ISA_VERSION
	.align		4
        /*0050*/ 	.byte	0x03, 0x5f
        /*0052*/ 	.short	0x0101


	//----- nvinfo : EIATTR_VRC_CTA_INIT_COUNT
	.align		4
        /*0054*/ 	.byte	0x02, 0x4a
	.zero		1
	.zero		1


	//----- nvinfo : EIATTR_EXIT_INSTR_OFFSETS
	.align		4
        /*0058*/ 	.byte	0x04, 0x1c
        /*005a*/ 	.short	(.L_455 - .L_454)


	//   ....[0]....
.L_454:
        /*005c*/ 	.word	0x00000070


	//   ....[1]....
        /*0060*/ 	.word	0x000008e0


	//----- nvinfo : EIATTR_CBANK_PARAM_SIZE
	.align		4
.L_455:
        /*0064*/ 	.byte	0x03, 0x19
        /*0066*/ 	.short	0x0018


	//----- nvinfo : EIATTR_PARAM_CBANK
	.align		4
        /*0068*/ 	.byte	0x04, 0x0a
        /*006a*/ 	.short	(.L_457 - .L_456)
	.align		4
.L_456:
        /*006c*/ 	.word	index@(.nv.constant0._Z12comp_densityPfPKfii)
        /*0070*/ 	.short	0x0380
        /*0072*/ 	.short	0x0018


	//----- nvinfo : EIATTR_SW_WAR
	.align		4
.L_457:
        /*0074*/ 	.byte	0x04, 0x36
        /*0076*/ 	.short	(.L_459 - .L_458)
.L_458:
        /*0078*/ 	.word	0x00000008
.L_459:


//--------------------- .nv.info._Z10comp_speedPfPKfS1_S1_i --------------------------
	.section	.nv.info._Z10comp_speedPfPKfS1_S1_i,"",@"SHT_CUDA_INFO"
	.sectionflags	@""
	.align	4


	//----- nvinfo : EIATTR_CUDA_API_VERSION
	.align		4
        /*0000*/ 	.byte	0x04, 0x37
        /*0002*/ 	.short	(.L_461 - .L_460)
.L_460:
        /*0004*/ 	.word	0x00000082


	//----- nvinfo : EIATTR_KPARAM_INFO
	.align		4
.L_461:
        /*0008*/ 	.byte	0x04, 0x17
        /*000a*/ 	.short	(.L_463 - .L_462)
.L_462:
        /*000c*/ 	.word	0x00000000
        /*0010*/ 	.short	0x0004
        /*0012*/ 	.short	0x0020
        /*0014*/ 	.byte	0x00, 0xf0, 0x11, 0x00


	//----- nvinfo : EIATTR_KPARAM_INFO
	.align		4
.L_463:
        /*0018*/ 	.byte	0x04, 0x17
        /*001a*/ 	.short	(.L_465 - .L_464)
.L_464:
        /*001c*/ 	.word	0x00000000
        /*0020*/ 	.short	0x0003
        /*0022*/ 	.short	0x0018
        /*0024*/ 	.byte	0x00, 0xf5, 0x21, 0x00


	//----- nvinfo : EIATTR_KPARAM_INFO
	.align		4
.L_465:
        /*0028*/ 	.byte	0x04, 0x17
        /*002a*/ 	.short	(.L_467 - .L_466)
.L_466:
        /*002c*/ 	.word	0x00000000
        /*0030*/ 	.short	0x0002
        /*0032*/ 	.short	0x0010
        /*0034*/ 	.byte	0x00, 0xf5, 0x21, 0x00


	//----- nvinfo : EIATTR_KPARAM_INFO
	.align		4
.L_467:
        /*0038*/ 	.byte	0x04, 0x17
        /*003a*/ 	.short	(.L_469 - .L_468)
.L_468:
        /*003c*/ 	.word	0x00000000
        /*0040*/ 	.short	0x0001
        /*0042*/ 	.short	0x0008
        /*0044*/ 	.byte	0x00, 0xf5, 0x21, 0x00


	//----- nvinfo : EIATTR_KPARAM_INFO
	.align		4
.L_469:
        /*0048*/ 	.byte	0x04, 0x17
        /*004a*/ 	.short	(.L_471 - .L_470)
.L_470:
        /*004c*/ 	.word	0x00000000
        /*0050*/ 	.short	0x0000
        /*0052*/ 	.short	0x0000
        /*0054*/ 	.byte	0x00, 0xf5, 0x21, 0x00


	//----- nvinfo : EIATTR_SPARSE_MMA_MASK
	.align		4
.L_471:
        /*0058*/ 	.byte	0x03, 0x50
        /*005a*/ 	.short	0x0000


	//----- nvinfo : EIATTR_MAXREG_COUNT
	.align		4
        /*005c*/ 	.byte	0x03, 0x1b
        /*005e*/ 	.short	0x00ff


	//----- nvinfo : EIATTR_MERCURY_ISA_VERSION
	.align		4
        /*0060*/ 	.byte	0x03, 0x5f
        /*0062*/ 	.short	0x0101


	//----- nvinfo : EIATTR_VRC_CTA_INIT_COUNT
	.align		4
        /*0064*/ 	.byte	0x02, 0x4a
	.zero		1
	.zero		1


	//----- nvinfo : EIATTR_EXIT_INSTR_OFFSETS
	.align		4
        /*0068*/ 	.byte	0x04, 0x1c
        /*006a*/ 	.short	(.L_473 - .L_472)


	//   ....[0]....
.L_472:
        /*006c*/ 	.word	0x00000070


	//   ....[1]....
        /*0070*/ 	.word	0x00000260


	//----- nvinfo : EIATTR_CRS_STACK_SIZE
	.align		4
.L_473:
        /*0074*/ 	.byte	0x04, 0x1e
        /*0076*/ 	.short	(.L_475 - .L_474)
.L_474:
        /*0078*/ 	.word	0x00000000


	//----- nvinfo : EIATTR_CBANK_PARAM_SIZE
	.align		4
.L_475:
        /*007c*/ 	.byte	0x03, 0x19
        /*007e*/ 	.short	0x0024


	//----- nvinfo : EIATTR_PARAM_CBANK
	.align		4
        /*0080*/ 	.byte	0x04, 0x0a
        /*0082*/ 	.short	(.L_477 - .L_476)
	.align		4
.L_476:
        /*0084*/ 	.word	index@(.nv.constant0._Z10comp_speedPfPKfS1_S1_i)
        /*0088*/ 	.short	0x0380
        /*008a*/ 	.short	0x0024


	//----- nvinfo : EIATTR_SW_WAR
	.align		4
.L_477:
        /*008c*/ 	.byte	0x04, 0x36
        /*008e*/ 	.short	(.L_479 - .L_478)
.L_478:
        /*0090*/ 	.word	0x00000008
.L_479:


//--------------------- .nv.info._Z15pre_collide_15sPfS_S_S_S_PKiS1_fPKfS3_S3_S3_ii --------------------------
	.section	.nv.info._Z15pre_collide_15sPfS_S_S_S_PKiS1_fPKfS3_S3_S3_ii,"",@"SHT_CUDA_INFO"
	.sectionflags	@""
	.align	4


	//----- nvinfo : EIATTR_CUDA_API_VERSION
	.align		4
        /*0000*/ 	.byte	0x04, 0x37
        /*0002*/ 	.short	(.L_481 - .L_480)
.L_480:
        /*0004*/ 	.word	0x00000082


	//----- nvinfo : EIATTR_KPARAM_INFO
	.align		4
.L_481:
        /*0008*/ 	.byte	0x04, 0x17
        /*000a*/ 	.short	(.L_483 - .L_482)
.L_482:
        /*000c*/ 	.word	0x00000000
        /*0010*/ 	.short	0x000d
        /*0012*/ 	.short	0x0064
        /*0014*/ 	.byte	0x00, 0xf0, 0x11, 0x00


	//----- nvinfo : EIATTR_KPARAM_INFO
	.align		4
.L_483:
        /*0018*/ 	.byte	0x04, 0x17
        /*001a*/ 	.short	(.L_485 - .L_484)
.L_484:
        /*001c*/ 	.word	0x00000000
        /*0020*/ 	.short	0x000c
        /*0022*/ 	.short	0x0060
        /*0024*/ 	.byte	0x00, 0xf0, 0x11, 0x00


	//----- nvinfo : EIATTR_KPARAM_INFO
	.align		4
.L_485:
        /*0028*/ 	.byte	0x04, 0x17
        /*002a*/ 	.short	(.L_487 - .L_486)
.L_486:
        /*002c*/ 	.word	0x00000000
        /*0030*/ 	.short	0x000b
        /*0032*/ 	.short	0x0058
        /*0034*/ 	.byte	0x00, 0xf5, 0x21, 0x00


	//----- nvinfo : EIATTR_KPARAM_INFO
	.align		4
.L_487:
        /*0038*/ 	.byte	0x04, 0x17
        /*003a*/ 	.short	(.L_489 - .L_488)
.L_488:
        /*003c*/ 	.word	0x00000000
        /*0040*/ 	.short	0x000a
        /*0042*/ 	.short	0x0050
        /*0044*/ 	.byte	0x00, 0xf5, 0x21, 0x00


	//----- nvinfo : EIATTR_KPARAM_INFO
	.align		4
.L_489:
        /*0048*/ 	.byte	0x04, 0x17
        /*004a*/ 	.short	(.L_491 - .L_490)
.L_490:
        /*004c*/ 	.word	0x00000000
        /*0050*/ 	.short	0x0009
        /*0052*/ 	.short	0x0048
        /*0054*/ 	.byte	0x00, 0xf5, 0x21, 0x00


	//----- nvinfo : EIATTR_KPARAM_INFO
	.align		4
.L_491:
        /*0058*/ 	.byte	0x04, 0x17
        /*005a*/ 	.short	(.L_493 - .L_492)
.L_492:
        /*005c*/ 	.word	0x00000000
        /*0060*/ 	.short	0x0008
        /*0062*/ 	.short	0x0040
        /*0064*/ 	.byte	0x00, 0xf5, 0x21, 0x00


	//----- nvinfo : EIATTR_KPARAM_INFO
	.align		4
.L_493:
        /*0068*/ 	.byte	0x04, 0x17
        /*006a*/ 	.short	(.L_495 - .L_494)
.L_494:
        /*006c*/ 	.word	0x00000000
        /*0070*/ 	.short	0x0007
        /*0072*/ 	.short	0x0038
        /*0074*/ 	.byte	0x00, 0xf0, 0x11, 0x00


	//----- nvinfo : EIATTR_KPARAM_INFO
	.align		4
.L_495:
        /*0078*/ 	.byte	0x04, 0x17
        /*007a*/ 	.short	(.L_497 - .L_496)
.L_496:
        /*007c*/ 	.word	0x00000000
        /*0080*/ 	.short	0x0006
        /*0082*/ 	.short	0x0030
        /*0084*/ 	.byte	0x00, 0xf5, 0x21, 0x00


	//----- nvinfo : EIATTR_KPARAM_INFO
	.align		4
.L_497:
        /*0088*/ 	.byte	0x04, 0x17
        /*008a*/ 	.short	(.L_499 - .L_498)
.L_498:
        /*008c*/ 	.word	0x00000000
        /*0090*/ 	.short	0x0005
        /*0092*/ 	.short	0x0028
        /*0094*/ 	.byte	0x00, 0xf5, 0x21, 0x00


	//----- nvinfo : EIATTR_KPARAM_INFO
	.align		4
.L_499:
        /*0098*/ 	.byte	0x04, 0x17
        /*009a*/ 	.short	(.L_501 - .L_500)
.L_500:
        /*009c*/ 	.word	0x00000000
        /*00a0*/ 	.short	0x0004
        /*00a2*/ 	.short	0x0020
        /*00a4*/ 	.byte	0x00, 0xf5, 0x21, 0x00


	//----- nvinfo : EIATTR_KPARAM_INFO
	.align		4
.L_501:
        /*00a8*/ 	.byte	0x04, 0x17
        /*00aa*/ 	.short	(.L_503 - .L_502)
.L_502:
        /*00ac*/ 	.word	0x00000000
        /*00b0*/ 	.short	0x0003
        /*00b2*/ 	.short	0x0018
        /*00b4*/ 	.byte	0x00, 0xf5, 0x21, 0x00


	//----- nvinfo : EIATTR_KPARAM_INFO
	.align		4
.L_503:
        /*00b8*/ 	.byte	0x04, 0x17
        /*00ba*/ 	.short	(.L_505 - .L_504)
.L_504:
        /*00bc*/ 	.word	0x00000000
        /*00c0*/ 	.short	0x0002
        /*00c2*/ 	.short	0x0010
        /*00c4*/ 	.byte	0x00, 0xf5, 0x21, 0x00


	//----- nvinfo : EIATTR_KPARAM_INFO
	.align		4
.L_505:
        /*00c8*/ 	.byte	0x04, 0x17
        /*00ca*/ 	.short	(.L_507 - .L_506)
.L_506:
        /*00cc*/ 	.word	0x00000000
        /*00d0*/ 	.short	0x0001
        /*00d2*/ 	.short	0x0008
        /*00d4*/ 	.byte	0x00, 0xf5, 0x21, 0x00


	//----- nvinfo : EIATTR_KPARAM_INFO
	.align		4
.L_507:
        /*00d8*/ 	.byte	0x04, 0x17
        /*00da*/ 	.short	(.L_509 - .L_508)
.L_508:
        /*00dc*/ 	.word	0x00000000
        /*00e0*/ 	.short	0x0000
        /*00e2*/ 	.short	0x0000
        /*00e4*/ 	.byte	0x00, 0xf5, 0x21, 0x00


	//----- nvinfo : EIATTR_SPARSE_MMA_MASK
	.align		4
.L_509:
        /*00e8*/ 	.byte	0x03, 0x50
        /*00ea*/ 	.short	0x0000


	//----- nvinfo : EIATTR_MAXREG_COUNT
	.align		4
        /*00ec*/ 	.byte	0x03, 0x1b
        /*00ee*/ 	.short	0x00ff


	//----- nvinfo : EIATTR_MERCURY_ISA_VERSION
	.align		4
        /*00f0*/ 	.byte	0x03, 0x5f
        /*00f2*/ 	.short	0x0101


	//----- nvinfo : EIATTR_VRC_CTA_INIT_COUNT
	.align		4
        /*00f4*/ 	.byte	0x02, 0x4a
	.zero		1
	.zero		1


	//----- nvinfo : EIATTR_EXIT_INSTR_OFFSETS
	.align		4
        /*00f8*/ 	.byte	0x04, 0x1c
        /*00fa*/ 	.short	(.L_511 - .L_510)


	//   ....[0]....
.L_510:
        /*00fc*/ 	.word	0x00000080


	//   ....[1]....
        /*0100*/ 	.word	0x00002be0


	//   ....[2]....
        /*0104*/ 	.word	0x000033b0


	//   ....[3]....
        /*0108*/ 	.word	0x00003740


	//   ....[4]....
        /*010c*/ 	.word	0x00003940


	//----- nvinfo : EIATTR_CRS_STACK_SIZE
	.align		4
.L_511:
        /*0110*/ 	.byte	0x04, 0x1e
        /*0112*/ 	.short	(.L_513 - .L_512)
.L_512:
        /*0114*/ 	.word	0x00000000


	//----- nvinfo : EIATTR_CBANK_PARAM_SIZE
	.align		4
.L_513:
        /*0118*/ 	.byte	0x03, 0x19
        /*011a*/ 	.short	0x0068


	//----- nvinfo : EIATTR_PARAM_CBANK
	.align		4
        /*011c*/ 	.byte	0x04, 0x0a
        /*011e*/ 	.short	(.L_515 - .L_514)
	.align		4
.L_514:
        /*0120*/ 	.word	index@(.nv.constant0._Z15pre_collide_15sPfS_S_S_S_PKiS1_fPKfS3_S3_S3_ii)
        /*0124*/ 	.short	0x0380
        /*0126*/ 	.short	0x0068


	//----- nvinfo : EIATTR_SW_WAR
	.align		4
.L_515:
        /*0128*/ 	.byte	0x04, 0x36
        /*012a*/ 	.short	(.L_517 - .L_516)
.L_516:
        /*012c*/ 	.word	0x00000008
.L_517:


//--------------------- .nv.info._Z18pre_streamLBGK_15sPfS_PKiS1_ffPKfS3_S3_S3_ii --------------------------
	.section	.nv.info._Z18pre_streamLBGK_15sPfS_PKiS1_ffPKfS3_S3_S3_ii,"",@"SHT_CUDA_INFO"
	.sectionflags	@""
	.align	4


	//----- nvinfo : EIATTR_CUDA_API_VERSION
	.align		4
        /*0000*/ 	.byte	0x04, 0x37
        /*0002*/ 	.short	(.L_519 - .L_518)
.L_518:
        /*0004*/ 	.word	0x00000082


	//----- nvinfo : EIATTR_KPARAM_INFO
	.align		4
.L_519:
        /*0008*/ 	.byte	0x04, 0x17
        /*000a*/ 	.short	(.L_521 - .L_520)
.L_520:
        /*000c*/ 	.word	0x00000000
        /*0010*/ 	.short	0x000b
        /*0012*/ 	.short	0x004c
        /*0014*/ 	.byte	0x00, 0xf0, 0x11, 0x00


	//----- nvinfo : EIATTR_KPARAM_INFO
	.align		4
.L_521:
        /*0018*/ 	.byte	0x04, 0x17
        /*001a*/ 	.short	(.L_523 - .L_522)
.L_522:
        /*001c*/ 	.word	0x00000000
        /*0020*/ 	.short	0x000a
        /*0022*/ 	.short	0x0048
        /*0024*/ 	.byte	0x00, 0xf0, 0x11, 0x00


	//----- nvinfo : EIATTR_KPARAM_INFO
	.align		4
.L_523:
        /*0028*/ 	.byte	0x04, 0x17
        /*002a*/ 	.short	(.L_525 - .L_524)
.L_524:
        /*002c*/ 	.word	0x00000000
        /*0030*/ 	.short	0x0009
        /*0032*/ 	.short	0x0040
        /*0034*/ 	.byte	0x00, 0xf5, 0x21, 0x00


	//----- nvinfo : EIATTR_KPARAM_INFO
	.align		4
.L_525:
        /*0038*/ 	.byte	0x04, 0x17
        /*003a*/ 	.short	(.L_527 - .L_526)
.L_526:
        /*003c*/ 	.word	0x00000000
        /*0040*/ 	.short	0x0008
        /*0042*/ 	.short	0x0038
        /*0044*/ 	.byte	0x00, 0xf5, 0x21, 0x00


	//----- nvinfo : EIATTR_KPARAM_INFO
	.align		4
.L_527:
        /*0048*/ 	.byte	0x04, 0x17
        /*004a*/ 	.short	(.L_529 - .L_528)
.L_528:
        /*004c*/ 	.word	0x00000000
        /*0050*/ 	.short	0x0007
        /*0052*/ 	.short	0x0030
        /*0054*/ 	.byte	0x00, 0xf5, 0x21, 0x00


	//----- nvinfo : EIATTR_KPARAM_INFO
	.align		4
.L_529:
        /*0058*/ 	.byte	0x04, 0x17
        /*005a*/ 	.short	(.L_531 - .L_530)
.L_530:
        /*005c*/ 	.word	0x00000000
        /*0060*/ 	.short	0x0006
        /*0062*/ 	.short	0x0028
        /*0064*/ 	.byte	0x00, 0xf5, 0x21, 0x00


	//----- nvinfo : EIATTR_KPARAM_INFO
	.align		4
.L_531:
        /*0068*/ 	.byte	0x04, 0x17
        /*006a*/ 	.short	(.L_533 - .L_532)
.L_532:
        /*006c*/ 	.word	0x00000000
        /*0070*/ 	.short	0x0005
        /*0072*/ 	.short	0x0024
        /*0074*/ 	.byte	0x00, 0xf0, 0x11, 0x00


	//----- nvinfo : EIATTR_KPARAM_INFO
	.align		4
.L_533:
        /*0078*/ 	.byte	0x04, 0x17
        /*007a*/ 	.short	(.L_535 - .L_534)
.L_534:
        /*007c*/ 	.word	0x00000000
        /*0080*/ 	.short	0x0004
        /*0082*/ 	.short	0x0020
        /*0084*/ 	.byte	0x00, 0xf0, 0x11, 0x00


	//----- nvinfo : EIATTR_KPARAM_INFO
	.align		4
.L_535:
        /*0088*/ 	.byte	0x04, 0x17
        /*008a*/ 	.short	(.L_537 - .L_536)
.L_536:
        /*008c*/ 	.word	0x00000000
        /*0090*/ 	.short	0x0003
        /*0092*/ 	.short	0x0018
        /*0094*/ 	.byte	0x00, 0xf5, 0x21, 0x00


	//----- nvinfo : EIATTR_KPARAM_INFO
	.align		4
.L_537:
        /*0098*/ 	.byte	0x04, 0x17
        /*009a*/ 	.short	(.L_539 - .L_538)
.L_538:
        /*009c*/ 	.word	0x00000000
        /*00a0*/ 	.short	0x0002
        /*00a2*/ 	.short	0x0010
        /*00a4*/ 	.byte	0x00, 0xf5, 0x21, 0x00


	//----- nvinfo : EIATTR_KPARAM_INFO
	.align		4
.L_539:
        /*00a8*/ 	.byte	0x04, 0x17
        /*00aa*/ 	.short	(.L_541 - .L_540)
.L_540:
        /*00ac*/ 	.word	0x00000000
        /*00b0*/ 	.short	0x0001
        /*00b2*/ 	.short	0x0008
        /*00b4*/ 	.byte	0x00, 0xf5, 0x21, 0x00


	//----- nvinfo : EIATTR_KPARAM_INFO
	.align		4
.L_541:
        /*00b8*/ 	.byte	0x04, 0x17
        /*00ba*/ 	.short	(.L_543 - .L_542)
.L_542:
        /*00bc*/ 	.word	0x00000000
        /*00c0*/ 	.short	0x0000
        /*00c2*/ 	.short	0x0000
        /*00c4*/ 	.byte	0x00, 0xf5, 0x21, 0x00


	//----- nvinfo : EIATTR_SPARSE_MMA_MASK
	.align		4
.L_543:
        /*00c8*/ 	.byte	0x03, 0x50
        /*00ca*/ 	.short	0x0000


	//----- nvinfo : EIATTR_MAXREG_COUNT
	.align		4
        /*00cc*/ 	.byte	0x03, 0x1b
        /*00ce*/ 	.short	0x00ff


	//----- nvinfo : EIATTR_MERCURY_ISA_VERSION
	.align		4
        /*00d0*/ 	.byte	0x03, 0x5f
        /*00d2*/ 	.short	0x0101


	//----- nvinfo : EIATTR_VRC_CTA_INIT_COUNT
	.align		4
        /*00d4*/ 	.byte	0x02, 0x4a
	.zero		1
	.zero		1


	//----- nvinfo : EIATTR_EXIT_INSTR_OFFSETS
	.align		4
        /*00d8*/ 	.byte	0x04, 0x1c
        /*00da*/ 	.short	(.L_545 - .L_544)


	//   ....[0]....
.L_544:
        /*00dc*/ 	.word	0x00000080


	//   ....[1]....
        /*00e0*/ 	.word	0x00004500


	//----- nvinfo : EIATTR_CRS_STACK_SIZE
	.align		4
.L_545:
        /*00e4*/ 	.byte	0x04, 0x1e
        /*00e6*/ 	.short	(.L_547 - .L_546)
.L_546:
        /*00e8*/ 	.word	0x00000000


	//----- nvinfo : EIATTR_CBANK_PARAM_SIZE
	.align		4
.L_547:
        /*00ec*/ 	.byte	0x03, 0x19
        /*00ee*/ 	.short	0x0050


	//----- nvinfo : EIATTR_PARAM_CBANK
	.align		4
        /*00f0*/ 	.byte	0x04, 0x0a
        /*00f2*/ 	.short	(.L_549 - .L_548)
	.align		4
.L_548:
        /*00f4*/ 	.word	index@(.nv.constant0._Z18pre_streamLBGK_15sPfS_PKiS1_ffPKfS3_S3_S3_ii)
        /*00f8*/ 	.short	0x0380
        /*00fa*/ 	.short	0x0050


	//----- nvinfo : EIATTR_SW_WAR
	.align		4
.L_549:
        /*00fc*/ 	.byte	0x04, 0x36
        /*00fe*/ 	.short	(.L_551 - .L_550)
.L_550:
        /*0100*/ 	.word	0x00000008
.L_551:


//--------------------- .nv.callgraph             --------------------------
	.section	.nv.callgraph,"",@"SHT_CUDA_CALLGRAPH"
	.align	4
	.sectionentsize	8
	.align		4
        /*0000*/ 	.word	0x00000000
	.align		4
        /*0004*/ 	.word	0xffffffff
	.align		4
        /*0008*/ 	.word	0x00000000
	.align		4
        /*000c*/ 	.word	0xfffffffe
	.align		4
        /*0010*/ 	.word	0x00000000
	.align		4
        /*0014*/ 	.word	0xfffffffd
	.align		4
        /*0018*/ 	.word	0x00000000
	.align		4
        /*001c*/ 	.word	0xfffffffc


//--------------------- .text._Z6streamPfPKfS1_S1_S1_iiii --------------------------
	.section	.text._Z6streamPfPKfS1_S1_S1_iiii,"ax",@progbits
	.align	128
        .global         _Z6streamPfPKfS1_S1_S1_iiii
        .type           _Z6streamPfPKfS1_S1_S1_iiii,@function
        .size           _Z6streamPfPKfS1_S1_S1_iiii,(.L_x_193 - _Z6streamPfPKfS1_S1_S1_iiii)
        .other          _Z6streamPfPKfS1_S1_S1_iiii,@"STO_CUDA_ENTRY STV_DEFAULT"
_Z6streamPfPKfS1_S1_S1_iiii:
.text._Z6streamPfPKfS1_S1_S1_iiii:
[----:B------:R-:W-:Y:S01]  /*0000*/  LDC R1, c[0x0][0x37c] ;  /* 0x0000df00ff017b82 */ /* 0x000fe20000000800 */
[----:B------:R-:W0:Y:S07]  /*0010*/  S2R R3, SR_TID.Y ;  /* 0x0000000000037919 */ /* 0x000e2e0000002200 */
[----:B------:R-:W1:Y:S01]  /*0020*/  LDC R5, c[0x0][0x360] ;  /* 0x0000d800ff057b82 */ /* 0x000e620000000800 */
[----:B------:R-:W2:Y:S01]  /*0030*/  LDCU.64 UR18, c[0x0][0x3a8] ;  /* 0x00007500ff1277ac */ /* 0x000ea20008000a00 */
[----:B------:R-:W1:Y:S01]  /*0040*/  S2R R6, SR_TID.X ;  /* 0x0000000000067919 */ /* 0x000e620000002100 */
[----:B------:R-:W3:Y:S05]  /*0050*/  S2R R4, SR_TID.Z ;  /* 0x0000000000047919 */ /* 0x000eea0000002300 */
[----:B------:R-:W0:Y:S08]  /*0060*/  S2UR UR5, SR_CTAID.Y ;  /* 0x00000000000579c3 */ /* 0x000e300000002600 */
[----:B------:R-:W0:Y:S08]  /*0070*/  LDC R2, c[0x0][0x364] ;  /* 0x0000d900ff027b82 */ /* 0x000e300000000800 */
[----:B------:R-:W1:Y:S08]  /*0080*/  S2UR UR4, SR_CTAID.X ;  /* 0x00000000000479c3 */ /* 0x000e700000002500 */
[----:B------:R-:W3:Y:S08]  /*0090*/  S2UR UR6, SR_CTAID.Z ;  /* 0x00000000000679c3 */ /* 0x000ef00000002700 */
[----:B------:R-:W3:Y:S01]  /*00a0*/  LDC R7, c[0x0][0x368] ;  /* 0x0000da00ff077b82 */ /* 0x000ee20000000800 */
[----:B0-----:R-:W-:-:S05]  /*00b0*/  IMAD R3, R2, UR5, R3 ;  /* 0x0000000502037c24 */ /* 0x001fca000f8e0203 */
[----:B--2---:R-:W-:Y:S02]  /*00c0*/  ISETP.GE.AND P0, PT, R3, UR19, PT ;  /* 0x0000001303007c0c */ /* 0x004fe4000bf06270 */
[----:B------:R-:W0:Y:S01]  /*00d0*/  LDC R0, c[0x0][0x3b0] ;  /* 0x0000ec00ff007b82 */ /* 0x000e220000000800 */
[----:B-1----:R-:W-:-:S05]  /*00e0*/  IMAD R6, R5, UR4, R6 ;  /* 0x0000000405067c24 */ /* 0x002fca000f8e0206 */
[----:B------:R-:W-:Y:S01]  /*00f0*/  ISETP.GE.OR P0, PT, R6, UR18, P0 ;  /* 0x0000001206007c0c */ /* 0x000fe20008706670 */
[----:B---3--:R-:W-:-:S05]  /*0100*/  IMAD R4, R7, UR6, R4 ;  /* 0x0000000607047c24 */ /* 0x008fca000f8e0204 */
[----:B0-----:R-:W-:-:S13]  /*0110*/  ISETP.GE.OR P0, PT, R4, R0, P0 ;  /* 0x000000000400720c */ /* 0x001fda0000706670 */
[----:B------:R-:W-:Y:S05]  /*0120*/  @P0 EXIT ;  /* 0x000000000000094d */ /* 0x000fea0003800000 */
[----:B------:R-:W0:Y:S02]  /*0130*/  LDC R2, c[0x0][0x3b4] ;  /* 0x0000ed00ff027b82 */ /* 0x000e240000000800 */
[----:B0-----:R-:W-:-:S13]  /*0140*/  ISETP.GE.AND P0, PT, R2, 0x1, PT ;  /* 0x000000010200780c */ /* 0x001fda0003f06270 */
[----:B------:R-:W-:Y:S05]  /*0150*/  @!P0 EXIT ;  /* 0x000000000000894d */ /* 0x000fea0003800000 */
[----:B------:R-:W-:Y:S01]  /*0160*/  ISETP.GE.U32.AND P0, PT, R2, 0x4, PT ;  /* 0x000000040200780c */ /* 0x000fe20003f06070 */
[----:B------:R-:W-:Y:S02]  /*0170*/  UIMAD UR4, UR19, UR18, URZ ;  /* 0x00000012130472a4 */ /* 0x000fe4000f8e02ff */
[----:B------:R-:W-:Y:S01]  /*0180*/  IMAD R5, R4, UR19, R3 ;  /* 0x0000001304057c24 */ /* 0x000fe2000f8e0203 */
[----:B------:R-:W-:Y:S01]  /*0190*/  UIADD3 UR10, UPT, UPT, UR18, -0x1, URZ ;  /* 0xffffffff120a7890 */ /* 0x000fe2000fffe0ff */
[----:B------:R-:W-:Y:S01]  /*01a0*/  I2FP.F32.U32 R3, R3 ;  /* 0x0000000300037245 */ /* 0x000fe20000201000 */
[----:B------:R-:W0:Y:S01]  /*01b0*/  LDCU.64 UR16, c[0x0][0x358] ;  /* 0x00006b00ff1077ac */ /* 0x000e220008000a00 */
[----:B------:R-:W-:Y:S01]  /*01c0*/  IMAD R5, R5, UR18, R6 ;  /* 0x0000001205057c24 */ /* 0x000fe2000f8e0206 */
[----:B------:R-:W-:Y:S01]  /*01d0*/  I2FP.F32.U32 R4, R4 ;  /* 0x0000000400047245 */ /* 0x000fe20000201000 */
[C---:B------:R-:W-:Y:S01]  /*01e0*/  IMAD R8, R0.reuse, UR4, RZ ;  /* 0x0000000400087c24 */ /* 0x040fe2000f8e02ff */
[----:B------:R-:W-:Y:S01]  /*01f0*/  UIADD3 UR11, UPT, UPT, UR19, -0x1, URZ ;  /* 0xffffffff130b7890 */ /* 0x000fe2000fffe0ff */
[----:B------:R-:W-:Y:S01]  /*0200*/  I2FP.F32.S32 R6, R6 ;  /* 0x0000000600067245 */ /* 0x000fe20000201400 */
[----:B------:R-:W-:-:S02]  /*0210*/  VIADD R7, R0, 0xffffffff ;  /* 0xffffffff00077836 */ /* 0x000fc40000000000 */
[----:B------:R-:W-:Y:S01]  /*0220*/  IMAD.MOV.U32 R9, RZ, RZ, RZ ;  /* 0x000000ffff097224 */ /* 0x000fe200078e00ff */
[----:B------:R-:W-:Y:S07]  /*0230*/  @!P0 BRA `(.L_x_0) ;  /* 0x00000008004c8947 */ /* 0x000fee0003800000 */
[----:B------:R-:W1:Y:S01]  /*0240*/  LDCU.128 UR12, c[0x0][0x390] ;  /* 0x00007200ff0c77ac */ /* 0x000e620008000c00 */
[----:B------:R-:W-:Y:S01]  /*0250*/  LOP3.LUT R9, R2, 0x7ffffffc, RZ, 0xc0, !PT ;  /* 0x7ffffffc02097812 */ /* 0x000fe200078ec0ff */
[----:B------:R-:W-:Y:S01]  /*0260*/  IMAD R24, R0, UR19, RZ ;  /* 0x0000001300187c24 */ /* 0x000fe2000f8e02ff */
[----:B------:R-:W2:Y:S01]  /*0270*/  LDCU.64 UR8, c[0x0][0x3a0] ;  /* 0x00007400ff0877ac */ /* 0x000ea20008000a00 */
[----:B------:R-:W-:Y:S02]  /*0280*/  IMAD.MOV.U32 R23, RZ, RZ, RZ ;  /* 0x000000ffff177224 */ /* 0x000fe400078e00ff */
[----:B------:R-:W-:Y:S02]  /*0290*/  IMAD.MOV.U32 R22, RZ, RZ, R5 ;  /* 0x000000ffff167224 */ /* 0x000fe400078e0005 */
[----:B------:R-:W-:Y:S02]  /*02a0*/  IMAD R24, R24, UR18, RZ ;  /* 0x0000001218187c24 */ /* 0x000fe4000f8e02ff */
[----:B------:R-:W-:Y:S01]  /*02b0*/  IMAD.MOV R25, RZ, RZ, -R9 ;  /* 0x000000ffff197224 */ /* 0x000fe200078e0a09 */
[----:B-1----:R-:W-:-:S02]  /*02c0*/  UIADD3 UR6, UP1, UPT, UR12, 0x8, URZ ;  /* 0x000000080c067890 */ /* 0x002fc4000ff3e0ff */
[----:B------:R-:W-:Y:S02]  /*02d0*/  UIADD3 UR4, UP2, UPT, UR14, 0x8, URZ ;  /* 0x000000080e047890 */ /* 0x000fe4000ff5e0ff */
[----:B--2---:R-:W-:Y:S02]  /*02e0*/  UIADD3 UR8, UP0, UPT, UR8, 0x8, URZ ;  /* 0x0000000808087890 */ /* 0x004fe4000ff1e0ff */
[----:B------:R-:W-:Y:S01]  /*02f0*/  UIADD3.X UR7, UPT, UPT, URZ, UR13, URZ, UP1, !UPT ;  /* 0x0000000dff077290 */ /* 0x000fe20008ffe4ff */
[----:B------:R-:W-:Y:S01]  /*0300*/  IMAD.U32 R12, RZ, RZ, UR6 ;  /* 0x00000006ff0c7e24 */ /* 0x000fe2000f8e00ff */
[----:B------:R-:W-:Y:S01]  /*0310*/  UIADD3.X UR5, UPT, UPT, URZ, UR15, URZ, UP2, !UPT ;  /* 0x0000000fff057290 */ /* 0x000fe200097fe4ff */
[----:B------:R-:W-:Y:S01]  /*0320*/  IMAD.U32 R14, RZ, RZ, UR4 ;  /* 0x00000004ff0e7e24 */ /* 0x000fe2000f8e00ff */
[----:B------:R-:W-:Y:S01]  /*0330*/  UIADD3.X UR9, UPT, UPT, URZ, UR9, URZ, UP0, !UPT ;  /* 0x00000009ff097290 */ /* 0x000fe200087fe4ff */
[----:B------:R-:W-:Y:S02]  /*0340*/  IMAD.U32 R10, RZ, RZ, UR8 ;  /* 0x00000008ff0a7e24 */ /* 0x000fe4000f8e00ff */
[----:B------:R-:W-:-:S02]  /*0350*/  IMAD.U32 R13, RZ, RZ, UR7 ;  /* 0x00000007ff0d7e24 */ /* 0x000fc4000f8e00ff */
[----:B------:R-:W-:Y:S02]  /*0360*/  IMAD.U32 R15, RZ, RZ, UR5 ;  /* 0x00000005ff0f7e24 */ /* 0x000fe4000f8e00ff */
[----:B------:R-:W-:-:S07]  /*0370*/  IMAD.U32 R11, RZ, RZ, UR9 ;  /* 0x00000009ff0b7e24 */ /* 0x000fce000f8e00ff */
.L_x_1:
[----:B01----:R-:W2:Y:S01]  /*0380*/  LDG.E R16, desc[UR16][R14.64+-0x8] ;  /* 0xfffff8100e107981 */ /* 0x003ea2000c1e1900 */
[----:B------:R-:W0:Y:S03]  /*0390*/  LDC.64 R18, c[0x0][0x388] ;  /* 0x0000e200ff127b82 */ /* 0x000e260000000a00 */
[----:B------:R-:W3:Y:S04]  /*03a0*/  LDG.E R21, desc[UR16][R10.64+-0x8] ;  /* 0xfffff8100a157981 */ /* 0x000ee8000c1e1900 */
[----:B------:R-:W4:Y:S01]  /*03b0*/  LDG.E R17, desc[UR16][R12.64+-0x8] ;  /* 0xfffff8100c117981 */ /* 0x000f22000c1e1900 */
[----:B0-----:R-:W-:-:S05]  /*03c0*/  IMAD.WIDE R18, R22, 0x4, R18 ;  /* 0x0000000416127825 */ /* 0x001fca00078e0212 */
[----:B------:R0:W5:Y:S02]  /*03d0*/  LDG.E R27, desc[UR16][R18.64] ;  /* 0x00000010121b7981 */ /* 0x000164000c1e1900 */
[----:B0-----:R-:W-:-:S04]  /*03e0*/  IMAD.WIDE R18, R8, 0x4, R18 ;  /* 0x0000000408127825 */ /* 0x001fc800078e0212 */
[----:B--2---:R-:W-:Y:S01]  /*03f0*/  FADD R20, R3, R16 ;  /* 0x0000001003147221 */ /* 0x004fe20000000000 */
[----:B---3--:R-:W-:-:S05]  /*0400*/  FADD R21, R4, R21 ;  /* 0x0000001504157221 */ /* 0x008fca0000000000 */
[----:B------:R-:W0:Y:S01]  /*0410*/  F2I.TRUNC.NTZ R20, R20 ;  /* 0x0000001400147305 */ /* 0x000e22000020f100 */
[----:B----4-:R-:W-:-:S07]  /*0420*/  FADD R16, R6, R17 ;  /* 0x0000001106107221 */ /* 0x010fce0000000000 */
[----:B------:R-:W1:Y:S01]  /*0430*/  F2I.TRUNC.NTZ R21, R21 ;  /* 0x0000001500157305 */ /* 0x000e62000020f100 */
[----:B0-----:R-:W-:-:S07]  /*0440*/  ISETP.NE.AND P0, PT, R20, UR19, PT ;  /* 0x0000001314007c0c */ /* 0x001fce000bf05270 */
[----:B------:R-:W0:Y:S01]  /*0450*/  F2I.TRUNC.NTZ R16, R16 ;  /* 0x0000001000107305 */ /* 0x000e22000020f100 */
[----:B------:R-:W-:Y:S02]  /*0460*/  SEL R17, R20, RZ, P0 ;  /* 0x000000ff14117207 */ /* 0x000fe40000000000 */
[----:B-1----:R-:W-:Y:S02]  /*0470*/  ISETP.NE.AND P1, PT, R21, R0, PT ;  /* 0x000000001500720c */ /* 0x002fe40003f25270 */
[----:B------:R-:W-:Y:S02]  /*0480*/  ISETP.GE.AND P0, PT, R17, RZ, PT ;  /* 0x000000ff1100720c */ /* 0x000fe40003f06270 */
[----:B------:R-:W-:Y:S02]  /*0490*/  SEL R26, R21, RZ, P1 ;  /* 0x000000ff151a7207 */ /* 0x000fe40000800000 */
[----:B------:R-:W-:Y:S02]  /*04a0*/  SEL R17, R17, UR11, P0 ;  /* 0x0000000b11117c07 */ /* 0x000fe40008000000 */
[----:B------:R-:W-:-:S02]  /*04b0*/  ISETP.GE.AND P1, PT, R26, RZ, PT ;  /* 0x000000ff1a00720c */ /* 0x000fc40003f26270 */
[C---:B0-----:R-:W-:Y:S02]  /*04c0*/  ISETP.NE.AND P0, PT, R16.reuse, UR18, PT ;  /* 0x0000001210007c0c */ /* 0x041fe4000bf05270 */
[----:B------:R-:W-:Y:S02]  /*04d0*/  SEL R26, R7, R26, !P1 ;  /* 0x0000001a071a7207 */ /* 0x000fe40004800000 */
[----:B------:R-:W-:-:S03]  /*04e0*/  SEL R20, R16, RZ, P0 ;  /* 0x000000ff10147207 */ /* 0x000fc60000000000 */
[----:B------:R-:W-:Y:S01]  /*04f0*/  IMAD R21, R26, UR19, R17 ;  /* 0x000000131a157c24 */ /* 0x000fe2000f8e0211 */
[C---:B------:R-:W-:Y:S01]  /*0500*/  ISETP.GE.AND P0, PT, R20.reuse, RZ, PT ;  /* 0x000000ff1400720c */ /* 0x040fe20003f06270 */
[----:B------:R-:W0:Y:S03]  /*0510*/  LDC.64 R16, c[0x0][0x380] ;  /* 0x0000e000ff107b82 */ /* 0x000e260000000a00 */
[----:B------:R-:W-:-:S05]  /*0520*/  SEL R20, R20, UR10, P0 ;  /* 0x0000000a14147c07 */ /* 0x000fca0008000000 */
[----:B------:R-:W-:-:S04]  /*0530*/  IMAD R20, R21, UR18, R20 ;  /* 0x0000001215147c24 */ /* 0x000fc8000f8e0214 */
[----:B------:R-:W-:-:S04]  /*0540*/  IMAD.IADD R21, R20, 0x1, R23 ;  /* 0x0000000114157824 */ /* 0x000fc800078e0217 */
[----:B0-----:R-:W-:-:S05]  /*0550*/  IMAD.WIDE R20, R21, 0x4, R16 ;  /* 0x0000000415147825 */ /* 0x001fca00078e0210 */
[----:B-----5:R0:W-:Y:S04]  /*0560*/  STG.E desc[UR16][R20.64], R27 ;  /* 0x0000001b14007986 */ /* 0x0201e8000c101910 */
[----:B------:R-:W2:Y:S04]  /*0570*/  LDG.E R28, desc[UR16][R10.64+-0x4] ;  /* 0xfffffc100a1c7981 */ /* 0x000ea8000c1e1900 */
[----:B------:R-:W3:Y:S04]  /*0580*/  LDG.E R26, desc[UR16][R12.64+-0x4] ;  /* 0xfffffc100c1a7981 */ /* 0x000ee8000c1e1900 */
[----:B0-----:R-:W4:Y:S04]  /*0590*/  LDG.E R20, desc[UR16][R14.64+-0x4] ;  /* 0xfffffc100e147981 */ /* 0x001f28000c1e1900 */
[----:B------:R0:W5:Y:S02]  /*05a0*/  LDG.E R29, desc[UR16][R18.64] ;  /* 0x00000010121d7981 */ /* 0x000164000c1e1900 */
[----:B0-----:R-:W-:-:S04]  /*05b0*/  IMAD.WIDE R18, R8, 0x4, R18 ;  /* 0x0000000408127825 */ /* 0x001fc800078e0212 */
[----:B--2---:R-:W-:Y:S01]  /*05c0*/  FADD R28, R4, R28 ;  /* 0x0000001c041c7221 */ /* 0x004fe20000000000 */
[----:B----4-:R-:W-:-:S05]  /*05d0*/  FADD R20, R3, R20 ;  /* 0x0000001403147221 */ /* 0x010fca0000000000 */
[----:B------:R-:W0:Y:S08]  /*05e0*/  F2I.TRUNC.NTZ R28, R28 ;  /* 0x0000001c001c7305 */ /* 0x000e30000020f100 */
[----:B------:R-:W1:Y:S01]  /*05f0*/  F2I.TRUNC.NTZ R20, R20 ;  /* 0x0000001400147305 */ /* 0x000e62000020f100 */
[----:B---3--:R-:W-:Y:S01]  /*0600*/  FADD R26, R6, R26 ;  /* 0x0000001a061a7221 */ /* 0x008fe20000000000 */
[----:B0-----:R-:W-:-:S06]  /*0610*/  ISETP.NE.AND P1, PT, R28, R0, PT ;  /* 0x000000001c00720c */ /* 0x001fcc0003f25270 */
[----:B------:R-:W0:Y:S01]  /*0620*/  F2I.TRUNC.NTZ R26, R26 ;  /* 0x0000001a001a7305 */ /* 0x000e22000020f100 */
[----:B------:R-:W-:Y:S02]  /*0630*/  SEL R27, R28, RZ, P1 ;  /* 0x000000ff1c1b7207 */ /* 0x000fe40000800000 */
[----:B-1----:R-:W-:-:S04]  /*0640*/  ISETP.NE.AND P0, PT, R20, UR19, PT ;  /* 0x0000001314007c0c */ /* 0x002fc8000bf05270 */
[----:B------:R-:W-:Y:S02]  /*0650*/  SEL R21, R20, RZ, P0 ;  /* 0x000000ff14157207 */ /* 0x000fe40000000000 */
[----:B------:R-:W-:Y:S02]  /*0660*/  ISETP.GE.AND P1, PT, R27, RZ, PT ;  /* 0x000000ff1b00720c */ /* 0x000fe40003f26270 */
[----:B------:R-:W-:Y:S02]  /*0670*/  ISETP.GE.AND P0, PT, R21, RZ, PT ;  /* 0x000000ff1500720c */ /* 0x000fe40003f06270 */
[----:B------:R-:W-:Y:S02]  /*0680*/  SEL R27, R7, R27, !P1 ;  /* 0x0000001b071b7207 */ /* 0x000fe40004800000 */
[----:B------:R-:W-:Y:S02]  /*0690*/  SEL R21, R21, UR11, P0 ;  /* 0x0000000b15157c07 */ /* 0x000fe40008000000 */
[----:B0-----:R-:W-:-:S03]  /*06a0*/  ISETP.NE.AND P0, PT, R26, UR18, PT ;  /* 0x000000121a007c0c */ /* 0x001fc6000bf05270 */
[----:B------:R-:W-:Y:S01]  /*06b0*/  IMAD R20, R27, UR19, R21 ;  /* 0x000000131b147c24 */ /* 0x000fe2000f8e0215 */
[----:B------:R-:W-:-:S04]  /*06c0*/  SEL R21, R26, RZ, P0 ;  /* 0x000000ff1a157207 */ /* 0x000fc80000000000 */
[----:B------:R-:W-:-:S04]  /*06d0*/  ISETP.GE.AND P0, PT, R21, RZ, PT ;  /* 0x000000ff1500720c */ /* 0x000fc80003f06270 */
[----:B------:R-:W-:-:S05]  /*06e0*/  SEL R21, R21, UR10, P0 ;  /* 0x0000000a15157c07 */ /* 0x000fca0008000000 */
[----:B------:R-:W-:-:S05]  /*06f0*/  IMAD R20, R20, UR18, R21 ;  /* 0x0000001214147c24 */ /* 0x000fca000f8e0215 */
[----:B------:R-:W-:-:S05]  /*0700*/  IADD3 R21, PT, PT, R20, R8, R23 ;  /* 0x0000000814157210 */ /* 0x000fca0007ffe017 */
[----:B------:R-:W-:-:S05]  /*0710*/  IMAD.WIDE R20, R21, 0x4, R16 ;  /* 0x0000000415147825 */ /* 0x000fca00078e0210 */
        /* <DEDUP_REMOVED lines=25> */
[----:B------:R-:W-:Y:S02]  /*08b0*/  IMAD R20, R20, UR18, R21 ;  /* 0x0000001214147c24 */ /* 0x000fe4000f8e0215 */
[----:B------:R-:W-:-:S04]  /*08c0*/  IMAD R21, R24, 0x2, R23 ;  /* 0x0000000218157824 */ /* 0x000fc800078e0217 */
[----:B------:R-:W-:-:S04]  /*08d0*/  IMAD.IADD R21, R20, 0x1, R21 ;  /* 0x0000000114157824 */ /* 0x000fc800078e0215 */
[----:B------:R-:W-:-:S05]  /*08e0*/  IMAD.WIDE R20, R21, 0x4, R16 ;  /* 0x0000000415147825 */ /* 0x000fca00078e0210 */
[----:B-----5:R0:W-:Y:S04]  /*08f0*/  STG.E desc[UR16][R20.64], R27 ;  /* 0x0000001b14007986 */ /* 0x0201e8000c101910 */
[----:B------:R1:W2:Y:S04]  /*0900*/  LDG.E R28, desc[UR16][R14.64+0x4] ;  /* 0x000004100e1c7981 */ /* 0x0002a8000c1e1900 */
[----:B------:R-:W3:Y:S04]  /*0910*/  LDG.E R26, desc[UR16][R10.64+0x4] ;  /* 0x000004100a1a7981 */ /* 0x000ee8000c1e1900 */
[----:B------:R-:W4:Y:S04]  /*0920*/  LDG.E R29, desc[UR16][R12.64+0x4] ;  /* 0x000004100c1d7981 */ /* 0x000f28000c1e1900 */
[----:B------:R5:W5:Y:S01]  /*0930*/  LDG.E R19, desc[UR16][R18.64] ;  /* 0x0000001012137981 */ /* 0x000b62000c1e1900 */
[----:B------:R-:W-:Y:S01]  /*0940*/  VIADD R25, R25, 0x4 ;  /* 0x0000000419197836 */ /* 0x000fe20000000000 */
[----:B-1----:R-:W-:Y:S01]  /*0950*/  IADD3 R14, P3, PT, R14, 0x10, RZ ;  /* 0x000000100e0e7810 */ /* 0x002fe20007f7e0ff */
[----:B------:R-:W-:-:S04]  /*0960*/  IMAD R22, R24, 0x4, R22 ;  /* 0x0000000418167824 */ /* 0x000fc800078e0216 */
[----:B------:R-:W-:Y:S02]  /*0970*/  IMAD.X R15, RZ, RZ, R15, P3 ;  /* 0x000000ffff0f7224 */ /* 0x000fe400018e060f */
[----:B--2---:R-:W-:Y:S01]  /*0980*/  FADD R28, R3, R28 ;  /* 0x0000001c031c7221 */ /* 0x004fe20000000000 */
[----:B---3--:R-:W-:-:S05]  /*0990*/  FADD R26, R4, R26 ;  /* 0x0000001a041a7221 */ /* 0x008fca0000000000 */
[----:B------:R-:W1:Y:S01]  /*09a0*/  F2I.TRUNC.NTZ R28, R28 ;  /* 0x0000001c001c7305 */ /* 0x000e62000020f100 */
[----:B----4-:R-:W-:-:S07]  /*09b0*/  FADD R29, R6, R29 ;  /* 0x0000001d061d7221 */ /* 0x010fce0000000000 */
[----:B------:R-:W2:Y:S08]  /*09c0*/  F2I.TRUNC.NTZ R26, R26 ;  /* 0x0000001a001a7305 */ /* 0x000eb0000020f100 */
[----:B------:R-:W3:Y:S01]  /*09d0*/  F2I.TRUNC.NTZ R29, R29 ;  /* 0x0000001d001d7305 */ /* 0x000ee2000020f100 */
[----:B-1----:R-:W-:Y:S02]  /*09e0*/  ISETP.NE.AND P0, PT, R28, UR19, PT ;  /* 0x000000131c007c0c */ /* 0x002fe4000bf05270 */
[----:B--2---:R-:W-:-:S02]  /*09f0*/  ISETP.NE.AND P1, PT, R26, R0, PT ;  /* 0x000000001a00720c */ /* 0x004fc40003f25270 */
[----:B0-----:R-:W-:Y:S02]  /*0a00*/  SEL R20, R28, RZ, P0 ;  /* 0x000000ff1c147207 */ /* 0x001fe40000000000 */
[----:B------:R-:W-:Y:S02]  /*0a10*/  SEL R21, R26, RZ, P1 ;  /* 0x000000ff1a157207 */ /* 0x000fe40000800000 */
[----:B---3--:R-:W-:Y:S02]  /*0a20*/  ISETP.NE.AND P0, PT, R29, UR18, PT ;  /* 0x000000121d007c0c */ /* 0x008fe4000bf05270 */
[----:B------:R-:W-:Y:S02]  /*0a30*/  ISETP.GE.AND P1, PT, R20, RZ, PT ;  /* 0x000000ff1400720c */ /* 0x000fe40003f26270 */
[----:B------:R-:W-:Y:S02]  /*0a40*/  ISETP.GE.AND P2, PT, R21, RZ, PT ;  /* 0x000000ff1500720c */ /* 0x000fe40003f46270 */
[----:B-----5:R-:W-:-:S02]  /*0a50*/  SEL R18, R29, RZ, P0 ;  /* 0x000000ff1d127207 */ /* 0x020fc40000000000 */
[----:B------:R-:W-:Y:S02]  /*0a60*/  SEL R20, R20, UR11, P1 ;  /* 0x0000000b14147c07 */ /* 0x000fe40008800000 */
[----:B------:R-:W-:Y:S02]  /*0a70*/  SEL R21, R7, R21, !P2 ;  /* 0x0000001507157207 */ /* 0x000fe40005000000 */
[----:B------:R-:W-:-:S03]  /*0a80*/  ISETP.GE.AND P0, PT, R18, RZ, PT ;  /* 0x000000ff1200720c */ /* 0x000fc60003f06270 */
[----:B------:R-:W-:Y:S01]  /*0a90*/  IMAD R21, R21, UR19, R20 ;  /* 0x0000001315157c24 */ /* 0x000fe2000f8e0214 */
[----:B------:R-:W-:Y:S02]  /*0aa0*/  SEL R18, R18, UR10, P0 ;  /* 0x0000000a12127c07 */ /* 0x000fe40008000000 */
[----:B------:R-:W-:-:S03]  /*0ab0*/  ISETP.NE.AND P0, PT, R25, RZ, PT ;  /* 0x000000ff1900720c */ /* 0x000fc60003f05270 */
[----:B------:R-:W-:Y:S02]  /*0ac0*/  IMAD R18, R21, UR18, R18 ;  /* 0x0000001215127c24 */ /* 0x000fe4000f8e0212 */
[----:B------:R-:W-:-:S04]  /*0ad0*/  IMAD R21, R24, 0x3, R23 ;  /* 0x0000000318157824 */ /* 0x000fc800078e0217 */
[----:B------:R-:W-:Y:S01]  /*0ae0*/  IMAD.IADD R21, R18, 0x1, R21 ;  /* 0x0000000112157824 */ /* 0x000fe200078e0215 */
[----:B------:R-:W-:-:S03]  /*0af0*/  IADD3 R10, P1, PT, R10, 0x10, RZ ;  /* 0x000000100a0a7810 */ /* 0x000fc60007f3e0ff */
[----:B------:R-:W-:Y:S01]  /*0b00*/  IMAD.WIDE R16, R21, 0x4, R16 ;  /* 0x0000000415107825 */ /* 0x000fe200078e0210 */
[----:B------:R-:W-:-:S04]  /*0b10*/  IADD3 R12, P2, PT, R12, 0x10, RZ ;  /* 0x000000100c0c7810 */ /* 0x000fc80007f5e0ff */
[----:B------:R1:W-:Y:S01]  /*0b20*/  STG.E desc[UR16][R16.64], R19 ;  /* 0x0000001310007986 */ /* 0x0003e2000c101910 */
[----:B------:R-:W-:Y:S02]  /*0b30*/  IMAD.X R11, RZ, RZ, R11, P1 ;  /* 0x000000ffff0b7224 */ /* 0x000fe400008e060b */
[----:B------:R-:W-:Y:S02]  /*0b40*/  IMAD.X R13, RZ, RZ, R13, P2 ;  /* 0x000000ffff0d7224 */ /* 0x000fe400010e060d */
[----:B------:R-:W-:Y:S01]  /*0b50*/  IMAD R23, R24, 0x4, R23 ;  /* 0x0000000418177824 */ /* 0x000fe200078e0217 */
[----:B------:R-:W-:Y:S06]  /*0b60*/  @P0 BRA `(.L_x_1) ;  /* 0xfffffff800040947 */ /* 0x000fec000383ffff */
.L_x_0:
[----:B------:R-:W-:-:S13]  /*0b70*/  LOP3.LUT P0, R10, R2, 0x3, RZ, 0xc0, !PT ;  /* 0x00000003020a7812 */ /* 0x000fda000780c0ff */
[----:B0-----:R-:W-:Y:S05]  /*0b80*/  @!P0 EXIT ;  /* 0x000000000000894d */ /* 0x001fea0003800000 */
[----:B------:R-:W-:Y:S02]  /*0b90*/  ISETP.NE.AND P1, PT, R10, 0x1, PT ;  /* 0x000000010a00780c */ /* 0x000fe40003f25270 */
[----:B------:R-:W-:-:S04]  /*0ba0*/  LOP3.LUT R2, R2, 0x1, RZ, 0xc0, !PT ;  /* 0x0000000102027812 */ /* 0x000fc800078ec0ff */
[----:B------:R-:W-:-:S07]  /*0bb0*/  ISETP.NE.U32.AND P0, PT, R2, 0x1, PT ;  /* 0x000000010200780c */ /* 0x000fce0003f05070 */
[----:B------:R-:W-:Y:S06]  /*0bc0*/  @!P1 BRA `(.L_x_2) ;  /* 0x00000004000c9947 */ /* 0x000fec0003800000 */
[----:B------:R-:W0:Y:S08]  /*0bd0*/  LDC.64 R10, c[0x0][0x398] ;  /* 0x0000e600ff0a7b82 */ /* 0x000e300000000a00 */
[----:B------:R-:W2:Y:S08]  /*0be0*/  LDC.64 R12, c[0x0][0x3a0] ;  /* 0x0000e800ff0c7b82 */ /* 0x000eb00000000a00 */
[----:B------:R-:W3:Y:S01]  /*0bf0*/  LDC.64 R14, c[0x0][0x390] ;  /* 0x0000e400ff0e7b82 */ /* 0x000ee20000000a00 */
[----:B0-----:R-:W-:-:S07]  /*0c00*/  IMAD.WIDE.U32 R10, R9, 0x4, R10 ;  /* 0x00000004090a7825 */ /* 0x001fce00078e000a */
[----:B-1----:R-:W0:Y:S01]  /*0c10*/  LDC.64 R16, c[0x0][0x388] ;  /* 0x0000e200ff107b82 */ /* 0x002e220000000a00 */
[----:B------:R-:W4:Y:S01]  /*0c20*/  LDG.E R2, desc[UR16][R10.64] ;  /* 0x000000100a027981 */ /* 0x000f22000c1e1900 */
[----:B--2---:R-:W-:-:S05]  /*0c30*/  IMAD.WIDE.U32 R12, R9, 0x4, R12 ;  /* 0x00000004090c7825 */ /* 0x004fca00078e000c */
[----:B------:R-:W2:Y:S01]  /*0c40*/  LDG.E R21, desc[UR16][R12.64] ;  /* 0x000000100c157981 */ /* 0x000ea2000c1e1900 */
[----:B---3--:R-:W-:-:S05]  /*0c50*/  IMAD.WIDE.U32 R14, R9, 0x4, R14 ;  /* 0x00000004090e7825 */ /* 0x008fca00078e000e */
[----:B------:R-:W3:Y:S01]  /*0c60*/  LDG.E R19, desc[UR16][R14.64] ;  /* 0x000000100e137981 */ /* 0x000ee2000c1e1900 */
[----:B------:R-:W-:-:S04]  /*0c70*/  IMAD R23, R9, R8, R5 ;  /* 0x0000000809177224 */ /* 0x000fc800078e0205 */
[----:B0-----:R-:W-:-:S05]  /*0c80*/  IMAD.WIDE R16, R23, 0x4, R16 ;  /* 0x0000000417107825 */ /* 0x001fca00078e0210 */
[----:B------:R0:W5:Y:S02]  /*0c90*/  LDG.E R23, desc[UR16][R16.64] ;  /* 0x0000001010177981 */ /* 0x000164000c1e1900 */
[----:B0-----:R-:W-:-:S04]  /*0ca0*/  IMAD.WIDE R16, R8, 0x4, R16 ;  /* 0x0000000408107825 */ /* 0x001fc800078e0210 */
[----:B----4-:R-:W-:Y:S01]  /*0cb0*/  FADD R20, R3, R2 ;  /* 0x0000000203147221 */ /* 0x010fe20000000000 */
[----:B--2---:R-:W-:-:S05]  /*0cc0*/  FADD R21, R4, R21 ;  /* 0x0000001504157221 */ /* 0x004fca0000000000 */
[----:B------:R-:W0:Y:S01]  /*0cd0*/  F2I.TRUNC.NTZ R20, R20 ;  /* 0x0000001400147305 */ /* 0x000e22000020f100 */
[----:B---3--:R-:W-:-:S07]  /*0ce0*/  FADD R2, R6, R19 ;  /* 0x0000001306027221 */ /* 0x008fce0000000000 */
[----:B------:R-:W1:Y:S01]  /*0cf0*/  F2I.TRUNC.NTZ R21, R21 ;  /* 0x0000001500157305 */ /* 0x000e62000020f100 */
[----:B------:R-:W2:Y:S07]  /*0d00*/  LDC.64 R18, c[0x0][0x380] ;  /* 0x0000e000ff127b82 */ /* 0x000eae0000000a00 */
[----:B------:R-:W3:Y:S01]  /*0d10*/  F2I.TRUNC.NTZ R2, R2 ;  /* 0x0000000200027305 */ /* 0x000ee2000020f100 */
[----:B0-----:R-:W-:Y:S02]  /*0d20*/  ISETP.NE.AND P2, PT, R20, UR19, PT ;  /* 0x0000001314007c0c */ /* 0x001fe4000bf45270 */
[----:B-1----:R-:W-:-:S02]  /*0d30*/  ISETP.NE.AND P3, PT, R21, R0, PT ;  /* 0x000000001500720c */ /* 0x002fc40003f65270 */
[----:B------:R-:W-:Y:S02]  /*0d40*/  SEL R22, R20, RZ, P2 ;  /* 0x000000ff14167207 */ /* 0x000fe40001000000 */
[----:B------:R-:W-:Y:S02]  /*0d50*/  SEL R24, R21, RZ, P3 ;  /* 0x000000ff15187207 */ /* 0x000fe40001800000 */
[----:B---3--:R-:W-:-:S04]  /*0d60*/  ISETP.NE.AND P1, PT, R2, UR18, PT ;  /* 0x0000001202007c0c */ /* 0x008fc8000bf25270 */
[----:B------:R-:W-:Y:S02]  /*0d70*/  SEL R20, R2, RZ, P1 ;  /* 0x000000ff02147207 */ /* 0x000fe40000800000 */
[----:B------:R-:W-:Y:S02]  /*0d80*/  ISETP.GE.AND P2, PT, R22, RZ, PT ;  /* 0x000000ff1600720c */ /* 0x000fe40003f46270 */
[----:B------:R-:W-:Y:S02]  /*0d90*/  ISETP.GE.AND P3, PT, R24, RZ, PT ;  /* 0x000000ff1800720c */ /* 0x000fe40003f66270 */
[----:B------:R-:W-:Y:S02]  /*0da0*/  ISETP.GE.AND P1, PT, R20, RZ, PT ;  /* 0x000000ff1400720c */ /* 0x000fe40003f26270 */
[----:B------:R-:W-:Y:S02]  /*0db0*/  SEL R22, R22, UR11, P2 ;  /* 0x0000000b16167c07 */ /* 0x000fe40009000000 */
[----:B------:R-:W-:-:S02]  /*0dc0*/  SEL R21, R7, R24, !P3 ;  /* 0x0000001807157207 */ /* 0x000fc40005800000 */
[----:B------:R-:W-:-:S03]  /*0dd0*/  SEL R20, R20, UR10, P1 ;  /* 0x0000000a14147c07 */ /* 0x000fc60008800000 */
[----:B------:R-:W-:Y:S02]  /*0de0*/  IMAD R21, R21, UR19, R22 ;  /* 0x0000001315157c24 */ /* 0x000fe4000f8e0216 */
[----:B------:R-:W-:-:S04]  /*0df0*/  IMAD R20, R9, R8, R20 ;  /* 0x0000000809147224 */ /* 0x000fc800078e0214 */
[----:B------:R-:W-:-:S04]  /*0e00*/  IMAD R21, R21, UR18, R20 ;  /* 0x0000001215157c24 */ /* 0x000fc8000f8e0214 */
[----:B--2---:R-:W-:-:S05]  /*0e10*/  IMAD.WIDE R20, R21, 0x4, R18 ;  /* 0x0000000415147825 */ /* 0x004fca00078e0212 */
[----:B-----5:R0:W-:Y:S04]  /*0e20*/  STG.E desc[UR16][R20.64], R23 ;  /* 0x0000001714007986 */ /* 0x0201e8000c101910 */
[----:B------:R-:W2:Y:S04]  /*0e30*/  LDG.E R15, desc[UR16][R14.64+0x4] ;  /* 0x000004100e0f7981 */ /* 0x000ea8000c1e1900 */
[----:B------:R-:W3:Y:S04]  /*0e40*/  LDG.E R10, desc[UR16][R10.64+0x4] ;  /* 0x000004100a0a7981 */ /* 0x000ee8000c1e1900 */
[----:B------:R-:W4:Y:S04]  /*0e50*/  LDG.E R13, desc[UR16][R12.64+0x4] ;  /* 0x000004100c0d7981 */ /* 0x000f28000c1e1900 */
[----:B------:R-:W5:Y:S01]  /*0e60*/  LDG.E R2, desc[UR16][R16.64] ;  /* 0x0000001010027981 */ /* 0x000f62000c1e1900 */
[----:B--2---:R-:W-:Y:S01]  /*0e70*/  FADD R22, R6, R15 ;  /* 0x0000000f06167221 */ /* 0x004fe20000000000 */
[----:B---3--:R-:W-:Y:S01]  /*0e80*/  FADD R24, R3, R10 ;  /* 0x0000000a03187221 */ /* 0x008fe20000000000 */
[----:B----4-:R-:W-:-:S04]  /*0e90*/  FADD R25, R4, R13 ;  /* 0x0000000d04197221 */ /* 0x010fc80000000000 */
[----:B------:R-:W1:Y:S08]  /*0ea0*/  F2I.TRUNC.NTZ R22, R22 ;  /* 0x0000001600167305 */ /* 0x000e70000020f100 */
[----:B------:R-:W2:Y:S08]  /*0eb0*/  F2I.TRUNC.NTZ R24, R24 ;  /* 0x0000001800187305 */ /* 0x000eb0000020f100 */
[----:B------:R-:W3:Y:S01]  /*0ec0*/  F2I.TRUNC.NTZ R25, R25 ;  /* 0x0000001900197305 */ /* 0x000ee2000020f100 */
[----:B-1----:R-:W-:-:S02]  /*0ed0*/  ISETP.NE.AND P1, PT, R22, UR18, PT ;  /* 0x0000001216007c0c */ /* 0x002fc4000bf25270 */
[----:B--2---:R-:W-:Y:S02]  /*0ee0*/  ISETP.NE.AND P2, PT, R24, UR19, PT ;  /* 0x0000001318007c0c */ /* 0x004fe4000bf45270 */
[----:B------:R-:W-:Y:S02]  /*0ef0*/  SEL R10, R22, RZ, P1 ;  /* 0x000000ff160a7207 */ /* 0x000fe40000800000 */
[----:B------:R-:W-:Y:S02]  /*0f00*/  SEL R11, R24, RZ, P2 ;  /* 0x000000ff180b7207 */ /* 0x000fe40001000000 */
[----:B---3--:R-:W-:-:S04]  /*0f10*/  ISETP.NE.AND P3, PT, R25, R0, PT ;  /* 0x000000001900720c */ /* 0x008fc80003f65270 */
[----:B------:R-:W-:Y:S02]  /*0f20*/  SEL R12, R25, RZ, P3 ;  /* 0x000000ff190c7207 */ /* 0x000fe40001800000 */
[----:B------:R-:W-:Y:S02]  /*0f30*/  ISETP.GE.AND P1, PT, R10, RZ, PT ;  /* 0x000000ff0a00720c */ /* 0x000fe40003f26270 */
[----:B------:R-:W-:Y:S02]  /*0f40*/  ISETP.GE.AND P2, PT, R11, RZ, PT ;  /* 0x000000ff0b00720c */ /* 0x000fe40003f46270 */
[----:B------:R-:W-:Y:S01]  /*0f50*/  ISETP.GE.AND P3, PT, R12, RZ, PT ;  /* 0x000000ff0c00720c */ /* 0x000fe20003f66270 */
[----:B------:R-:W-:Y:S01]  /*0f60*/  IMAD R13, R9, R8, R8 ;  /* 0x00000008090d7224 */ /* 0x000fe200078e0208 */
[----:B------:R-:W-:Y:S02]  /*0f70*/  SEL R10, R10, UR10, P1 ;  /* 0x0000000a0a0a7c07 */ /* 0x000fe40008800000 */
[----:B------:R-:W-:-:S02]  /*0f80*/  SEL R11, R11, UR11, P2 ;  /* 0x0000000b0b0b7c07 */ /* 0x000fc40009000000 */
[----:B------:R-:W-:Y:S01]  /*0f90*/  SEL R12, R7, R12, !P3 ;  /* 0x0000000c070c7207 */ /* 0x000fe20005800000 */
[----:B------:R-:W-:-:S04]  /*0fa0*/  IMAD.IADD R10, R10, 0x1, R13 ;  /* 0x000000010a0a7824 */ /* 0x000fc800078e020d */
[----:B------:R-:W-:-:S04]  /*0fb0*/  IMAD R11, R12, UR19, R11 ;  /* 0x000000130c0b7c24 */ /* 0x000fc8000f8e020b */
[----:B------:R-:W-:-:S04]  /*0fc0*/  IMAD R11, R11, UR18, R10 ;  /* 0x000000120b0b7c24 */ /* 0x000fc8000f8e020a */
[----:B------:R-:W-:-:S05]  /*0fd0*/  IMAD.WIDE R18, R11, 0x4, R18 ;  /* 0x000000040b127825 */ /* 0x000fca00078e0212 */
[----:B-----5:R0:W-:Y:S01]  /*0fe0*/  STG.E desc[UR16][R18.64], R2 ;  /* 0x0000000212007986 */ /* 0x0201e2000c101910 */
[----:B------:R-:W-:-:S07]  /*0ff0*/  VIADD R9, R9, 0x2 ;  /* 0x0000000209097836 */ /* 0x000fce0000000000 */
.L_x_2:
[----:B------:R-:W-:Y:S05]  /*1000*/  @P0 EXIT ;  /* 0x000000000000094d */ /* 0x000fea0003800000 */
[----:B------:R-:W2:Y:S08]  /*1010*/  LDC.64 R14, c[0x0][0x3a0] ;  /* 0x0000e800ff0e7b82 */ /* 0x000eb00000000a00 */
[----:B------:R-:W3:Y:S08]  /*1020*/  LDC.64 R12, c[0x0][0x398] ;  /* 0x0000e600ff0c7b82 */ /* 0x000ef00000000a00 */
[----:B------:R-:W4:Y:S01]  /*1030*/  LDC.64 R10, c[0x0][0x390] ;  /* 0x0000e400ff0a7b82 */ /* 0x000f220000000a00 */
[----:B--2---:R-:W-:-:S07]  /*1040*/  IMAD.WIDE.U32 R14, R9, 0x4, R14 ;  /* 0x00000004090e7825 */ /* 0x004fce00078e000e */
[----:B-1----:R-:W1:Y:S01]  /*1050*/  LDC.64 R16, c[0x0][0x388] ;  /* 0x0000e200ff107b82 */ /* 0x002e620000000a00 */
[----:B------:R-:W0:Y:S01]  /*1060*/  LDG.E R15, desc[UR16][R14.64] ;  /* 0x000000100e0f7981 */ /* 0x000e22000c1e1900 */
[----:B---3--:R-:W-:-:S06]  /*1070*/  IMAD.WIDE.U32 R12, R9, 0x4, R12 ;  /* 0x00000004090c7825 */ /* 0x008fcc00078e000c */
[----:B------:R-:W2:Y:S01]  /*1080*/  LDG.E R12, desc[UR16][R12.64] ;  /* 0x000000100c0c7981 */ /* 0x000ea2000c1e1900 */
[----:B----4-:R-:W-:-:S06]  /*1090*/  IMAD.WIDE.U32 R10, R9, 0x4, R10 ;  /* 0x00000004090a7825 */ /* 0x010fcc00078e000a */
[----:B------:R-:W3:Y:S01]  /*10a0*/  LDG.E R11, desc[UR16][R10.64] ;  /* 0x000000100a0b7981 */ /* 0x000ee2000c1e1900 */
[----:B------:R-:W-:-:S04]  /*10b0*/  IMAD R5, R9, R8, R5 ;  /* 0x0000000809057224 */ /* 0x000fc800078e0205 */
[----:B-1----:R-:W-:-:S05]  /*10c0*/  IMAD.WIDE R16, R5, 0x4, R16 ;  /* 0x0000000405107825 */ /* 0x002fca00078e0210 */
[----:B------:R-:W4:Y:S01]  /*10d0*/  LDG.E R5, desc[UR16][R16.64] ;  /* 0x0000001010057981 */ /* 0x000f22000c1e1900 */
[----:B0-----:R-:W-:Y:S01]  /*10e0*/  FADD R18, R4, R15 ;  /* 0x0000000f04127221 */ /* 0x001fe20000000000 */
[----:B--2---:R-:W-:-:S03]  /*10f0*/  FADD R4, R3, R12 ;  /* 0x0000000c03047221 */ /* 0x004fc60000000000 */
[----:B------:R-:W0:Y:S01]  /*1100*/  F2I.TRUNC.NTZ R19, R18 ;  /* 0x0000001200137305 */ /* 0x000e22000020f100 */
[----:B------:R-:W1:Y:S01]  /*1110*/  LDC.64 R2, c[0x0][0x380] ;  /* 0x0000e000ff027b82 */ /* 0x000e620000000a00 */
[----:B---3--:R-:W-:-:S06]  /*1120*/  FADD R6, R6, R11 ;  /* 0x0000000b06067221 */ /* 0x008fcc0000000000 */
[----:B------:R-:W2:Y:S08]  /*1130*/  F2I.TRUNC.NTZ R4, R4 ;  /* 0x0000000400047305 */ /* 0x000eb0000020f100 */
[----:B------:R-:W3:Y:S01]  /*1140*/  F2I.TRUNC.NTZ R6, R6 ;  /* 0x0000000600067305 */ /* 0x000ee2000020f100 */
[----:B0-----:R-:W-:Y:S02]  /*1150*/  ISETP.NE.AND P2, PT, R19, R0, PT ;  /* 0x000000001300720c */ /* 0x001fe40003f45270 */
[----:B--2---:R-:W-:-:S02]  /*1160*/  ISETP.NE.AND P1, PT, R4, UR19, PT ;  /* 0x0000001304007c0c */ /* 0x004fc4000bf25270 */
[----:B------:R-:W-:Y:S02]  /*1170*/  SEL R12, R19, RZ, P2 ;  /* 0x000000ff130c7207 */ /* 0x000fe40001000000 */
[----:B------:R-:W-:Y:S02]  /*1180*/  SEL R10, R4, RZ, P1 ;  /* 0x000000ff040a7207 */ /* 0x000fe40000800000 */
[----:B---3--:R-:W-:-:S04]  /*1190*/  ISETP.NE.AND P0, PT, R6, UR18, PT ;  /* 0x0000001206007c0c */ /* 0x008fc8000bf05270 */
[----:B------:R-:W-:Y:S02]  /*11a0*/  SEL R0, R6, RZ, P0 ;  /* 0x000000ff06007207 */ /* 0x000fe40000000000 */
[----:B------:R-:W-:Y:S02]  /*11b0*/  ISETP.GE.AND P2, PT, R12, RZ, PT ;  /* 0x000000ff0c00720c */ /* 0x000fe40003f46270 */
[----:B------:R-:W-:Y:S02]  /*11c0*/  ISETP.GE.AND P1, PT, R10, RZ, PT ;  /* 0x000000ff0a00720c */ /* 0x000fe40003f26270 */
[----:B------:R-:W-:Y:S02]  /*11d0*/  ISETP.GE.AND P0, PT, R0, RZ, PT ;  /* 0x000000ff0000720c */ /* 0x000fe40003f06270 */
[----:B------:R-:W-:Y:S02]  /*11e0*/  SEL R7, R7, R12, !P2 ;  /* 0x0000000c07077207 */ /* 0x000fe40005000000 */
[----:B------:R-:W-:-:S02]  /*11f0*/  SEL R10, R10, UR11, P1 ;  /* 0x0000000b0a0a7c07 */ /* 0x000fc40008800000 */
[----:B------:R-:W-:-:S03]  /*1200*/  SEL R0, R0, UR10, P0 ;  /* 0x0000000a00007c07 */ /* 0x000fc60008000000 */
[----:B------:R-:W-:Y:S02]  /*1210*/  IMAD R7, R7, UR19, R10 ;  /* 0x0000001307077c24 */ /* 0x000fe4000f8e020a */
[----:B------:R-:W-:-:S04]  /*1220*/  IMAD R0, R9, R8, R0 ;  /* 0x0000000809007224 */ /* 0x000fc800078e0200 */
[----:B------:R-:W-:-:S04]  /*1230*/  IMAD R7, R7, UR18, R0 ;  /* 0x0000001207077c24 */ /* 0x000fc8000f8e0200 */
[----:B-1----:R-:W-:-:S05]  /*1240*/  IMAD.WIDE R2, R7, 0x4, R2 ;  /* 0x0000000407027825 */ /* 0x002fca00078e0202 */
[----:B----4-:R-:W-:Y:S01]  /*1250*/  STG.E desc[UR16][R2.64], R5 ;  /* 0x0000000502007986 */ /* 0x010fe2000c101910 */
[----:B------:R-:W-:Y:S05]  /*1260*/  EXIT ;  /* 0x000000000000794d */ /* 0x000fea0003800000 */
.L_x_3:
[----:B------:R-:W-:-:S00]  /*1270*/  BRA `(.L_x_3) ;  /* 0xfffffffc00fc7947 */ /* 0x000fc0000383ffff */
[----:B------:R-:W-:-:S00]  /*1280*/  NOP ;  /* 0x0000000000007918 */ /* 0x000fc00000000000 */
[----:B------:R-:W-:-:S00]  /*1290*/  NOP ;  /* 0x0000000000007918 */ /* 0x000fc00000000000 */
[----:B------:R-:W-:-:S00]  /*12a0*/  NOP ;  /* 0x0000000000007918 */ /* 0x000fc00000000000 */
[----:B------:R-:W-:-:S00]  /*12b0*/  NOP ;  /* 0x0000000000007918 */ /* 0x000fc00000000000 */
[----:B------:R-:W-:-:S00]  /*12c0*/  NOP ;  /* 0x0000000000007918 */ /* 0x000fc00000000000 */
[----:B------:R-:W-:-:S00]  /*12d0*/  NOP ;  /* 0x0000000000007918 */ /* 0x000fc00000000000 */
[----:B------:R-:W-:-:S00]  /*12e0*/  NOP ;  /* 0x0000000000007918 */ /* 0x000fc00000000000 */
[----:B------:R-:W-:-:S00]  /*12f0*/  NOP ;  /* 0x0000000000007918 */ /* 0x000fc00000000000 */
.L_x_193:


//--------------------- .text._Z12bounceBack2DPfPKfPKiS3_iiii --------------------------
	.section	.text._Z12bounceBack2DPfPKfPKiS3_iiii,"ax",@progbits
	.align	128
        .global         _Z12bounceBack2DPfPKfPKiS3_iiii
        .type           _Z12bounceBack2DPfPKfPKiS3_iiii,@function
        .size           _Z12bounceBack2DPfPKfPKiS3_iiii,(.L_x_194 - _Z12bounceBack2DPfPKfPKiS3_iiii)
        .other          _Z12bounceBack2DPfPKfPKiS3_iiii,@"STO_CUDA_ENTRY STV_DEFAULT"
_Z12bounceBack2DPfPKfPKiS3_iiii:
.text._Z12bounceBack2DPfPKfPKiS3_iiii:
[----:B------:R-:W-:Y:S01]  /*0000*/  LDC R1, c[0x0][0x37c] ;  /* 0x0000df00ff017b82 */ /* 0x000fe20000000800 */
[----:B------:R-:W0:Y:S07]  /*0010*/  S2R R4, SR_TID.Y ;  /* 0x0000000000047919 */ /* 0x000e2e0000002200 */
[----:B------:R-:W1:Y:S01]  /*0020*/  LDC R0, c[0x0][0x360] ;  /* 0x0000d800ff007b82 */ /* 0x000e620000000800 */
[----:B------:R-:W2:Y:S01]  /*0030*/  LDCU.64 UR10, c[0x0][0x3a0] ;  /* 0x00007400ff0a77ac */ /* 0x000ea20008000a00 */
[----:B------:R-:W1:Y:S01]  /*0040*/  S2R R9, SR_TID.X ;  /* 0x0000000000097919 */ /* 0x000e620000002100 */
[----:B------:R-:W3:Y:S05]  /*0050*/  S2R R10, SR_TID.Z ;  /* 0x00000000000a7919 */ /* 0x000eea0000002300 */
[----:B------:R-:W0:Y:S08]  /*0060*/  S2UR UR7, SR_CTAID.Y ;  /* 0x00000000000779c3 */ /* 0x000e300000002600 */
[----:B------:R-:W0:Y:S01]  /*0070*/  LDC R3, c[0x0][0x364] ;  /* 0x0000d900ff037b82 */ /* 0x000e220000000800 */
[----:B------:R-:W4:Y:S07]  /*0080*/  LDCU UR5, c[0x0][0x368] ;  /* 0x00006d00ff0577ac */ /* 0x000f2e0008000800 */
[----:B------:R-:W4:Y:S08]  /*0090*/  S2UR UR4, SR_CTAID.Z ;  /* 0x00000000000479c3 */ /* 0x000f300000002700 */
[----:B------:R-:W1:Y:S08]  /*00a0*/  S2UR UR6, SR_CTAID.X ;  /* 0x00000000000679c3 */ /* 0x000e700000002500 */
[----:B------:R-:W5:Y:S01]  /*00b0*/  LDC R11, c[0x0][0x3a8] ;  /* 0x0000ea00ff0b7b82 */ /* 0x000f620000000800 */
[----:B0-----:R-:W-:-:S05]  /*00c0*/  IMAD R4, R3, UR7, R4 ;  /* 0x0000000703047c24 */ /* 0x001fca000f8e0204 */
[----:B--2---:R-:W-:Y:S01]  /*00d0*/  ISETP.GE.AND P0, PT, R4, UR11, PT ;  /* 0x0000000b04007c0c */ /* 0x004fe2000bf06270 */
[----:B----4-:R-:W-:-:S06]  /*00e0*/  UIMAD UR4, UR4, UR5, URZ ;  /* 0x00000005040472a4 */ /* 0x010fcc000f8e02ff */
[----:B---3--:R-:W-:Y:S01]  /*00f0*/  IADD3 R5, PT, PT, R10, UR4, RZ ;  /* 0x000000040a057c10 */ /* 0x008fe2000fffe0ff */
[----:B-1----:R-:W-:-:S05]  /*0100*/  IMAD R9, R0, UR6, R9 ;  /* 0x0000000600097c24 */ /* 0x002fca000f8e0209 */
[----:B------:R-:W-:-:S04]  /*0110*/  ISETP.GE.OR P0, PT, R9, UR10, P0 ;  /* 0x0000000a09007c0c */ /* 0x000fc80008706670 */
[----:B-----5:R-:W-:-:S13]  /*0120*/  ISETP.GE.OR P0, PT, R5, R11, P0 ;  /* 0x0000000b0500720c */ /* 0x020fda0000706670 */
[----:B------:R-:W-:Y:S05]  /*0130*/  @P0 EXIT ;  /* 0x000000000000094d */ /* 0x000fea0003800000 */
[----:B------:R-:W0:Y:S01]  /*0140*/  LDC.64 R2, c[0x0][0x390] ;  /* 0x0000e400ff027b82 */ /* 0x000e220000000a00 */
[----:B------:R-:W1:Y:S01]  /*0150*/  LDCU.64 UR8, c[0x0][0x358] ;  /* 0x00006b00ff0877ac */ /* 0x000e620008000a00 */
[----:B------:R-:W-:-:S04]  /*0160*/  IMAD R0, R5, UR11, R4 ;  /* 0x0000000b05007c24 */ /* 0x000fc8000f8e0204 */
[----:B------:R-:W-:Y:S02]  /*0170*/  IMAD R0, R0, UR10, R9 ;  /* 0x0000000a00007c24 */ /* 0x000fe4000f8e0209 */
[----:B------:R-:W2:Y:S02]  /*0180*/  LDC R6, c[0x0][0x3ac] ;  /* 0x0000eb00ff067b82 */ /* 0x000ea40000000800 */
[----:B0-----:R-:W-:-:S06]  /*0190*/  IMAD.WIDE R2, R0, 0x4, R2 ;  /* 0x0000000400027825 */ /* 0x001fcc00078e0202 */
[----:B-1----:R-:W3:Y:S01]  /*01a0*/  LDG.E R2, desc[UR8][R2.64] ;  /* 0x0000000802027981 */ /* 0x002ee2000c1e1900 */
[----:B--2---:R-:W-:-:S04]  /*01b0*/  ISETP.GE.AND P0, PT, R6, 0x2, PT ;  /* 0x000000020600780c */ /* 0x004fc80003f06270 */
[----:B---3--:R-:W-:-:S13]  /*01c0*/  ISETP.NE.OR P0, PT, R2, 0x1, !P0 ;  /* 0x000000010200780c */ /* 0x008fda0004705670 */
[----:B------:R-:W-:Y:S05]  /*01d0*/  @P0 EXIT ;  /* 0x000000000000094d */ /* 0x000fea0003800000 */
[C---:B------:R-:W-:Y:S01]  /*01e0*/  IADD3 R2, PT, PT, R6.reuse, -0x2, RZ ;  /* 0xfffffffe06027810 */ /* 0x040fe20007ffe0ff */
[----:B------:R-:W-:Y:S01]  /*01f0*/  UIMAD UR5, UR11, UR10, URZ ;  /* 0x0000000a0b0572a4 */ /* 0x000fe2000f8e02ff */
[----:B------:R-:W-:Y:S01]  /*0200*/  IADD3 R6, PT, PT, R6, -0x1, RZ ;  /* 0xffffffff06067810 */ /* 0x000fe20007ffe0ff */
[----:B------:R-:W-:Y:S01]  /*0210*/  HFMA2 R8, -RZ, RZ, 0, 5.9604644775390625e-08 ;  /* 0x00000001ff087431 */ /* 0x000fe200000001ff */
[----:B------:R-:W-:Y:S02]  /*0220*/  ISETP.GE.U32.AND P0, PT, R2, 0x7, PT ;  /* 0x000000070200780c */ /* 0x000fe40003f06070 */
[----:B------:R-:W-:Y:S01]  /*0230*/  LOP3.LUT R18, R6, 0x7, RZ, 0xc0, !PT ;  /* 0x0000000706127812 */ /* 0x000fe200078ec0ff */
[----:B------:R-:W-:-:S10]  /*0240*/  IMAD R7, R11, UR5, RZ ;  /* 0x000000050b077c24 */ /* 0x000fd4000f8e02ff */
[----:B------:R-:W-:Y:S05]  /*0250*/  @!P0 BRA `(.L_x_4) ;  /* 0x00000004001c8947 */ /* 0x000fea0003800000 */
[----:B------:R-:W0:Y:S01]  /*0260*/  LDCU.64 UR6, c[0x0][0x398] ;  /* 0x00007300ff0677ac */ /* 0x000e220008000a00 */
[C---:B------:R-:W-:Y:S01]  /*0270*/  IADD3 R3, PT, PT, R11.reuse, UR4, R10 ;  /* 0x000000040b037c10 */ /* 0x040fe2000fffe00a */
[----:B------:R-:W-:Y:S01]  /*0280*/  IMAD R10, R11, UR11, RZ ;  /* 0x0000000b0b0a7c24 */ /* 0x000fe2000f8e02ff */
[----:B------:R-:W-:Y:S02]  /*0290*/  LOP3.LUT R11, R6, 0xfffffff8, RZ, 0xc0, !PT ;  /* 0xfffffff8060b7812 */ /* 0x000fe400078ec0ff */
[----:B------:R-:W-:Y:S01]  /*02a0*/  MOV R8, RZ ;  /* 0x000000ff00087202 */ /* 0x000fe20000000f00 */
[----:B------:R-:W-:Y:S01]  /*02b0*/  IMAD R4, R3, UR11, R4 ;  /* 0x0000000b03047c24 */ /* 0x000fe2000f8e0204 */
[----:B------:R-:W-:Y:S01]  /*02c0*/  IADD3 R11, PT, PT, -R11, RZ, RZ ;  /* 0x000000ff0b0b7210 */ /* 0x000fe20007ffe1ff */
[----:B------:R-:W-:Y:S02]  /*02d0*/  IMAD R10, R10, UR10, RZ ;  /* 0x0000000a0a0a7c24 */ /* 0x000fe4000f8e02ff */
[----:B------:R-:W-:Y:S01]  /*02e0*/  IMAD R9, R4, UR10, R9 ;  /* 0x0000000a04097c24 */ /* 0x000fe2000f8e0209 */
[----:B0-----:R-:W-:-:S04]  /*02f0*/  UIADD3 UR5, UP0, UPT, UR6, 0x10, URZ ;  /* 0x0000001006057890 */ /* 0x001fc8000ff1e0ff */
[----:B------:R-:W-:Y:S02]  /*0300*/  UIADD3.X UR6, UPT, UPT, URZ, UR7, URZ, UP0, !UPT ;  /* 0x00000007ff067290 */ /* 0x000fe400087fe4ff */
[----:B------:R-:W-:-:S04]  /*0310*/  MOV R2, UR5 ;  /* 0x0000000500027c02 */ /* 0x000fc80008000f00 */
[----:B------:R-:W-:-:S07]  /*0320*/  MOV R3, UR6 ;  /* 0x0000000600037c02 */ /* 0x000fce0008000f00 */
.L_x_5:
[----:B------:R-:W0:Y:S01]  /*0330*/  LDC.64 R12, c[0x0][0x388] ;  /* 0x0000e200ff0c7b82 */ /* 0x000e220000000a00 */
[----:B------:R-:W2:Y:S07]  /*0340*/  LDG.E R14, desc[UR8][R2.64+-0xc] ;  /* 0xfffff408020e7981 */ /* 0x000eae000c1e1900 */
[----:B-1----:R-:W1:Y:S01]  /*0350*/  LDC.64 R4, c[0x0][0x380] ;  /* 0x0000e000ff047b82 */ /* 0x002e620000000a00 */
[----:B0-----:R-:W-:-:S05]  /*0360*/  IMAD.WIDE R12, R9, 0x4, R12 ;  /* 0x00000004090c7825 */ /* 0x001fca00078e020c */
[----:B------:R-:W3:Y:S01]  /*0370*/  LDG.E R19, desc[UR8][R12.64] ;  /* 0x000000080c137981 */ /* 0x000ee2000c1e1900 */
[----:B--2---:R-:W-:-:S04]  /*0380*/  IMAD R17, R14, R7, R0 ;  /* 0x000000070e117224 */ /* 0x004fc800078e0200 */
[----:B-1----:R-:W-:-:S04]  /*0390*/  IMAD.WIDE R16, R17, 0x4, R4 ;  /* 0x0000000411107825 */ /* 0x002fc800078e0204 */
[C---:B------:R-:W-:Y:S01]  /*03a0*/  IMAD.WIDE R14, R7.reuse, 0x4, R12 ;  /* 0x00000004070e7825 */ /* 0x040fe200078e020c */
[----:B---3--:R0:W-:Y:S04]  /*03b0*/  STG.E desc[UR8][R16.64], R19 ;  /* 0x0000001310007986 */ /* 0x0081e8000c101908 */
[----:B------:R-:W2:Y:S04]  /*03c0*/  LDG.E R20, desc[UR8][R2.64+-0x8] ;  /* 0xfffff80802147981 */ /* 0x000ea8000c1e1900 */
[----:B------:R-:W3:Y:S01]  /*03d0*/  LDG.E R23, desc[UR8][R14.64] ;  /* 0x000000080e177981 */ /* 0x000ee2000c1e1900 */
[----:B------:R-:W-:-:S04]  /*03e0*/  IMAD.WIDE R12, R7, 0x4, R14 ;  /* 0x00000004070c7825 */ /* 0x000fc800078e020e */
[----:B--2---:R-:W-:-:S04]  /*03f0*/  IMAD R21, R20, R7, R0 ;  /* 0x0000000714157224 */ /* 0x004fc800078e0200 */
[----:B------:R-:W-:-:S05]  /*0400*/  IMAD.WIDE R20, R21, 0x4, R4 ;  /* 0x0000000415147825 */ /* 0x000fca00078e0204 */
[----:B---3--:R1:W-:Y:S04]  /*0410*/  STG.E desc[UR8][R20.64], R23 ;  /* 0x0000001714007986 */ /* 0x0083e8000c101908 */
[----:B------:R-:W2:Y:S04]  /*0420*/  LDG.E R22, desc[UR8][R2.64+-0x4] ;  /* 0xfffffc0802167981 */ /* 0x000ea8000c1e1900 */
[----:B------:R-:W3:Y:S01]  /*0430*/  LDG.E R25, desc[UR8][R12.64] ;  /* 0x000000080c197981 */ /* 0x000ee2000c1e1900 */
[----:B------:R-:W-:-:S04]  /*0440*/  IMAD.WIDE R14, R7, 0x4, R12 ;  /* 0x00000004070e7825 */ /* 0x000fc800078e020c */
[----:B--2---:R-:W-:-:S04]  /*0450*/  IMAD R27, R22, R7, R0 ;  /* 0x00000007161b7224 */ /* 0x004fc800078e0200 */
[----:B0-----:R-:W-:-:S05]  /*0460*/  IMAD.WIDE R16, R27, 0x4, R4 ;  /* 0x000000041b107825 */ /* 0x001fca00078e0204 */
[----:B---3--:R0:W-:Y:S04]  /*0470*/  STG.E desc[UR8][R16.64], R25 ;  /* 0x0000001910007986 */ /* 0x0081e8000c101908 */
[----:B------:R-:W2:Y:S04]  /*0480*/  LDG.E R22, desc[UR8][R2.64] ;  /* 0x0000000802167981 */ /* 0x000ea8000c1e1900 */
[----:B------:R-:W3:Y:S01]  /*0490*/  LDG.E R19, desc[UR8][R14.64] ;  /* 0x000000080e137981 */ /* 0x000ee2000c1e1900 */
[----:B------:R-:W-:-:S04]  /*04a0*/  IMAD.WIDE R12, R7, 0x4, R14 ;  /* 0x00000004070c7825 */ /* 0x000fc800078e020e */
[----:B--2---:R-:W-:-:S04]  /*04b0*/  IMAD R27, R22, R7, R0 ;  /* 0x00000007161b7224 */ /* 0x004fc800078e0200 */
[----:B-1----:R-:W-:-:S05]  /*04c0*/  IMAD.WIDE R20, R27, 0x4, R4 ;  /* 0x000000041b147825 */ /* 0x002fca00078e0204 */
        /* <DEDUP_REMOVED lines=19> */
[----:B------:R0:W2:Y:S04]  /*0600*/  LDG.E R22, desc[UR8][R2.64+0x10] ;  /* 0x0000100802167981 */ /* 0x0000a8000c1e1900 */
[----:B------:R-:W3:Y:S01]  /*0610*/  LDG.E R15, desc[UR8][R14.64] ;  /* 0x000000080e0f7981 */ /* 0x000ee2000c1e1900 */
[----:B------:R-:W-:Y:S02]  /*0620*/  IADD3 R11, PT, PT, R11, 0x8, RZ ;  /* 0x000000080b0b7810 */ /* 0x000fe40007ffe0ff */
[----:B------:R-:W-:-:S02]  /*0630*/  IADD3 R8, PT, PT, R8, 0x8, RZ ;  /* 0x0000000808087810 */ /* 0x000fc40007ffe0ff */
[----:B------:R-:W-:Y:S02]  /*0640*/  ISETP.NE.AND P0, PT, R11, RZ, PT ;  /* 0x000000ff0b00720c */ /* 0x000fe40003f05270 */
[----:B0-----:R-:W-:Y:S02]  /*0650*/  IADD3 R2, P1, PT, R2, 0x20, RZ ;  /* 0x0000002002027810 */ /* 0x001fe40007f3e0ff */
[----:B------:R-:W-:Y:S02]  /*0660*/  LEA R9, R10, R9, 0x3 ;  /* 0x000000090a097211 */ /* 0x000fe400078e18ff */
[----:B------:R-:W-:Y:S01]  /*0670*/  IADD3.X R3, PT, PT, RZ, R3, RZ, P1, !PT ;  /* 0x00000003ff037210 */ /* 0x000fe20000ffe4ff */
[----:B--2---:R-:W-:-:S04]  /*0680*/  IMAD R23, R22, R7, R0 ;  /* 0x0000000716177224 */ /* 0x004fc800078e0200 */
[----:B------:R-:W-:-:S05]  /*0690*/  IMAD.WIDE R4, R23, 0x4, R4 ;  /* 0x0000000417047825 */ /* 0x000fca00078e0204 */
[----:B---3--:R1:W-:Y:S01]  /*06a0*/  STG.E desc[UR8][R4.64], R15 ;  /* 0x0000000f04007986 */ /* 0x0083e2000c101908 */
[----:B------:R-:W-:Y:S05]  /*06b0*/  @P0 BRA `(.L_x_5) ;  /* 0xfffffffc001c0947 */ /* 0x000fea000383ffff */
[----:B------:R-:W-:-:S07]  /*06c0*/  IADD3 R8, PT, PT, R8, 0x1, RZ ;  /* 0x0000000108087810 */ /* 0x000fce0007ffe0ff */
.L_x_4:
[----:B------:R-:W-:-:S13]  /*06d0*/  ISETP.NE.AND P0, PT, R18, RZ, PT ;  /* 0x000000ff1200720c */ /* 0x000fda0003f05270 */
[----:B------:R-:W-:Y:S05]  /*06e0*/  @!P0 EXIT ;  /* 0x000000000000894d */ /* 0x000fea0003800000 */
[----:B------:R-:W-:Y:S02]  /*06f0*/  ISETP.GE.U32.AND P0, PT, R18, 0x4, PT ;  /* 0x000000041200780c */ /* 0x000fe40003f06070 */
[----:B------:R-:W-:-:S04]  /*0700*/  LOP3.LUT R9, R6, 0x3, RZ, 0xc0, !PT ;  /* 0x0000000306097812 */ /* 0x000fc800078ec0ff */
[----:B------:R-:W-:-:S07]  /*0710*/  ISETP.NE.AND P1, PT, R9, RZ, PT ;  /* 0x000000ff0900720c */ /* 0x000fce0003f25270 */
[----:B------:R-:W-:Y:S06]  /*0720*/  @!P0 BRA `(.L_x_6) ;  /* 0x0000000000788947 */ /* 0x000fec0003800000 */
[----:B------:R-:W0:Y:S01]  /*0730*/  LDC.64 R2, c[0x0][0x398] ;  /* 0x0000e600ff027b82 */ /* 0x000e220000000a00 */
[----:B-1----:R-:W-:-:S07]  /*0740*/  IMAD R5, R8, R7, R0 ;  /* 0x0000000708057224 */ /* 0x002fce00078e0200 */
[----:B------:R-:W1:Y:S01]  /*0750*/  LDC.64 R10, c[0x0][0x388] ;  /* 0x0000e200ff0a7b82 */ /* 0x000e620000000a00 */
[----:B0-----:R-:W-:-:S05]  /*0760*/  IMAD.WIDE.U32 R2, R8, 0x4, R2 ;  /* 0x0000000408027825 */ /* 0x001fca00078e0002 */
[----:B------:R-:W2:Y:S01]  /*0770*/  LDG.E R12, desc[UR8][R2.64] ;  /* 0x00000008020c7981 */ /* 0x000ea2000c1e1900 */
[----:B-1----:R-:W-:Y:S02]  /*0780*/  IMAD.WIDE R10, R5, 0x4, R10 ;  /* 0x00000004050a7825 */ /* 0x002fe400078e020a */
[----:B------:R-:W0:Y:S03]  /*0790*/  LDC.64 R4, c[0x0][0x380] ;  /* 0x0000e000ff047b82 */ /* 0x000e260000000a00 */
        /* <DEDUP_REMOVED lines=9> */
[----:B------:R-:W-:-:S05]  /*0830*/  IMAD.WIDE R16, R17, 0x4, R4 ;  /* 0x0000000411107825 */ /* 0x000fca00078e0204 */
[----:B---3--:R2:W-:Y:S04]  /*0840*/  STG.E desc[UR8][R16.64], R21 ;  /* 0x0000001510007986 */ /* 0x0085e8000c101908 */
[----:B------:R-:W3:Y:S04]  /*0850*/  LDG.E R18, desc[UR8][R2.64+0x8] ;  /* 0x0000080802127981 */ /* 0x000ee8000c1e1900 */
[----:B------:R-:W4:Y:S01]  /*0860*/  LDG.E R23, desc[UR8][R10.64] ;  /* 0x000000080a177981 */ /* 0x000f22000c1e1900 */
[----:B------:R-:W-:-:S04]  /*0870*/  IMAD.WIDE R14, R7, 0x4, R10 ;  /* 0x00000004070e7825 */ /* 0x000fc800078e020a */
[----:B---3--:R-:W-:-:S04]  /*0880*/  IMAD R25, R18, R7, R0 ;  /* 0x0000000712197224 */ /* 0x008fc800078e0200 */
[----:B0-----:R-:W-:-:S05]  /*0890*/  IMAD.WIDE R12, R25, 0x4, R4 ;  /* 0x00000004190c7825 */ /* 0x001fca00078e0204 */
[----:B----4-:R2:W-:Y:S04]  /*08a0*/  STG.E desc[UR8][R12.64], R23 ;  /* 0x000000170c007986 */ /* 0x0105e8000c101908 */
[----:B------:R-:W3:Y:S04]  /*08b0*/  LDG.E R18, desc[UR8][R2.64+0xc] ;  /* 0x00000c0802127981 */ /* 0x000ee8000c1e1900 */
[----:B------:R-:W4:Y:S01]  /*08c0*/  LDG.E R15, desc[UR8][R14.64] ;  /* 0x000000080e0f7981 */ /* 0x000f22000c1e1900 */
[----:B------:R-:W-:Y:S01]  /*08d0*/  IADD3 R8, PT, PT, R8, 0x4, RZ ;  /* 0x0000000408087810 */ /* 0x000fe20007ffe0ff */
[----:B---3--:R-:W-:-:S04]  /*08e0*/  IMAD R19, R18, R7, R0 ;  /* 0x0000000712137224 */ /* 0x008fc800078e0200 */
[----:B------:R-:W-:-:S05]  /*08f0*/  IMAD.WIDE R4, R19, 0x4, R4 ;  /* 0x0000000413047825 */ /* 0x000fca00078e0204 */
[----:B----4-:R2:W-:Y:S02]  /*0900*/  STG.E desc[UR8][R4.64], R15 ;  /* 0x0000000f04007986 */ /* 0x0105e4000c101908 */
.L_x_6:
[----:B------:R-:W-:Y:S05]  /*0910*/  @!P1 EXIT ;  /* 0x000000000000994d */ /* 0x000fea0003800000 */
[----:B------:R-:W-:Y:S02]  /*0920*/  ISETP.NE.AND P0, PT, R9, 0x1, PT ;  /* 0x000000010900780c */ /* 0x000fe40003f05270 */
[----:B------:R-:W-:-:S04]  /*0930*/  LOP3.LUT R6, R6, 0x1, RZ, 0xc0, !PT ;  /* 0x0000000106067812 */ /* 0x000fc800078ec0ff */
[----:B------:R-:W-:-:S07]  /*0940*/  ISETP.NE.U32.AND P1, PT, R6, 0x1, PT ;  /* 0x000000010600780c */ /* 0x000fce0003f25070 */
[----:B------:R-:W-:Y:S06]  /*0950*/  @!P0 BRA `(.L_x_7) ;  /* 0x0000000000488947 */ /* 0x000fec0003800000 */
[----:B-12---:R-:W0:Y:S01]  /*0960*/  LDC.64 R4, c[0x0][0x398] ;  /* 0x0000e600ff047b82 */ /* 0x006e220000000a00 */
[----:B------:R-:W-:-:S07]  /*0970*/  IMAD R11, R8, R7, R0 ;  /* 0x00000007080b7224 */ /* 0x000fce00078e0200 */
[----:B------:R-:W1:Y:S01]  /*0980*/  LDC.64 R2, c[0x0][0x388] ;  /* 0x0000e200ff027b82 */ /* 0x000e620000000a00 */
[----:B0-----:R-:W-:-:S07]  /*0990*/  IMAD.WIDE.U32 R12, R8, 0x4, R4 ;  /* 0x00000004080c7825 */ /* 0x001fce00078e0004 */
[----:B------:R-:W0:Y:S01]  /*09a0*/  LDC.64 R4, c[0x0][0x380] ;  /* 0x0000e000ff047b82 */ /* 0x000e220000000a00 */
[----:B------:R-:W2:Y:S01]  /*09b0*/  LDG.E R6, desc[UR8][R12.64] ;  /* 0x000000080c067981 */ /* 0x000ea2000c1e1900 */
[----:B-1----:R-:W-:-:S05]  /*09c0*/  IMAD.WIDE R10, R11, 0x4, R2 ;  /* 0x000000040b0a7825 */ /* 0x002fca00078e0202 */
[----:B------:R-:W3:Y:S01]  /*09d0*/  LDG.E R9, desc[UR8][R10.64] ;  /* 0x000000080a097981 */ /* 0x000ee2000c1e1900 */
[----:B------:R-:W-:-:S04]  /*09e0*/  IMAD.WIDE R14, R7, 0x4, R10 ;  /* 0x00000004070e7825 */ /* 0x000fc800078e020a */
[----:B--2---:R-:W-:-:S04]  /*09f0*/  IMAD R3, R6, R7, R0 ;  /* 0x0000000706037224 */ /* 0x004fc800078e0200 */
[----:B0-----:R-:W-:-:S05]  /*0a00*/  IMAD.WIDE R2, R3, 0x4, R4 ;  /* 0x0000000403027825 */ /* 0x001fca00078e0204 */
[----:B---3--:R0:W-:Y:S04]  /*0a10*/  STG.E desc[UR8][R2.64], R9 ;  /* 0x0000000902007986 */ /* 0x0081e8000c101908 */
[----:B------:R-:W2:Y:S04]  /*0a20*/  LDG.E R6, desc[UR8][R12.64+0x4] ;  /* 0x000004080c067981 */ /* 0x000ea8000c1e1900 */
[----:B------:R-:W3:Y:S01]  /*0a30*/  LDG.E R15, desc[UR8][R14.64] ;  /* 0x000000080e0f7981 */ /* 0x000ee2000c1e1900 */
[----:B------:R-:W-:Y:S01]  /*0a40*/  IADD3 R8, PT, PT, R8, 0x2, RZ ;  /* 0x0000000208087810 */ /* 0x000fe20007ffe0ff */
[----:B--2---:R-:W-:-:S04]  /*0a50*/  IMAD R17, R6, R7, R0 ;  /* 0x0000000706117224 */ /* 0x004fc800078e0200 */
[----:B------:R-:W-:-:S05]  /*0a60*/  IMAD.WIDE R4, R17, 0x4, R4 ;  /* 0x0000000411047825 */ /* 0x000fca00078e0204 */
[----:B---3--:R0:W-:Y:S02]  /*0a70*/  STG.E desc[UR8][R4.64], R15 ;  /* 0x0000000f04007986 */ /* 0x0081e4000c101908 */
.L_x_7:
[----:B------:R-:W-:Y:S05]  /*0a80*/  @P1 EXIT ;  /* 0x000000000000194d */ /* 0x000fea0003800000 */
[----:B012---:R-:W0:Y:S01]  /*0a90*/  LDC.64 R4, c[0x0][0x398] ;  /* 0x0000e600ff047b82 */ /* 0x007e220000000a00 */
[----:B------:R-:W-:-:S07]  /*0aa0*/  IMAD R9, R8, R7, R0 ;  /* 0x0000000708097224 */ /* 0x000fce00078e0200 */
[----:B------:R-:W1:Y:S01]  /*0ab0*/  LDC.64 R2, c[0x0][0x388] ;  /* 0x0000e200ff027b82 */ /* 0x000e620000000a00 */
[----:B0-----:R-:W-:-:S06]  /*0ac0*/  IMAD.WIDE.U32 R4, R8, 0x4, R4 ;  /* 0x0000000408047825 */ /* 0x001fcc00078e0004 */
[----:B------:R-:W2:Y:S01]  /*0ad0*/  LDG.E R4, desc[UR8][R4.64] ;  /* 0x0000000804047981 */ /* 0x000ea2000c1e1900 */
[----:B-1----:R-:W-:Y:S02]  /*0ae0*/  IMAD.WIDE R2, R9, 0x4, R2 ;  /* 0x0000000409027825 */ /* 0x002fe400078e0202 */
[----:B------:R-:W0:Y:S04]  /*0af0*/  LDC.64 R8, c[0x0][0x380] ;  /* 0x0000e000ff087b82 */ /* 0x000e280000000a00 */
[----:B------:R-:W3:Y:S01]  /*0b00*/  LDG.E R3, desc[UR8][R2.64] ;  /* 0x0000000802037981 */ /* 0x000ee2000c1e1900 */
[----:B--2---:R-:W-:-:S04]  /*0b10*/  IMAD R7, R4, R7, R0 ;  /* 0x0000000704077224 */ /* 0x004fc800078e0200 */
[----:B0-----:R-:W-:-:S05]  /*0b20*/  IMAD.WIDE R6, R7, 0x4, R8 ;  /* 0x0000000407067825 */ /* 0x001fca00078e0208 */
[----:B---3--:R-:W-:Y:S01]  /*0b30*/  STG.E desc[UR8][R6.64], R3 ;  /* 0x0000000306007986 */ /* 0x008fe2000c101908 */
[----:B------:R-:W-:Y:S05]  /*0b40*/  EXIT ;  /* 0x000000000000794d */ /* 0x000fea0003800000 */
.L_x_8:
        /* <DEDUP_REMOVED lines=11> */
.L_x_194:


//--------------------- .text._Z10bounceBackPfPKfPKiS3_ii --------------------------
	.section	.text._Z10bounceBackPfPKfPKiS3_ii,"ax",@progbits
	.align	128
        .global         _Z10bounceBackPfPKfPKiS3_ii
        .type           _Z10bounceBackPfPKfPKiS3_ii,@function
        .size           _Z10bounceBackPfPKfPKiS3_ii,(.L_x_195 - _Z10bounceBackPfPKfPKiS3_ii)
        .other          _Z10bounceBackPfPKfPKiS3_ii,@"STO_CUDA_ENTRY STV_DEFAULT"
_Z10bounceBackPfPKfPKiS3_ii:
.text._Z10bounceBackPfPKfPKiS3_ii:
[----:B------:R-:W-:Y:S01]  /*0000*/  LDC R1, c[0x0][0x37c] ;  /* 0x0000df00ff017b82 */ /* 0x000fe20000000800 */
[----:B------:R-:W0:Y:S07]  /*0010*/  S2R R9, SR_TID.X ;  /* 0x0000000000097919 */ /* 0x000e2e0000002100 */
[----:B------:R-:W1:Y:S01]  /*0020*/  S2UR UR4, SR_CTAID.X ;  /* 0x00000000000479c3 */ /* 0x000e620000002500 */
[----:B------:R-:W1:Y:S07]  /*0030*/  LDCU UR5, c[0x0][0x360] ;  /* 0x00006c00ff0577ac */ /* 0x000e6e0008000800 */
[----:B------:R-:W2:Y:S01]  /*0040*/  LDC R0, c[0x0][0x3a0] ;  /* 0x0000e800ff007b82 */ /* 0x000ea20000000800 */
[----:B-1----:R-:W-:-:S06]  /*0050*/  UIMAD UR4, UR4, UR5, URZ ;  /* 0x00000005040472a4 */ /* 0x002fcc000f8e02ff */
[----:B0-----:R-:W-:-:S04]  /*0060*/  IADD3 R7, PT, PT, R9, UR4, RZ ;  /* 0x0000000409077c10 */ /* 0x001fc8000fffe0ff */
[----:B--2---:R-:W-:-:S13]  /*0070*/  ISETP.GE.AND P0, PT, R7, R0, PT ;  /* 0x000000000700720c */ /* 0x004fda0003f06270 */
[----:B------:R-:W-:Y:S05]  /*0080*/  @P0 EXIT ;  /* 0x000000000000094d */ /* 0x000fea0003800000 */
[----:B------:R-:W0:Y:S01]  /*0090*/  LDC.64 R2, c[0x0][0x390] ;  /* 0x0000e400ff027b82 */ /* 0x000e220000000a00 */
[----:B------:R-:W1:Y:S07]  /*00a0*/  LDCU.64 UR8, c[0x0][0x358] ;  /* 0x00006b00ff0877ac */ /* 0x000e6e0008000a00 */
[----:B------:R-:W2:Y:S01]  /*00b0*/  LDC R6, c[0x0][0x3a4] ;  /* 0x0000e900ff067b82 */ /* 0x000ea20000000800 */
[----:B0-----:R-:W-:-:S06]  /*00c0*/  IMAD.WIDE R2, R7, 0x4, R2 ;  /* 0x0000000407027825 */ /* 0x001fcc00078e0202 */
[----:B-1----:R-:W3:Y:S01]  /*00d0*/  LDG.E R2, desc[UR8][R2.64] ;  /* 0x0000000802027981 */ /* 0x002ee2000c1e1900 */
[----:B--2---:R-:W-:-:S04]  /*00e0*/  ISETP.GE.AND P0, PT, R6, 0x2, PT ;  /* 0x000000020600780c */ /* 0x004fc80003f06270 */
[----:B---3--:R-:W-:-:S13]  /*00f0*/  ISETP.NE.OR P0, PT, R2, 0x1, !P0 ;  /* 0x000000010200780c */ /* 0x008fda0004705670 */
[----:B------:R-:W-:Y:S05]  /*0100*/  @P0 EXIT ;  /* 0x000000000000094d */ /* 0x000fea0003800000 */
[C---:B------:R-:W-:Y:S01]  /*0110*/  IADD3 R2, PT, PT, R6.reuse, -0x2, RZ ;  /* 0xfffffffe06027810 */ /* 0x040fe20007ffe0ff */
[----:B------:R-:W-:Y:S01]  /*0120*/  HFMA2 R8, -RZ, RZ, 0, 5.9604644775390625e-08 ;  /* 0x00000001ff087431 */ /* 0x000fe200000001ff */
[----:B------:R-:W-:Y:S02]  /*0130*/  IADD3 R6, PT, PT, R6, -0x1, RZ ;  /* 0xffffffff06067810 */ /* 0x000fe40007ffe0ff */
[----:B------:R-:W-:Y:S02]  /*0140*/  ISETP.GE.U32.AND P0, PT, R2, 0x7, PT ;  /* 0x000000070200780c */ /* 0x000fe40003f06070 */
[----:B------:R-:W-:-:S11]  /*0150*/  LOP3.LUT R11, R6, 0x7, RZ, 0xc0, !PT ;  /* 0x00000007060b7812 */ /* 0x000fd600078ec0ff */
[----:B------:R-:W-:Y:S05]  /*0160*/  @!P0 BRA `(.L_x_9) ;  /* 0x00000004000c8947 */ /* 0x000fea0003800000 */
[----:B------:R-:W0:Y:S01]  /*0170*/  LDCU.64 UR6, c[0x0][0x398] ;  /* 0x00007300ff0677ac */ /* 0x000e220008000a00 */
[----:B------:R-:W-:Y:S02]  /*0180*/  LOP3.LUT R10, R6, 0xfffffff8, RZ, 0xc0, !PT ;  /* 0xfffffff8060a7812 */ /* 0x000fe400078ec0ff */
[----:B------:R-:W-:Y:S02]  /*0190*/  IADD3 R9, PT, PT, R0, UR4, R9 ;  /* 0x0000000400097c10 */ /* 0x000fe4000fffe009 */
[----:B------:R-:W-:Y:S02]  /*01a0*/  MOV R8, RZ ;  /* 0x000000ff00087202 */ /* 0x000fe40000000f00 */
[----:B------:R-:W-:Y:S01]  /*01b0*/  IADD3 R10, PT, PT, -R10, RZ, RZ ;  /* 0x000000ff0a0a7210 */ /* 0x000fe20007ffe1ff */
[----:B0-----:R-:W-:-:S04]  /*01c0*/  UIADD3 UR5, UP0, UPT, UR6, 0x10, URZ ;  /* 0x0000001006057890 */ /* 0x001fc8000ff1e0ff */
[----:B------:R-:W-:Y:S02]  /*01d0*/  UIADD3.X UR6, UPT, UPT, URZ, UR7, URZ, UP0, !UPT ;  /* 0x00000007ff067290 */ /* 0x000fe400087fe4ff */
[----:B------:R-:W-:-:S04]  /*01e0*/  MOV R2, UR5 ;  /* 0x0000000500027c02 */ /* 0x000fc80008000f00 */
[----:B------:R-:W-:-:S07]  /*01f0*/  MOV R3, UR6 ;  /* 0x0000000600037c02 */ /* 0x000fce0008000f00 */
.L_x_10:
        /* <DEDUP_REMOVED lines=58> */
.L_x_9:
        /* <DEDUP_REMOVED lines=36> */
.L_x_11:
        /* <DEDUP_REMOVED lines=23> */
.L_x_12:
        /* <DEDUP_REMOVED lines=13> */
.L_x_13:
        /* <DEDUP_REMOVED lines=14> */
.L_x_195:


//--------------------- .text._Z13collideLBGK2DPfPKfS1_fiiii --------------------------
	.section	.text._Z13collideLBGK2DPfPKfS1_fiiii,"ax",@progbits
	.align	128
        .global         _Z13collideLBGK2DPfPKfS1_fiiii
        .type           _Z13collideLBGK2DPfPKfS1_fiiii,@function
        .size           _Z13collideLBGK2DPfPKfS1_fiiii,(.L_x_196 - _Z13collideLBGK2DPfPKfS1_fiiii)
        .other          _Z13collideLBGK2DPfPKfS1_fiiii,@"STO_CUDA_ENTRY STV_DEFAULT"
_Z13collideLBGK2DPfPKfS1_fiiii:
.text._Z13collideLBGK2DPfPKfS1_fiiii:
[----:B------:R-:W-:Y:S01]  /*0000*/  LDC R1, c[0x0][0x37c] ;  /* 0x0000df00ff017b82 */ /* 0x000fe20000000800 */
[----:B------:R-:W0:Y:S07]  /*0010*/  S2R R3, SR_TID.Y ;  /* 0x0000000000037919 */ /* 0x000e2e0000002200 */
[----:B------:R-:W1:Y:S01]  /*0020*/  LDC R5, c[0x0][0x360] ;  /* 0x0000d800ff057b82 */ /* 0x000e620000000800 */
[----:B------:R-:W2:Y:S01]  /*0030*/  LDCU UR8, c[0x0][0x39c] ;  /* 0x00007380ff0877ac */ /* 0x000ea20008000800 */
[----:B------:R-:W1:Y:S01]  /*0040*/  S2R R2, SR_TID.X ;  /* 0x0000000000027919 */ /* 0x000e620000002100 */
[----:B------:R-:W3:Y:S05]  /*0050*/  S2R R8, SR_TID.Z ;  /* 0x0000000000087919 */ /* 0x000eea0000002300 */
[----:B------:R-:W0:Y:S08]  /*0060*/  S2UR UR7, SR_CTAID.Y ;  /* 0x00000000000779c3 */ /* 0x000e300000002600 */
[----:B------:R-:W0:Y:S01]  /*0070*/  LDC R4, c[0x0][0x364] ;  /* 0x0000d900ff047b82 */ /* 0x000e220000000800 */
[----:B------:R-:W4:Y:S07]  /*0080*/  LDCU UR5, c[0x0][0x368] ;  /* 0x00006d00ff0577ac */ /* 0x000f2e0008000800 */
[----:B------:R-:W4:Y:S08]  /*0090*/  S2UR UR4, SR_CTAID.Z ;  /* 0x00000000000479c3 */ /* 0x000f300000002700 */
[----:B------:R-:W1:Y:S08]  /*00a0*/  S2UR UR6, SR_CTAID.X ;  /* 0x00000000000679c3 */ /* 0x000e700000002500 */
[----:B------:R-:W5:Y:S01]  /*00b0*/  LDC.64 R12, c[0x0][0x3a0] ;  /* 0x0000e800ff0c7b82 */ /* 0x000f620000000a00 */
[----:B0-----:R-:W-:-:S07]  /*00c0*/  IMAD R3, R4, UR7, R3 ;  /* 0x0000000704037c24 */ /* 0x001fce000f8e0203 */
[----:B------:R-:W0:Y:S01]  /*00d0*/  LDC R0, c[0x0][0x3a8] ;  /* 0x0000ea00ff007b82 */ /* 0x000e220000000800 */
[----:B----4-:R-:W-:-:S06]  /*00e0*/  UIMAD UR4, UR4, UR5, URZ ;  /* 0x00000005040472a4 */ /* 0x010fcc000f8e02ff */
[----:B---3--:R-:W-:Y:S01]  /*00f0*/  IADD3 R4, PT, PT, R8, UR4, RZ ;  /* 0x0000000408047c10 */ /* 0x008fe2000fffe0ff */
[----:B-1----:R-:W-:Y:S01]  /*0100*/  IMAD R2, R5, UR6, R2 ;  /* 0x0000000605027c24 */ /* 0x002fe2000f8e0202 */
[----:B-----5:R-:W-:-:S04]  /*0110*/  ISETP.GE.AND P0, PT, R3, R12, PT ;  /* 0x0000000c0300720c */ /* 0x020fc80003f06270 */
[----:B--2---:R-:W-:-:S04]  /*0120*/  ISETP.GE.OR P0, PT, R2, UR8, P0 ;  /* 0x0000000802007c0c */ /* 0x004fc80008706670 */
[----:B------:R-:W-:-:S04]  /*0130*/  ISETP.GE.OR P0, PT, R4, R13, P0 ;  /* 0x0000000d0400720c */ /* 0x000fc80000706670 */
[----:B0-----:R-:W-:-:S13]  /*0140*/  ISETP.LT.OR P0, PT, R0, 0x1, P0 ;  /* 0x000000010000780c */ /* 0x001fda0000701670 */
[----:B------:R-:W-:Y:S05]  /*0150*/  @P0 EXIT ;  /* 0x000000000000094d */ /* 0x000fea0003800000 */
[C---:B------:R-:W-:Y:S01]  /*0160*/  ISETP.GE.U32.AND P1, PT, R0.reuse, 0x8, PT ;  /* 0x000000080000780c */ /* 0x040fe20003f26070 */
[----:B------:R-:W0:Y:S01]  /*0170*/  LDCU.64 UR6, c[0x0][0x358] ;  /* 0x00006b00ff0677ac */ /* 0x000e220008000a00 */
[----:B------:R-:W-:Y:S01]  /*0180*/  LOP3.LUT R5, R0, 0x7, RZ, 0xc0, !PT ;  /* 0x0000000700057812 */ /* 0x000fe200078ec0ff */
[----:B------:R-:W-:-:S03]  /*0190*/  HFMA2 R6, -RZ, RZ, 0, 0 ;  /* 0x00000000ff067431 */ /* 0x000fc600000001ff */
[----:B------:R-:W-:-:S07]  /*01a0*/  ISETP.NE.AND P0, PT, R5, RZ, PT ;  /* 0x000000ff0500720c */ /* 0x000fce0003f05270 */
[----:B------:R-:W-:Y:S06]  /*01b0*/  @!P1 BRA `(.L_x_14) ;  /* 0x0000000400a89947 */ /* 0x000fec0003800000 */
[C---:B------:R-:W-:Y:S01]  /*01c0*/  IADD3 R7, PT, PT, R13.reuse, UR4, R8 ;  /* 0x000000040d077c10 */ /* 0x040fe2000fffe008 */
[C-C-:B------:R-:W-:Y:S01]  /*01d0*/  IMAD R14, R13.reuse, 0x3, R4.reuse ;  /* 0x000000030d0e7824 */ /* 0x140fe200078e0204 */
[CC--:B------:R-:W-:Y:S01]  /*01e0*/  LEA R10, R13.reuse, R4.reuse, 0x1 ;  /* 0x000000040d0a7211 */ /* 0x0c0fe200078e08ff */
[C-C-:B------:R-:W-:Y:S01]  /*01f0*/  IMAD R17, R13.reuse, 0x5, R4.reuse ;  /* 0x000000050d117824 */ /* 0x140fe200078e0204 */
[C---:B------:R-:W-:Y:S01]  /*0200*/  LEA R16, R13.reuse, R4, 0x2 ;  /* 0x000000040d107211 */ /* 0x040fe200078e10ff */
[C-C-:B------:R-:W-:Y:S01]  /*0210*/  IMAD R18, R13.reuse, 0x6, R4.reuse ;  /* 0x000000060d127824 */ /* 0x140fe200078e0204 */
[----:B------:R-:W-:Y:S01]  /*0220*/  LOP3.LUT R6, R0, 0x7ffffff8, RZ, 0xc0, !PT ;  /* 0x7ffffff800067812 */ /* 0x000fe200078ec0ff */
[----:B------:R-:W-:Y:S01]  /*0230*/  IMAD R19, R13, 0x7, R4 ;  /* 0x000000070d137824 */ /* 0x000fe200078e0204 */
[----:B------:R-:W1:Y:S01]  /*0240*/  LDCU UR5, c[0x0][0x398] ;  /* 0x00007300ff0577ac */ /* 0x000e620008000800 */
[----:B------:R-:W-:Y:S01]  /*0250*/  IMAD R9, R7, R12, R3 ;  /* 0x0000000c07097224 */ /* 0x000fe200078e0203 */
[----:B------:R-:W-:Y:S01]  /*0260*/  IADD3 R26, PT, PT, -R6, RZ, RZ ;  /* 0x000000ff061a7210 */ /* 0x000fe20007ffe1ff */
[----:B------:R-:W-:-:S02]  /*0270*/  IMAD R8, R12, R13, RZ ;  /* 0x0000000d0c087224 */ /* 0x000fc400078e02ff */
[-CC-:B------:R-:W-:Y:S02]  /*0280*/  IMAD R11, R10, R12.reuse, R3.reuse ;  /* 0x0000000c0a0b7224 */ /* 0x180fe400078e0203 */
[-CC-:B------:R-:W-:Y:S02]  /*0290*/  IMAD R21, R4, R12.reuse, R3.reuse ;  /* 0x0000000c04157224 */ /* 0x180fe400078e0203 */
[-CC-:B------:R-:W-:Y:S02]  /*02a0*/  IMAD R15, R14, R12.reuse, R3.reuse ;  /* 0x0000000c0e0f7224 */ /* 0x180fe400078e0203 */
[-CC-:B------:R-:W-:Y:S02]  /*02b0*/  IMAD R25, R16, R12.reuse, R3.reuse ;  /* 0x0000000c10197224 */ /* 0x180fe400078e0203 */
[-CC-:B------:R-:W-:Y:S02]  /*02c0*/  IMAD R17, R17, R12.reuse, R3.reuse ;  /* 0x0000000c11117224 */ /* 0x180fe400078e0203 */
[----:B------:R-:W-:-:S02]  /*02d0*/  IMAD R29, R18, R12, R3 ;  /* 0x0000000c121d7224 */ /* 0x000fc400078e0203 */
[----:B------:R-:W-:Y:S02]  /*02e0*/  IMAD R19, R19, R12, R3 ;  /* 0x0000000c13137224 */ /* 0x000fe400078e0203 */
[--C-:B------:R-:W-:Y:S02]  /*02f0*/  IMAD R10, R9, UR8, R2.reuse ;  /* 0x00000008090a7c24 */ /* 0x100fe4000f8e0202 */
[----:B------:R-:W-:Y:S02]  /*0300*/  IMAD R7, R8, UR8, RZ ;  /* 0x0000000808077c24 */ /* 0x000fe4000f8e02ff */
[--C-:B------:R-:W-:Y:S02]  /*0310*/  IMAD R9, R11, UR8, R2.reuse ;  /* 0x000000080b097c24 */ /* 0x100fe4000f8e0202 */
[--C-:B------:R-:W-:Y:S02]  /*0320*/  IMAD R8, R21, UR8, R2.reuse ;  /* 0x0000000815087c24 */ /* 0x100fe4000f8e0202 */
[----:B------:R-:W-:-:S02]  /*0330*/  IMAD R11, R15, UR8, R2 ;  /* 0x000000080f0b7c24 */ /* 0x000fc4000f8e0202 */
[--C-:B------:R-:W-:Y:S02]  /*0340*/  IMAD R25, R25, UR8, R2.reuse ;  /* 0x0000000819197c24 */ /* 0x100fe4000f8e0202 */
[--C-:B------:R-:W-:Y:S02]  /*0350*/  IMAD R27, R17, UR8, R2.reuse ;  /* 0x00000008111b7c24 */ /* 0x100fe4000f8e0202 */
[--C-:B------:R-:W-:Y:S02]  /*0360*/  IMAD R29, R29, UR8, R2.reuse ;  /* 0x000000081d1d7c24 */ /* 0x100fe4000f8e0202 */
[----:B-1----:R-:W-:-:S07]  /*0370*/  IMAD R24, R19, UR8, R2 ;  /* 0x0000000813187c24 */ /* 0x002fce000f8e0202 */
.L_x_15:
[----:B-1----:R-:W1:Y:S08]  /*0380*/  LDC.64 R18, c[0x0][0x388] ;  /* 0x0000e200ff127b82 */ /* 0x002e700000000a00 */
[----:B------:R-:W2:Y:S01]  /*0390*/  LDC.64 R14, c[0x0][0x390] ;  /* 0x0000e400ff0e7b82 */ /* 0x000ea20000000a00 */
[----:B-1----:R-:W-:-:S06]  /*03a0*/  IMAD.WIDE R20, R8, 0x4, R18 ;  /* 0x0000000408147825 */ /* 0x002fcc00078e0212 */
[----:B0-----:R-:W3:Y:S01]  /*03b0*/  LDG.E R20, desc[UR6][R20.64] ;  /* 0x0000000614147981 */ /* 0x001ee2000c1e1900 */
[----:B--2---:R-:W-:-:S05]  /*03c0*/  IMAD.WIDE R16, R8, 0x4, R14 ;  /* 0x0000000408107825 */ /* 0x004fca00078e020e */
[----:B------:R0:W3:Y:S02]  /*03d0*/  LDG.E R23, desc[UR6][R16.64] ;  /* 0x0000000610177981 */ /* 0x0000e4000c1e1900 */
[----:B0-----:R-:W0:Y:S01]  /*03e0*/  LDC.64 R16, c[0x0][0x380] ;  /* 0x0000e000ff107b82 */ /* 0x001e220000000a00 */
[----:B---3--:R-:W-:-:S04]  /*03f0*/  FADD R23, R20, -R23 ;  /* 0x8000001714177221 */ /* 0x008fc80000000000 */
[----:B------:R-:W-:Y:S01]  /*0400*/  FFMA R28, -R23, UR5, R20 ;  /* 0x00000005171c7c23 */ /* 0x000fe20008000114 */
[----:B0-----:R-:W-:-:S04]  /*0410*/  IMAD.WIDE R22, R8, 0x4, R16 ;  /* 0x0000000408167825 */ /* 0x001fc800078e0210 */
[C---:B------:R-:W-:Y:S01]  /*0420*/  IMAD.WIDE R20, R10.reuse, 0x4, R18 ;  /* 0x000000040a147825 */ /* 0x040fe200078e0212 */
[----:B------:R0:W-:Y:S05]  /*0430*/  STG.E desc[UR6][R22.64], R28 ;  /* 0x0000001c16007986 */ /* 0x0001ea000c101906 */
[----:B------:R-:W2:Y:S01]  /*0440*/  LDG.E R20, desc[UR6][R20.64] ;  /* 0x0000000614147981 */ /* 0x000ea2000c1e1900 */
[----:B0-----:R-:W-:-:S06]  /*0450*/  IMAD.WIDE R22, R10, 0x4, R14 ;  /* 0x000000040a167825 */ /* 0x001fcc00078e020e */
[----:B------:R-:W2:Y:S02]  /*0460*/  LDG.E R23, desc[UR6][R22.64] ;  /* 0x0000000616177981 */ /* 0x000ea4000c1e1900 */
[----:B--2---:R-:W-:-:S04]  /*0470*/  FADD R21, R20, -R23 ;  /* 0x8000001714157221 */ /* 0x004fc80000000000 */
[----:B------:R-:W-:Y:S01]  /*0480*/  FFMA R28, -R21, UR5, R20 ;  /* 0x00000005151c7c23 */ /* 0x000fe20008000114 */
[----:B------:R-:W-:-:S04]  /*0490*/  IMAD.WIDE R20, R10, 0x4, R16 ;  /* 0x000000040a147825 */ /* 0x000fc800078e0210 */
[C---:B------:R-:W-:Y:S01]  /*04a0*/  IMAD.WIDE R22, R9.reuse, 0x4, R14 ;  /* 0x0000000409167825 */ /* 0x040fe200078e020e */
[----:B------:R0:W-:Y:S05]  /*04b0*/  STG.E desc[UR6][R20.64], R28 ;  /* 0x0000001c14007986 */ /* 0x0001ea000c101906 */
[----:B------:R-:W2:Y:S01]  /*04c0*/  LDG.E R23, desc[UR6][R22.64] ;  /* 0x0000000616177981 */ /* 0x000ea2000c1e1900 */
[----:B0-----:R-:W-:-:S06]  /*04d0*/  IMAD.WIDE R20, R9, 0x4, R18 ;  /* 0x0000000409147825 */ /* 0x001fcc00078e0212 */
[----:B------:R-:W2:Y:S02]  /*04e0*/  LDG.E R20, desc[UR6][R20.64] ;  /* 0x0000000614147981 */ /* 0x000ea4000c1e1900 */
[----:B--2---:R-:W-:Y:S01]  /*04f0*/  FADD R28, R20, -R23 ;  /* 0x80000017141c7221 */ /* 0x004fe20000000000 */
[----:B------:R-:W-:-:S04]  /*0500*/  IMAD.WIDE R22, R9, 0x4, R16 ;  /* 0x0000000409167825 */ /* 0x000fc800078e0210 */
[----:B------:R-:W-:Y:S01]  /*0510*/  FFMA R28, -R28, UR5, R20 ;  /* 0x000000051c1c7c23 */ /* 0x000fe20008000114 */
[----:B------:R-:W-:-:S04]  /*0520*/  IMAD.WIDE R20, R11, 0x4, R18 ;  /* 0x000000040b147825 */ /* 0x000fc800078e0212 */
[----:B------:R0:W-:Y:S04]  /*0530*/  STG.E desc[UR6][R22.64], R28 ;  /* 0x0000001c16007986 */ /* 0x0001e8000c101906 */
[----:B0-----:R0:W2:Y:S02]  /*0540*/  LDG.E R22, desc[UR6][R20.64] ;  /* 0x0000000614167981 */ /* 0x0010a4000c1e1900 */
[----:B0-----:R-:W-:-:S05]  /*0550*/  IMAD.WIDE R20, R11, 0x4, R14 ;  /* 0x000000040b147825 */ /* 0x001fca00078e020e */
[----:B------:R0:W2:Y:S02]  /*0560*/  LDG.E R28, desc[UR6][R20.64] ;  /* 0x00000006141c7981 */ /* 0x0000a4000c1e1900 */
[----:B0-----:R-:W-:-:S04]  /*0570*/  IMAD.WIDE R20, R25, 0x4, R18 ;  /* 0x0000000419147825 */ /* 0x001fc800078e0212 */
[----:B--2---:R-:W-:-:S04]  /*0580*/  FADD R28, R22, -R28 ;  /* 0x8000001c161c7221 */ /* 0x004fc80000000000 */
[----:B------:R-:W-:Y:S01]  /*0590*/  FFMA R28, -R28, UR5, R22 ;  /* 0x000000051c1c7c23 */ /* 0x000fe20008000116 */
[----:B------:R-:W-:-:S05]  /*05a0*/  IMAD.WIDE R22, R11, 0x4, R16 ;  /* 0x000000040b167825 */ /* 0x000fca00078e0210 */
[----:B------:R0:W-:Y:S04]  /*05b0*/  STG.E desc[UR6][R22.64], R28 ;  /* 0x0000001c16007986 */ /* 0x0001e8000c101906 */
        /* <DEDUP_REMOVED lines=18> */
[----:B------:R-:W2:Y:S01]  /*06e0*/  LDG.E R28, desc[UR6][R20.64] ;  /* 0x00000006141c7981 */ /* 0x000ea2000c1e1900 */
[----:B------:R-:W-:-:S04]  /*06f0*/  IMAD.WIDE R18, R24, 0x4, R18 ;  /* 0x0000000418127825 */ /* 0x000fc800078e0212 */
[----:B------:R-:W-:-:S04]  /*0700*/  IMAD.WIDE R14, R24, 0x4, R14 ;  /* 0x00000004180e7825 */ /* 0x000fc800078e020e */
[----:B--2---:R-:W-:-:S04]  /*0710*/  FADD R28, R22, -R28 ;  /* 0x8000001c161c7221 */ /* 0x004fc80000000000 */
[----:B------:R-:W-:Y:S01]  /*0720*/  FFMA R28, -R28, UR5, R22 ;  /* 0x000000051c1c7c23 */ /* 0x000fe20008000116 */
[----:B------:R-:W-:-:S05]  /*0730*/  IMAD.WIDE R22, R29, 0x4, R16 ;  /* 0x000000041d167825 */ /* 0x000fca00078e0210 */
[----:B------:R1:W-:Y:S04]  /*0740*/  STG.E desc[UR6][R22.64], R28 ;  /* 0x0000001c16007986 */ /* 0x0003e8000c101906 */
[----:B------:R-:W2:Y:S04]  /*0750*/  LDG.E R18, desc[UR6][R18.64] ;  /* 0x0000000612127981 */ /* 0x000ea8000c1e1900 */
[----:B------:R-:W2:Y:S01]  /*0760*/  LDG.E R15, desc[UR6][R14.64] ;  /* 0x000000060e0f7981 */ /* 0x000ea2000c1e1900 */
[----:B------:R-:W-:-:S04]  /*0770*/  IADD3 R26, PT, PT, R26, 0x8, RZ ;  /* 0x000000081a1a7810 */ /* 0x000fc80007ffe0ff */
[----:B------:R-:W-:Y:S01]  /*0780*/  ISETP.NE.AND P1, PT, R26, RZ, PT ;  /* 0x000000ff1a00720c */ /* 0x000fe20003f25270 */
[----:B------:R-:W-:Y:S01]  /*0790*/  IMAD.WIDE R16, R24, 0x4, R16 ;  /* 0x0000000418107825 */ /* 0x000fe200078e0210 */
[C---:B------:R-:W-:Y:S02]  /*07a0*/  LEA R10, R7.reuse, R10, 0x3 ;  /* 0x0000000a070a7211 */ /* 0x040fe400078e18ff */
[C---:B------:R-:W-:Y:S02]  /*07b0*/  LEA R9, R7.reuse, R9, 0x3 ;  /* 0x0000000907097211 */ /* 0x040fe400078e18ff */
[C---:B------:R-:W-:Y:S02]  /*07c0*/  LEA R11, R7.reuse, R11, 0x3 ;  /* 0x0000000b070b7211 */ /* 0x040fe400078e18ff */
[C---:B------:R-:W-:Y:S02]  /*07d0*/  LEA R25, R7.reuse, R25, 0x3 ;  /* 0x0000001907197211 */ /* 0x040fe400078e18ff */
[----:B------:R-:W-:-:S02]  /*07e0*/  LEA R27, R7, R27, 0x3 ;  /* 0x0000001b071b7211 */ /* 0x000fc400078e18ff */
[C---:B------:R-:W-:Y:S02]  /*07f0*/  LEA R29, R7.reuse, R29, 0x3 ;  /* 0x0000001d071d7211 */ /* 0x040fe400078e18ff */
[C---:B------:R-:W-:Y:S02]  /*0800*/  LEA R24, R7.reuse, R24, 0x3 ;  /* 0x0000001807187211 */ /* 0x040fe400078e18ff */
[----:B------:R-:W-:Y:S01]  /*0810*/  LEA R8, R7, R8, 0x3 ;  /* 0x0000000807087211 */ /* 0x000fe200078e18ff */
[----:B--2---:R-:W-:-:S04]  /*0820*/  FADD R15, R18, -R15 ;  /* 0x8000000f120f7221 */ /* 0x004fc80000000000 */
[----:B------:R-:W-:-:S05]  /*0830*/  FFMA R21, -R15, UR5, R18 ;  /* 0x000000050f157c23 */ /* 0x000fca0008000112 */
[----:B------:R1:W-:Y:S01]  /*0840*/  STG.E desc[UR6][R16.64], R21 ;  /* 0x0000001510007986 */ /* 0x0003e2000c101906 */
[----:B------:R-:W-:Y:S05]  /*0850*/  @P1 BRA `(.L_x_15) ;  /* 0xfffffff800c81947 */ /* 0x000fea000383ffff */
.L_x_14:
[----:B0-----:R-:W-:Y:S05]  /*0860*/  @!P0 EXIT ;  /* 0x000000000000894d */ /* 0x001fea0003800000 */
[----:B------:R-:W-:Y:S02]  /*0870*/  ISETP.GE.U32.AND P0, PT, R5, 0x4, PT ;  /* 0x000000040500780c */ /* 0x000fe40003f06070 */
[----:B------:R-:W-:-:S04]  /*0880*/  LOP3.LUT R7, R0, 0x3, RZ, 0xc0, !PT ;  /* 0x0000000300077812 */ /* 0x000fc800078ec0ff */
[----:B------:R-:W-:-:S07]  /*0890*/  ISETP.NE.AND P1, PT, R7, RZ, PT ;  /* 0x000000ff0700720c */ /* 0x000fce0003f25270 */
[----:B------:R-:W-:Y:S06]  /*08a0*/  @!P0 BRA `(.L_x_16) ;  /* 0x0000000000c48947 */ /* 0x000fec0003800000 */
[----:B------:R-:W0:Y:S01]  /*08b0*/  LDC.64 R14, c[0x0][0x388] ;  /* 0x0000e200ff0e7b82 */ /* 0x000e220000000a00 */
[----:B-1----:R-:W-:Y:S01]  /*08c0*/  IMAD R22, R6, R13, R4 ;  /* 0x0000000d06167224 */ /* 0x002fe200078e0204 */
[----:B------:R-:W1:Y:S03]  /*08d0*/  LDCU UR4, c[0x0][0x398] ;  /* 0x00007300ff0477ac */ /* 0x000e660008000800 */
[----:B------:R-:W-:-:S03]  /*08e0*/  IMAD R5, R22, R12, R3 ;  /* 0x0000000c16057224 */ /* 0x000fc600078e0203 */
[----:B------:R-:W2:Y:S01]  /*08f0*/  LDC.64 R10, c[0x0][0x390] ;  /* 0x0000e400ff0a7b82 */ /* 0x000ea20000000a00 */
[----:B------:R-:W-:-:S07]  /*0900*/  IMAD R5, R5, UR8, R2 ;  /* 0x0000000805057c24 */ /* 0x000fce000f8e0202 */
[----:B------:R-:W3:Y:S01]  /*0910*/  LDC.64 R8, c[0x0][0x380] ;  /* 0x0000e000ff087b82 */ /* 0x000ee20000000a00 */
[----:B0-----:R-:W-:-:S06]  /*0920*/  IMAD.WIDE R20, R5, 0x4, R14 ;  /* 0x0000000405147825 */ /* 0x001fcc00078e020e */
[----:B------:R-:W4:Y:S01]  /*0930*/  LDG.E R20, desc[UR6][R20.64] ;  /* 0x0000000614147981 */ /* 0x000f22000c1e1900 */
[----:B--2---:R-:W-:-:S06]  /*0940*/  IMAD.WIDE R24, R5, 0x4, R10 ;  /* 0x0000000405187825 */ /* 0x004fcc00078e020a */
[----:B------:R-:W4:Y:S01]  /*0950*/  LDG.E R25, desc[UR6][R24.64] ;  /* 0x0000000618197981 */ /* 0x000f22000c1e1900 */
[----:B------:R-:W-:-:S05]  /*0960*/  IADD3 R22, PT, PT, R22, R13, RZ ;  /* 0x0000000d16167210 */ /* 0x000fca0007ffe0ff */
[----:B------:R-:W-:-:S04]  /*0970*/  IMAD R23, R22, R12, R3 ;  /* 0x0000000c16177224 */ /* 0x000fc800078e0203 */
[----:B------:R-:W-:Y:S02]  /*0980*/  IMAD R23, R23, UR8, R2 ;  /* 0x0000000817177c24 */ /* 0x000fe4000f8e0202 */
[----:B---3--:R-:W-:-:S04]  /*0990*/  IMAD.WIDE R16, R5, 0x4, R8 ;  /* 0x0000000405107825 */ /* 0x008fc800078e0208 */
[----:B----4-:R-:W-:-:S04]  /*09a0*/  FADD R19, R20, -R25 ;  /* 0x8000001914137221 */ /* 0x010fc80000000000 */
[----:B-1----:R-:W-:Y:S01]  /*09b0*/  FFMA R29, -R19, UR4, R20 ;  /* 0x00000004131d7c23 */ /* 0x002fe20008000114 */
[----:B------:R-:W-:-:S04]  /*09c0*/  IMAD.WIDE R18, R23, 0x4, R14 ;  /* 0x0000000417127825 */ /* 0x000fc800078e020e */
[----:B------:R-:W-:Y:S01]  /*09d0*/  IMAD.WIDE R20, R23, 0x4, R10 ;  /* 0x0000000417147825 */ /* 0x000fe200078e020a */
[----:B------:R0:W-:Y:S04]  /*09e0*/  STG.E desc[UR6][R16.64], R29 ;  /* 0x0000001d10007986 */ /* 0x0001e8000c101906 */
[----:B------:R-:W2:Y:S04]  /*09f0*/  LDG.E R18, desc[UR6][R18.64] ;  /* 0x0000000612127981 */ /* 0x000ea8000c1e1900 */
[----:B------:R-:W2:Y:S01]  /*0a00*/  LDG.E R21, desc[UR6][R20.64] ;  /* 0x0000000614157981 */ /* 0x000ea2000c1e1900 */
[----:B------:R-:W-:-:S05]  /*0a10*/  IADD3 R28, PT, PT, R22, R13, RZ ;  /* 0x0000000d161c7210 */ /* 0x000fca0007ffe0ff */
[----:B------:R-:W-:-:S04]  /*0a20*/  IMAD R5, R28, R12, R3 ;  /* 0x0000000c1c057224 */ /* 0x000fc800078e0203 */
[----:B------:R-:W-:Y:S02]  /*0a30*/  IMAD R5, R5, UR8, R2 ;  /* 0x0000000805057c24 */ /* 0x000fe4000f8e0202 */
[----:B------:R-:W-:-:S04]  /*0a40*/  IMAD.WIDE R22, R23, 0x4, R8 ;  /* 0x0000000417167825 */ /* 0x000fc800078e0208 */
[----:B------:R-:W-:-:S04]  /*0a50*/  IMAD.WIDE R26, R5, 0x4, R10 ;  /* 0x00000004051a7825 */ /* 0x000fc800078e020a */
[----:B--2---:R-:W-:-:S04]  /*0a60*/  FADD R25, R18, -R21 ;  /* 0x8000001512197221 */ /* 0x004fc80000000000 */
[----:B------:R-:W-:Y:S01]  /*0a70*/  FFMA R19, -R25, UR4, R18 ;  /* 0x0000000419137c23 */ /* 0x000fe20008000112 */
[----:B------:R-:W-:-:S04]  /*0a80*/  IMAD.WIDE R24, R5, 0x4, R14 ;  /* 0x0000000405187825 */ /* 0x000fc800078e020e */
[----:B------:R2:W-:Y:S04]  /*0a90*/  STG.E desc[UR6][R22.64], R19 ;  /* 0x0000001316007986 */ /* 0x0005e8000c101906 */
[----:B------:R-:W3:Y:S04]  /*0aa0*/  LDG.E R24, desc[UR6][R24.64] ;  /* 0x0000000618187981 */ /* 0x000ee8000c1e1900 */
[----:B------:R-:W3:Y:S01]  /*0ab0*/  LDG.E R27, desc[UR6][R26.64] ;  /* 0x000000061a1b7981 */ /* 0x000ee2000c1e1900 */
[----:B------:R-:W-:-:S05]  /*0ac0*/  IADD3 R28, PT, PT, R28, R13, RZ ;  /* 0x0000000d1c1c7210 */ /* 0x000fca0007ffe0ff */
[----:B0-----:R-:W-:-:S04]  /*0ad0*/  IMAD R17, R28, R12, R3 ;  /* 0x0000000c1c117224 */ /* 0x001fc800078e0203 */
[----:B------:R-:W-:Y:S02]  /*0ae0*/  IMAD R29, R17, UR8, R2 ;  /* 0x00000008111d7c24 */ /* 0x000fe4000f8e0202 */
[----:B------:R-:W-:-:S04]  /*0af0*/  IMAD.WIDE R16, R5, 0x4, R8 ;  /* 0x0000000405107825 */ /* 0x000fc800078e0208 */
[----:B------:R-:W-:-:S04]  /*0b00*/  IMAD.WIDE R14, R29, 0x4, R14 ;  /* 0x000000041d0e7825 */ /* 0x000fc800078e020e */
[----:B------:R-:W-:-:S04]  /*0b10*/  IMAD.WIDE R10, R29, 0x4, R10 ;  /* 0x000000041d0a7825 */ /* 0x000fc800078e020a */
[----:B---3--:R-:W-:-:S04]  /*0b20*/  FADD R21, R24, -R27 ;  /* 0x8000001b18157221 */ /* 0x008fc80000000000 */
[----:B------:R-:W-:-:S05]  /*0b30*/  FFMA R21, -R21, UR4, R24 ;  /* 0x0000000415157c23 */ /* 0x000fca0008000118 */
[----:B------:R2:W-:Y:S04]  /*0b40*/  STG.E desc[UR6][R16.64], R21 ;  /* 0x0000001510007986 */ /* 0x0005e8000c101906 */
[----:B------:R-:W3:Y:S04]  /*0b50*/  LDG.E R14, desc[UR6][R14.64] ;  /* 0x000000060e0e7981 */ /* 0x000ee8000c1e1900 */
[----:B------:R-:W3:Y:S01]  /*0b60*/  LDG.E R11, desc[UR6][R10.64] ;  /* 0x000000060a0b7981 */ /* 0x000ee2000c1e1900 */
[----:B------:R-:W-:Y:S01]  /*0b70*/  IMAD.WIDE R8, R29, 0x4, R8 ;  /* 0x000000041d087825 */ /* 0x000fe200078e0208 */
[----:B------:R-:W-:-:S03]  /*0b80*/  IADD3 R6, PT, PT, R6, 0x4, RZ ;  /* 0x0000000406067810 */ /* 0x000fc60007ffe0ff */
[----:B---3--:R-:W-:-:S04]  /*0b90*/  FADD R5, R14, -R11 ;  /* 0x8000000b0e057221 */ /* 0x008fc80000000000 */
[----:B------:R-:W-:-:S05]  /*0ba0*/  FFMA R5, -R5, UR4, R14 ;  /* 0x0000000405057c23 */ /* 0x000fca000800010e */
[----:B------:R2:W-:Y:S02]  /*0bb0*/  STG.E desc[UR6][R8.64], R5 ;  /* 0x0000000508007986 */ /* 0x0005e4000c101906 */
.L_x_16:
[----:B------:R-:W-:Y:S05]  /*0bc0*/  @!P1 EXIT ;  /* 0x000000000000994d */ /* 0x000fea0003800000 */
[----:B------:R-:W-:Y:S02]  /*0bd0*/  ISETP.NE.AND P0, PT, R7, 0x1, PT ;  /* 0x000000010700780c */ /* 0x000fe40003f05270 */
[----:B------:R-:W-:-:S04]  /*0be0*/  LOP3.LUT R0, R0, 0x1, RZ, 0xc0, !PT ;  /* 0x0000000100007812 */ /* 0x000fc800078ec0ff */
[----:B------:R-:W-:-:S07]  /*0bf0*/  ISETP.NE.U32.AND P1, PT, R0, 0x1, PT ;  /* 0x000000010000780c */ /* 0x000fce0003f25070 */
[----:B------:R-:W-:Y:S06]  /*0c00*/  @!P0 BRA `(.L_x_17) ;  /* 0x00000000006c8947 */ /* 0x000fec0003800000 */
[----:B------:R-:W0:Y:S01]  /*0c10*/  LDC.64 R14, c[0x0][0x388] ;  /* 0x0000e200ff0e7b82 */ /* 0x000e220000000a00 */
[----:B------:R-:W-:Y:S01]  /*0c20*/  IMAD R0, R6, R13, R4 ;  /* 0x0000000d06007224 */ /* 0x000fe200078e0204 */
[----:B------:R-:W3:Y:S03]  /*0c30*/  LDCU UR4, c[0x0][0x398] ;  /* 0x00007300ff0477ac */ /* 0x000ee60008000800 */
[----:B--2---:R-:W-:-:S03]  /*0c40*/  IMAD R5, R0, R12, R3 ;  /* 0x0000000c00057224 */ /* 0x004fc600078e0203 */
[----:B------:R-:W2:Y:S01]  /*0c50*/  LDC.64 R8, c[0x0][0x390] ;  /* 0x0000e400ff087b82 */ /* 0x000ea20000000a00 */
[----:B-1----:R-:W-:-:S07]  /*0c60*/  IMAD R17, R5, UR8, R2 ;  /* 0x0000000805117c24 */ /* 0x002fce000f8e0202 */
[----:B------:R-:W1:Y:S01]  /*0c70*/  LDC.64 R10, c[0x0][0x380] ;  /* 0x0000e000ff0a7b82 */ /* 0x000e620000000a00 */
[----:B0-----:R-:W-:-:S06]  /*0c80*/  IMAD.WIDE R18, R17, 0x4, R14 ;  /* 0x0000000411127825 */ /* 0x001fcc00078e020e */
[----:B------:R-:W4:Y:S01]  /*0c90*/  LDG.E R18, desc[UR6][R18.64] ;  /* 0x0000000612127981 */ /* 0x000f22000c1e1900 */
[----:B--2---:R-:W-:-:S06]  /*0ca0*/  IMAD.WIDE R20, R17, 0x4, R8 ;  /* 0x0000000411147825 */ /* 0x004fcc00078e0208 */
[----:B------:R-:W4:Y:S01]  /*0cb0*/  LDG.E R21, desc[UR6][R20.64] ;  /* 0x0000000614157981 */ /* 0x000f22000c1e1900 */
[----:B------:R-:W-:-:S05]  /*0cc0*/  IADD3 R0, PT, PT, R0, R13, RZ ;  /* 0x0000000d00007210 */ /* 0x000fca0007ffe0ff */
[----:B------:R-:W-:-:S04]  /*0cd0*/  IMAD R7, R0, R12, R3 ;  /* 0x0000000c00077224 */ /* 0x000fc800078e0203 */
[----:B------:R-:W-:Y:S02]  /*0ce0*/  IMAD R23, R7, UR8, R2 ;  /* 0x0000000807177c24 */ /* 0x000fe4000f8e0202 */
[----:B-1----:R-:W-:-:S04]  /*0cf0*/  IMAD.WIDE R16, R17, 0x4, R10 ;  /* 0x0000000411107825 */ /* 0x002fc800078e020a */
[----:B------:R-:W-:-:S04]  /*0d00*/  IMAD.WIDE R14, R23, 0x4, R14 ;  /* 0x00000004170e7825 */ /* 0x000fc800078e020e */
[----:B------:R-:W-:-:S04]  /*0d10*/  IMAD.WIDE R8, R23, 0x4, R8 ;  /* 0x0000000417087825 */ /* 0x000fc800078e0208 */
[----:B----4-:R-:W-:-:S04]  /*0d20*/  FADD R5, R18, -R21 ;  /* 0x8000001512057221 */ /* 0x010fc80000000000 */
[----:B---3--:R-:W-:-:S05]  /*0d30*/  FFMA R5, -R5, UR4, R18 ;  /* 0x0000000405057c23 */ /* 0x008fca0008000112 */
[----:B------:R0:W-:Y:S04]  /*0d40*/  STG.E desc[UR6][R16.64], R5 ;  /* 0x0000000510007986 */ /* 0x0001e8000c101906 */
[----:B------:R-:W2:Y:S04]  /*0d50*/  LDG.E R14, desc[UR6][R14.64] ;  /* 0x000000060e0e7981 */ /* 0x000ea8000c1e1900 */
[----:B------:R-:W2:Y:S01]  /*0d60*/  LDG.E R9, desc[UR6][R8.64] ;  /* 0x0000000608097981 */ /* 0x000ea2000c1e1900 */
[----:B------:R-:W-:Y:S01]  /*0d70*/  IMAD.WIDE R10, R23, 0x4, R10 ;  /* 0x00000004170a7825 */ /* 0x000fe200078e020a */
[----:B------:R-:W-:-:S03]  /*0d80*/  IADD3 R6, PT, PT, R6, 0x2, RZ ;  /* 0x0000000206067810 */ /* 0x000fc60007ffe0ff */
[----:B--2---:R-:W-:-:S04]  /*0d90*/  FADD R7, R14, -R9 ;  /* 0x800000090e077221 */ /* 0x004fc80000000000 */
[----:B------:R-:W-:-:S05]  /*0da0*/  FFMA R7, -R7, UR4, R14 ;  /* 0x0000000407077c23 */ /* 0x000fca000800010e */
[----:B------:R0:W-:Y:S02]  /*0db0*/  STG.E desc[UR6][R10.64], R7 ;  /* 0x000000070a007986 */ /* 0x0001e4000c101906 */
.L_x_17:
[----:B------:R-:W-:Y:S05]  /*0dc0*/  @P1 EXIT ;  /* 0x000000000000194d */ /* 0x000fea0003800000 */
[----:B--2---:R-:W2:Y:S01]  /*0dd0*/  LDC.64 R8, c[0x0][0x388] ;  /* 0x0000e200ff087b82 */ /* 0x004ea20000000a00 */
[----:B------:R-:W-:Y:S01]  /*0de0*/  IMAD R4, R6, R13, R4 ;  /* 0x0000000d06047224 */ /* 0x000fe200078e0204 */
[----:B------:R-:W3:Y:S03]  /*0df0*/  LDCU UR4, c[0x0][0x398] ;  /* 0x00007300ff0477ac */ /* 0x000ee60008000800 */
[----:B------:R-:W-:-:S03]  /*0e00*/  IMAD R3, R4, R12, R3 ;  /* 0x0000000c04037224 */ /* 0x000fc600078e0203 */
[----:B0-----:R-:W0:Y:S01]  /*0e10*/  LDC.64 R10, c[0x0][0x390] ;  /* 0x0000e400ff0a7b82 */ /* 0x001e220000000a00 */
[----:B------:R-:W-:-:S07]  /*0e20*/  IMAD R13, R3, UR8, R2 ;  /* 0x00000008030d7c24 */ /* 0x000fce000f8e0202 */
[----:B------:R-:W4:Y:S01]  /*0e30*/  LDC.64 R6, c[0x0][0x380] ;  /* 0x0000e000ff067b82 */ /* 0x000f220000000a00 */
[----:B--2---:R-:W-:-:S06]  /*0e40*/  IMAD.WIDE R2, R13, 0x4, R8 ;  /* 0x000000040d027825 */ /* 0x004fcc00078e0208 */
[----:B------:R-:W2:Y:S01]  /*0e50*/  LDG.E R2, desc[UR6][R2.64] ;  /* 0x0000000602027981 */ /* 0x000ea2000c1e1900 */
[----:B0-----:R-:W-:-:S06]  /*0e60*/  IMAD.WIDE R4, R13, 0x4, R10 ;  /* 0x000000040d047825 */ /* 0x001fcc00078e020a */
[----:B------:R-:W2:Y:S01]  /*0e70*/  LDG.E R5, desc[UR6][R4.64] ;  /* 0x0000000604057981 */ /* 0x000ea2000c1e1900 */
[----:B----4-:R-:W-:-:S04]  /*0e80*/  IMAD.WIDE R6, R13, 0x4, R6 ;  /* 0x000000040d067825 */ /* 0x010fc800078e0206 */
[----:B--2---:R-:W-:-:S04]  /*0e90*/  FADD R9, R2, -R5 ;  /* 0x8000000502097221 */ /* 0x004fc80000000000 */
[----:B---3--:R-:W-:-:S05]  /*0ea0*/  FFMA R9, -R9, UR4, R2 ;  /* 0x0000000409097c23 */ /* 0x008fca0008000102 */
[----:B------:R-:W-:Y:S01]  /*0eb0*/  STG.E desc[UR6][R6.64], R9 ;  /* 0x0000000906007986 */ /* 0x000fe2000c101906 */
[----:B------:R-:W-:Y:S05]  /*0ec0*/  EXIT ;  /* 0x000000000000794d */ /* 0x000fea0003800000 */
.L_x_18:
        /* <DEDUP_REMOVED lines=11> */
.L_x_196:


//--------------------- .text._Z11collideLBGKPfPKfS1_fii --------------------------
	.section	.text._Z11collideLBGKPfPKfS1_fii,"ax",@progbits
	.align	128
        .global         _Z11collideLBGKPfPKfS1_fii
        .type           _Z11collideLBGKPfPKfS1_fii,@function
        .size           _Z11collideLBGKPfPKfS1_fii,(.L_x_197 - _Z11collideLBGKPfPKfS1_fii)
        .other          _Z11collideLBGKPfPKfS1_fii,@"STO_CUDA_ENTRY STV_DEFAULT"
_Z11collideLBGKPfPKfS1_fii:
.text._Z11collideLBGKPfPKfS1_fii:
[----:B------:R-:W-:Y:S01]  /*0000*/  LDC R1, c[0x0][0x37c] ;  /* 0x0000df00ff017b82 */ /* 0x000fe20000000800 */
[----:B------:R-:W0:Y:S07]  /*0010*/  S2R R3, SR_TID.X ;  /* 0x0000000000037919 */ /* 0x000e2e0000002100 */
[----:B------:R-:W0:Y:S08]  /*0020*/  S2UR UR4, SR_CTAID.X ;  /* 0x00000000000479c3 */ /* 0x000e300000002500 */
[----:B------:R-:W0:Y:S08]  /*0030*/  LDC R4, c[0x0][0x360] ;  /* 0x0000d800ff047b82 */ /* 0x000e300000000800 */
[----:B------:R-:W1:Y:S08]  /*0040*/  LDC R0, c[0x0][0x3a0] ;  /* 0x0000e800ff007b82 */ /* 0x000e700000000800 */
[----:B------:R-:W2:Y:S01]  /*0050*/  LDC R2, c[0x0][0x39c] ;  /* 0x0000e700ff027b82 */ /* 0x000ea20000000800 */
[----:B0-----:R-:W-:Y:S01]  /*0060*/  IMAD R3, R4, UR4, R3 ;  /* 0x0000000404037c24 */ /* 0x001fe2000f8e0203 */
[----:B-1----:R-:W-:-:S04]  /*0070*/  ISETP.GE.AND P0, PT, R0, 0x1, PT ;  /* 0x000000010000780c */ /* 0x002fc80003f06270 */
[----:B--2---:R-:W-:-:S13]  /*0080*/  ISETP.GE.OR P0, PT, R3, R2, !P0 ;  /* 0x000000020300720c */ /* 0x004fda0004706670 */
[----:B------:R-:W-:Y:S05]  /*0090*/  @P0 EXIT ;  /* 0x000000000000094d */ /* 0x000fea0003800000 */
[C---:B------:R-:W-:Y:S01]  /*00a0*/  ISETP.GE.U32.AND P1, PT, R0.reuse, 0x8, PT ;  /* 0x000000080000780c */ /* 0x040fe20003f26070 */
[----:B------:R-:W0:Y:S01]  /*00b0*/  LDCU.64 UR4, c[0x0][0x358] ;  /* 0x00006b00ff0477ac */ /* 0x000e220008000a00 */
[----:B------:R-:W-:Y:S01]  /*00c0*/  LOP3.LUT R7, R0, 0x7, RZ, 0xc0, !PT ;  /* 0x0000000700077812 */ /* 0x000fe200078ec0ff */
[----:B------:R-:W-:-:S03]  /*00d0*/  HFMA2 R4, -RZ, RZ, 0, 0 ;  /* 0x00000000ff047431 */ /* 0x000fc600000001ff */
[----:B------:R-:W-:-:S07]  /*00e0*/  ISETP.NE.AND P0, PT, R7, RZ, PT ;  /* 0x000000ff0700720c */ /* 0x000fce0003f05270 */
[----:B------:R-:W-:Y:S06]  /*00f0*/  @!P1 BRA `(.L_x_19) ;  /* 0x00000004002c9947 */ /* 0x000fec0003800000 */
[----:B------:R-:W-:Y:S01]  /*0100*/  LOP3.LUT R4, R0, 0x7ffffff8, RZ, 0xc0, !PT ;  /* 0x7ffffff800047812 */ /* 0x000fe200078ec0ff */
[----:B------:R-:W1:Y:S01]  /*0110*/  LDCU UR6, c[0x0][0x398] ;  /* 0x00007300ff0677ac */ /* 0x000e620008000800 */
[----:B------:R-:W-:Y:S02]  /*0120*/  MOV R5, R3 ;  /* 0x0000000300057202 */ /* 0x000fe40000000f00 */
[----:B------:R-:W-:-:S07]  /*0130*/  IADD3 R6, PT, PT, -R4, RZ, RZ ;  /* 0x000000ff04067210 */ /* 0x000fce0007ffe1ff */
.L_x_20:
[----:B--2---:R-:W2:Y:S08]  /*0140*/  LDC.64 R8, c[0x0][0x388] ;  /* 0x0000e200ff087b82 */ /* 0x004eb00000000a00 */
[----:B------:R-:W3:Y:S08]  /*0150*/  LDC.64 R10, c[0x0][0x390] ;  /* 0x0000e400ff0a7b82 */ /* 0x000ef00000000a00 */
[----:B------:R-:W4:Y:S01]  /*0160*/  LDC.64 R12, c[0x0][0x380] ;  /* 0x0000e000ff0c7b82 */ /* 0x000f220000000a00 */
[----:B--2---:R-:W-:-:S05]  /*0170*/  IMAD.WIDE R8, R5, 0x4, R8 ;  /* 0x0000000405087825 */ /* 0x004fca00078e0208 */
[----:B0-----:R-:W2:Y:S01]  /*0180*/  LDG.E R14, desc[UR4][R8.64] ;  /* 0x00000004080e7981 */ /* 0x001ea2000c1e1900 */
[----:B---3--:R-:W-:-:S05]  /*0190*/  IMAD.WIDE R10, R5, 0x4, R10 ;  /* 0x00000004050a7825 */ /* 0x008fca00078e020a */
[----:B------:R-:W2:Y:S01]  /*01a0*/  LDG.E R15, desc[UR4][R10.64] ;  /* 0x000000040a0f7981 */ /* 0x000ea2000c1e1900 */
[----:B------:R-:W-:-:S04]  /*01b0*/  IMAD.WIDE R16, R2, 0x4, R8 ;  /* 0x0000000402107825 */ /* 0x000fc800078e0208 */
[----:B----4-:R-:W-:-:S04]  /*01c0*/  IMAD.WIDE R12, R5, 0x4, R12 ;  /* 0x00000004050c7825 */ /* 0x010fc800078e020c */
[----:B--2---:R-:W-:-:S04]  /*01d0*/  FADD R15, R14, -R15 ;  /* 0x8000000f0e0f7221 */ /* 0x004fc80000000000 */
[----:B-1----:R-:W-:Y:S01]  /*01e0*/  FFMA R21, -R15, UR6, R14 ;  /* 0x000000060f157c23 */ /* 0x002fe2000800010e */
[----:B------:R-:W-:-:S04]  /*01f0*/  IMAD.WIDE R14, R2, 0x4, R10 ;  /* 0x00000004020e7825 */ /* 0x000fc800078e020a */
[----:B------:R0:W-:Y:S04]  /*0200*/  STG.E desc[UR4][R12.64], R21 ;  /* 0x000000150c007986 */ /* 0x0001e8000c101904 */
[----:B------:R-:W2:Y:S04]  /*0210*/  LDG.E R18, desc[UR4][R16.64] ;  /* 0x0000000410127981 */ /* 0x000ea8000c1e1900 */
[----:B------:R-:W2:Y:S01]  /*0220*/  LDG.E R19, desc[UR4][R14.64] ;  /* 0x000000040e137981 */ /* 0x000ea2000c1e1900 */
[----:B------:R-:W-:-:S04]  /*0230*/  IMAD.WIDE R8, R2, 0x4, R12 ;  /* 0x0000000402087825 */ /* 0x000fc800078e020c */
[----:B------:R-:W-:-:S04]  /*0240*/  IMAD.WIDE R10, R2, 0x4, R16 ;  /* 0x00000004020a7825 */ /* 0x000fc800078e0210 */
[----:B--2---:R-:W-:-:S04]  /*0250*/  FADD R19, R18, -R19 ;  /* 0x8000001312137221 */ /* 0x004fc80000000000 */
[----:B------:R-:W-:Y:S01]  /*0260*/  FFMA R23, -R19, UR6, R18 ;  /* 0x0000000613177c23 */ /* 0x000fe20008000112 */
[----:B------:R-:W-:-:S04]  /*0270*/  IMAD.WIDE R18, R2, 0x4, R14 ;  /* 0x0000000402127825 */ /* 0x000fc800078e020e */
[----:B------:R1:W-:Y:S04]  /*0280*/  STG.E desc[UR4][R8.64], R23 ;  /* 0x0000001708007986 */ /* 0x0003e8000c101904 */
[----:B------:R-:W2:Y:S04]  /*0290*/  LDG.E R20, desc[UR4][R10.64] ;  /* 0x000000040a147981 */ /* 0x000ea8000c1e1900 */
[----:B------:R-:W2:Y:S01]  /*02a0*/  LDG.E R25, desc[UR4][R18.64] ;  /* 0x0000000412197981 */ /* 0x000ea2000c1e1900 */
[----:B0-----:R-:W-:-:S04]  /*02b0*/  IMAD.WIDE R12, R2, 0x4, R8 ;  /* 0x00000004020c7825 */ /* 0x001fc800078e0208 */
[----:B------:R-:W-:-:S04]  /*02c0*/  IMAD.WIDE R16, R2, 0x4, R10 ;  /* 0x0000000402107825 */ /* 0x000fc800078e020a */
[----:B------:R-:W-:-:S04]  /*02d0*/  IMAD.WIDE R14, R2, 0x4, R18 ;  /* 0x00000004020e7825 */ /* 0x000fc800078e0212 */
[----:B--2---:R-:W-:-:S04]  /*02e0*/  FADD R25, R20, -R25 ;  /* 0x8000001914197221 */ /* 0x004fc80000000000 */
[----:B------:R-:W-:-:S05]  /*02f0*/  FFMA R25, -R25, UR6, R20 ;  /* 0x0000000619197c23 */ /* 0x000fca0008000114 */
[----:B------:R0:W-:Y:S04]  /*0300*/  STG.E desc[UR4][R12.64], R25 ;  /* 0x000000190c007986 */ /* 0x0001e8000c101904 */
[----:B------:R-:W2:Y:S04]  /*0310*/  LDG.E R20, desc[UR4][R16.64] ;  /* 0x0000000410147981 */ /* 0x000ea8000c1e1900 */
[----:B------:R-:W2:Y:S01]  /*0320*/  LDG.E R21, desc[UR4][R14.64] ;  /* 0x000000040e157981 */ /* 0x000ea2000c1e1900 */
[----:B-1----:R-:W-:-:S04]  /*0330*/  IMAD.WIDE R8, R2, 0x4, R12 ;  /* 0x0000000402087825 */ /* 0x002fc800078e020c */
[----:B------:R-:W-:-:S04]  /*0340*/  IMAD.WIDE R10, R2, 0x4, R16 ;  /* 0x00000004020a7825 */ /* 0x000fc800078e0210 */
[----:B------:R-:W-:-:S04]  /*0350*/  IMAD.WIDE R18, R2, 0x4, R14 ;  /* 0x0000000402127825 */ /* 0x000fc800078e020e */
[----:B--2---:R-:W-:-:S04]  /*0360*/  FADD R21, R20, -R21 ;  /* 0x8000001514157221 */ /* 0x004fc80000000000 */
[----:B------:R-:W-:-:S05]  /*0370*/  FFMA R21, -R21, UR6, R20 ;  /* 0x0000000615157c23 */ /* 0x000fca0008000114 */
        /* <DEDUP_REMOVED lines=25> */
[----:B------:R-:W3:Y:S04]  /*0510*/  LDG.E R14, desc[UR4][R14.64] ;  /* 0x000000040e0e7981 */ /* 0x000ee8000c1e1900 */
[----:B------:R-:W3:Y:S01]  /*0520*/  LDG.E R17, desc[UR4][R16.64] ;  /* 0x0000000410117981 */ /* 0x000ee2000c1e1900 */
[----:B------:R-:W-:-:S04]  /*0530*/  IADD3 R6, PT, PT, R6, 0x8, RZ ;  /* 0x0000000806067810 */ /* 0x000fc80007ffe0ff */
[----:B------:R-:W-:Y:S01]  /*0540*/  ISETP.NE.AND P1, PT, R6, RZ, PT ;  /* 0x000000ff0600720c */ /* 0x000fe20003f25270 */
[C---:B-1----:R-:W-:Y:S01]  /*0550*/  IMAD.WIDE R8, R2.reuse, 0x4, R12 ;  /* 0x0000000402087825 */ /* 0x042fe200078e020c */
[----:B------:R-:W-:-:S03]  /*0560*/  LEA R5, R2, R5, 0x3 ;  /* 0x0000000502057211 */ /* 0x000fc600078e18ff */
[----:B---3--:R-:W-:-:S04]  /*0570*/  FADD R23, R14, -R17 ;  /* 0x800000110e177221 */ /* 0x008fc80000000000 */
[----:B------:R-:W-:-:S05]  /*0580*/  FFMA R23, -R23, UR6, R14 ;  /* 0x0000000617177c23 */ /* 0x000fca000800010e */
[----:B------:R2:W-:Y:S01]  /*0590*/  STG.E desc[UR4][R8.64], R23 ;  /* 0x0000001708007986 */ /* 0x0005e2000c101904 */
[----:B------:R-:W-:Y:S05]  /*05a0*/  @P1 BRA `(.L_x_20) ;  /* 0xfffffff800e41947 */ /* 0x000fea000383ffff */
.L_x_19:
[----:B0-----:R-:W-:Y:S05]  /*05b0*/  @!P0 EXIT ;  /* 0x000000000000894d */ /* 0x001fea0003800000 */
[----:B------:R-:W-:Y:S02]  /*05c0*/  ISETP.GE.U32.AND P0, PT, R7, 0x4, PT ;  /* 0x000000040700780c */ /* 0x000fe40003f06070 */
[----:B------:R-:W-:-:S04]  /*05d0*/  LOP3.LUT R5, R0, 0x3, RZ, 0xc0, !PT ;  /* 0x0000000300057812 */ /* 0x000fc800078ec0ff */
[----:B------:R-:W-:-:S07]  /*05e0*/  ISETP.NE.AND P1, PT, R5, RZ, PT ;  /* 0x000000ff0500720c */ /* 0x000fce0003f25270 */
[----:B------:R-:W-:Y:S06]  /*05f0*/  @!P0 BRA `(.L_x_21) ;  /* 0x0000000000988947 */ /* 0x000fec0003800000 */
[----:B--2---:R-:W0:Y:S01]  /*0600*/  LDC.64 R8, c[0x0][0x388] ;  /* 0x0000e200ff087b82 */ /* 0x004e220000000a00 */
[----:B------:R-:W-:Y:S01]  /*0610*/  IMAD R13, R4, R2, R3 ;  /* 0x00000002040d7224 */ /* 0x000fe200078e0203 */
[----:B------:R-:W1:Y:S06]  /*0620*/  LDCU UR6, c[0x0][0x398] ;  /* 0x00007300ff0677ac */ /* 0x000e6c0008000800 */
[----:B------:R-:W2:Y:S08]  /*0630*/  LDC.64 R6, c[0x0][0x390] ;  /* 0x0000e400ff067b82 */ /* 0x000eb00000000a00 */
[----:B------:R-:W3:Y:S01]  /*0640*/  LDC.64 R10, c[0x0][0x380] ;  /* 0x0000e000ff0a7b82 */ /* 0x000ee20000000a00 */
[----:B0-----:R-:W-:-:S05]  /*0650*/  IMAD.WIDE R8, R13, 0x4, R8 ;  /* 0x000000040d087825 */ /* 0x001fca00078e0208 */
[----:B------:R-:W4:Y:S01]  /*0660*/  LDG.E R12, desc[UR4][R8.64] ;  /* 0x00000004080c7981 */ /* 0x000f22000c1e1900 */
[----:B--2---:R-:W-:-:S05]  /*0670*/  IMAD.WIDE R6, R13, 0x4, R6 ;  /* 0x000000040d067825 */ /* 0x004fca00078e0206 */
[----:B------:R-:W4:Y:S01]  /*0680*/  LDG.E R15, desc[UR4][R6.64] ;  /* 0x00000004060f7981 */ /* 0x000f22000c1e1900 */
[----:B---3--:R-:W-:-:S04]  /*0690*/  IMAD.WIDE R10, R13, 0x4, R10 ;  /* 0x000000040d0a7825 */ /* 0x008fc800078e020a */
[----:B----4-:R-:W-:-:S04]  /*06a0*/  FADD R15, R12, -R15 ;  /* 0x8000000f0c0f7221 */ /* 0x010fc80000000000 */
[----:B-1----:R-:W-:Y:S01]  /*06b0*/  FFMA R19, -R15, UR6, R12 ;  /* 0x000000060f137c23 */ /* 0x002fe2000800010c */
[----:B------:R-:W-:-:S04]  /*06c0*/  IMAD.WIDE R14, R2, 0x4, R8 ;  /* 0x00000004020e7825 */ /* 0x000fc800078e0208 */
[C---:B------:R-:W-:Y:S01]  /*06d0*/  IMAD.WIDE R12, R2.reuse, 0x4, R6 ;  /* 0x00000004020c7825 */ /* 0x040fe200078e0206 */
[----:B------:R0:W-:Y:S04]  /*06e0*/  STG.E desc[UR4][R10.64], R19 ;  /* 0x000000130a007986 */ /* 0x0001e8000c101904 */
[----:B------:R-:W2:Y:S04]  /*06f0*/  LDG.E R16, desc[UR4][R14.64] ;  /* 0x000000040e107981 */ /* 0x000ea8000c1e1900 */
[----:B------:R-:W2:Y:S01]  /*0700*/  LDG.E R9, desc[UR4][R12.64] ;  /* 0x000000040c097981 */ /* 0x000ea2000c1e1900 */
[----:B------:R-:W-:-:S04]  /*0710*/  IMAD.WIDE R6, R2, 0x4, R10 ;  /* 0x0000000402067825 */ /* 0x000fc800078e020a */
[----:B--2---:R-:W-:-:S04]  /*0720*/  FADD R9, R16, -R9 ;  /* 0x8000000910097221 */ /* 0x004fc80000000000 */
[----:B------:R-:W-:Y:S01]  /*0730*/  FFMA R21, -R9, UR6, R16 ;  /* 0x0000000609157c23 */ /* 0x000fe20008000110 */
[----:B------:R-:W-:-:S04]  /*0740*/  IMAD.WIDE R16, R2, 0x4, R14 ;  /* 0x0000000402107825 */ /* 0x000fc800078e020e */
[C---:B------:R-:W-:Y:S01]  /*0750*/  IMAD.WIDE R8, R2.reuse, 0x4, R12 ;  /* 0x0000000402087825 */ /* 0x040fe200078e020c */
        /* <DEDUP_REMOVED lines=11> */
[----:B-1----:R-:W-:Y:S01]  /*0810*/  IMAD.WIDE R6, R2, 0x4, R10 ;  /* 0x0000000402067825 */ /* 0x002fe200078e020a */
[----:B------:R-:W-:-:S03]  /*0820*/  IADD3 R4, PT, PT, R4, 0x4, RZ ;  /* 0x0000000404047810 */ /* 0x000fc60007ffe0ff */
[----:B--2---:R-:W-:-:S04]  /*0830*/  FADD R19, R12, -R15 ;  /* 0x8000000f0c137221 */ /* 0x004fc80000000000 */
[----:B------:R-:W-:-:S05]  /*0840*/  FFMA R19, -R19, UR6, R12 ;  /* 0x0000000613137c23 */ /* 0x000fca000800010c */
[----:B------:R0:W-:Y:S02]  /*0850*/  STG.E desc[UR4][R6.64], R19 ;  /* 0x0000001306007986 */ /* 0x0001e4000c101904 */
.L_x_21:
[----:B------:R-:W-:Y:S05]  /*0860*/  @!P1 EXIT ;  /* 0x000000000000994d */ /* 0x000fea0003800000 */
[----:B------:R-:W-:Y:S02]  /*0870*/  ISETP.NE.AND P0, PT, R5, 0x1, PT ;  /* 0x000000010500780c */ /* 0x000fe40003f05270 */
[----:B------:R-:W-:-:S04]  /*0880*/  LOP3.LUT R0, R0, 0x1, RZ, 0xc0, !PT ;  /* 0x0000000100007812 */ /* 0x000fc800078ec0ff */
[----:B------:R-:W-:-:S07]  /*0890*/  ISETP.NE.U32.AND P1, PT, R0, 0x1, PT ;  /* 0x000000010000780c */ /* 0x000fce0003f25070 */
[----:B------:R-:W-:Y:S06]  /*08a0*/  @!P0 BRA `(.L_x_22) ;  /* 0x0000000000588947 */ /* 0x000fec0003800000 */
[----:B0-----:R-:W0:Y:S01]  /*08b0*/  LDC.64 R6, c[0x0][0x388] ;  /* 0x0000e200ff067b82 */ /* 0x001e220000000a00 */
[----:B--2---:R-:W-:Y:S01]  /*08c0*/  IMAD R13, R4, R2, R3 ;  /* 0x00000002040d7224 */ /* 0x004fe200078e0203 */
[----:B------:R-:W1:Y:S06]  /*08d0*/  LDCU UR6, c[0x0][0x398] ;  /* 0x00007300ff0677ac */ /* 0x000e6c0008000800 */
[----:B------:R-:W2:Y:S08]  /*08e0*/  LDC.64 R8, c[0x0][0x390] ;  /* 0x0000e400ff087b82 */ /* 0x000eb00000000a00 */
[----:B------:R-:W3:Y:S01]  /*08f0*/  LDC.64 R10, c[0x0][0x380] ;  /* 0x0000e000ff0a7b82 */ /* 0x000ee20000000a00 */
[----:B0-----:R-:W-:-:S05]  /*0900*/  IMAD.WIDE R6, R13, 0x4, R6 ;  /* 0x000000040d067825 */ /* 0x001fca00078e0206 */
[----:B------:R-:W4:Y:S01]  /*0910*/  LDG.E R0, desc[UR4][R6.64] ;  /* 0x0000000406007981 */ /* 0x000f22000c1e1900 */
[----:B--2---:R-:W-:-:S05]  /*0920*/  IMAD.WIDE R8, R13, 0x4, R8 ;  /* 0x000000040d087825 */ /* 0x004fca00078e0208 */
[----:B------:R-:W4:Y:S01]  /*0930*/  LDG.E R5, desc[UR4][R8.64] ;  /* 0x0000000408057981 */ /* 0x000f22000c1e1900 */
[----:B------:R-:W-:-:S04]  /*0940*/  IMAD.WIDE R14, R2, 0x4, R8 ;  /* 0x00000004020e7825 */ /* 0x000fc800078e0208 */
[----:B---3--:R-:W-:-:S04]  /*0950*/  IMAD.WIDE R10, R13, 0x4, R10 ;  /* 0x000000040d0a7825 */ /* 0x008fc800078e020a */
[----:B------:R-:W-:-:S04]  /*0960*/  IMAD.WIDE R12, R2, 0x4, R6 ;  /* 0x00000004020c7825 */ /* 0x000fc800078e0206 */
[----:B----4-:R-:W-:-:S04]  /*0970*/  FADD R5, R0, -R5 ;  /* 0x8000000500057221 */ /* 0x010fc80000000000 */
[----:B-1----:R-:W-:-:S05]  /*0980*/  FFMA R5, -R5, UR6, R0 ;  /* 0x0000000605057c23 */ /* 0x002fca0008000100 */
        /* <DEDUP_REMOVED lines=8> */
.L_x_22:
[----:B------:R-:W-:Y:S05]  /*0a10*/  @P1 EXIT ;  /* 0x000000000000194d */ /* 0x000fea0003800000 */
[----:B01----:R-:W0:Y:S01]  /*0a20*/  LDC.64 R6, c[0x0][0x388] ;  /* 0x0000e200ff067b82 */ /* 0x003e220000000a00 */
[----:B------:R-:W-:Y:S01]  /*0a30*/  IMAD R11, R4, R2, R3 ;  /* 0x00000002040b7224 */ /* 0x000fe200078e0203 */
[----:B------:R-:W1:Y:S06]  /*0a40*/  LDCU UR6, c[0x0][0x398] ;  /* 0x00007300ff0677ac */ /* 0x000e6c0008000800 */
[----:B--2---:R-:W2:Y:S01]  /*0a50*/  LDC.64 R8, c[0x0][0x390] ;  /* 0x0000e400ff087b82 */ /* 0x004ea20000000a00 */
[----:B0-----:R-:W-:-:S07]  /*0a60*/  IMAD.WIDE R2, R11, 0x4, R6 ;  /* 0x000000040b027825 */ /* 0x001fce00078e0206 */
[----:B------:R-:W0:Y:S01]  /*0a70*/  LDC.64 R6, c[0x0][0x380] ;  /* 0x0000e000ff067b82 */ /* 0x000e220000000a00 */
[----:B------:R-:W3:Y:S01]  /*0a80*/  LDG.E R2, desc[UR4][R2.64] ;  /* 0x0000000402027981 */ /* 0x000ee2000c1e1900 */
[----:B--2---:R-:W-:-:S06]  /*0a90*/  IMAD.WIDE R4, R11, 0x4, R8 ;  /* 0x000000040b047825 */ /* 0x004fcc00078e0208 */
[----:B------:R-:W3:Y:S01]  /*0aa0*/  LDG.E R5, desc[UR4][R4.64] ;  /* 0x0000000404057981 */ /* 0x000ee2000c1e1900 */
[----:B0-----:R-:W-:-:S04]  /*0ab0*/  IMAD.WIDE R6, R11, 0x4, R6 ;  /* 0x000000040b067825 */ /* 0x001fc800078e0206 */
[----:B---3--:R-:W-:-:S04]  /*0ac0*/  FADD R9, R2, -R5 ;  /* 0x8000000502097221 */ /* 0x008fc80000000000 */
[----:B-1----:R-:W-:-:S05]  /*0ad0*/  FFMA R9, -R9, UR6, R2 ;  /* 0x0000000609097c23 */ /* 0x002fca0008000102 */
[----:B------:R-:W-:Y:S01]  /*0ae0*/  STG.E desc[UR4][R6.64], R9 ;  /* 0x0000000906007986 */ /* 0x000fe2000c101904 */
[----:B------:R-:W-:Y:S05]  /*0af0*/  EXIT ;  /* 0x000000000000794d */ /* 0x000fea0003800000 */
.L_x_23:
        /* <DEDUP_REMOVED lines=16> */
.L_x_197:


//--------------------- .text._Z10comp_fEq2DPfPKfS1_S1_S1_S1_S1_S1_S1_iiii --------------------------
	.section	.text._Z10comp_fEq2DPfPKfS1_S1_S1_S1_S1_S1_S1_iiii,"ax",@progbits
	.align	128
        .global         _Z10comp_fEq2DPfPKfS1_S1_S1_S1_S1_S1_S1_iiii
        .type           _Z10comp_fEq2DPfPKfS1_S1_S1_S1_S1_S1_S1_iiii,@function
        .size           _Z10comp_fEq2DPfPKfS1_S1_S1_S1_S1_S1_S1_iiii,(.L_x_198 - _Z10comp_fEq2DPfPKfS1_S1_S1_S1_S1_S1_S1_iiii)
        .other          _Z10comp_fEq2DPfPKfS1_S1_S1_S1_S1_S1_S1_iiii,@"STO_CUDA_ENTRY STV_DEFAULT"
_Z10comp_fEq2DPfPKfS1_S1_S1_S1_S1_S1_S1_iiii:
.text._Z10comp_fEq2DPfPKfS1_S1_S1_S1_S1_S1_S1_iiii:
        /* <DEDUP_REMOVED lines=22> */
[----:B------:R-:W0:Y:S01]  /*0160*/  LDC.64 R14, c[0x0][0x3a0] ;  /* 0x0000e800ff0e7b82 */ /* 0x000e220000000a00 */
[----:B------:R-:W1:Y:S01]  /*0170*/  LDCU.64 UR16, c[0x0][0x358] ;  /* 0x00006b00ff1077ac */ /* 0x000e620008000a00 */
[----:B------:R-:W-:-:S04]  /*0180*/  IMAD R3, R4, UR19, R3 ;  /* 0x0000001304037c24 */ /* 0x000fc8000f8e0203 */
[----:B------:R-:W-:Y:S02]  /*0190*/  IMAD R2, R3, UR18, R2 ;  /* 0x0000001203027c24 */ /* 0x000fe4000f8e0202 */
[----:B------:R-:W2:Y:S08]  /*01a0*/  LDC.64 R12, c[0x0][0x398] ;  /* 0x0000e600ff0c7b82 */ /* 0x000eb00000000a00 */
[----:B------:R-:W3:Y:S01]  /*01b0*/  LDC.64 R16, c[0x0][0x3a8] ;  /* 0x0000ea00ff107b82 */ /* 0x000ee20000000a00 */
[----:B0-----:R-:W-:-:S07]  /*01c0*/  IMAD.WIDE R14, R2, 0x4, R14 ;  /* 0x00000004020e7825 */ /* 0x001fce00078e020e */
[----:B------:R-:W0:Y:S01]  /*01d0*/  LDC.64 R18, c[0x0][0x388] ;  /* 0x0000e200ff127b82 */ /* 0x000e220000000a00 */
[----:B-1----:R-:W4:Y:S01]  /*01e0*/  LDG.E R3, desc[UR16][R14.64] ;  /* 0x000000100e037981 */ /* 0x002f22000c1e1900 */
[----:B--2---:R-:W-:-:S05]  /*01f0*/  IMAD.WIDE R12, R2, 0x4, R12 ;  /* 0x00000004020c7825 */ /* 0x004fca00078e020c */
[----:B------:R-:W2:Y:S01]  /*0200*/  LDG.E R4, desc[UR16][R12.64] ;  /* 0x000000100c047981 */ /* 0x000ea2000c1e1900 */
[----:B---3--:R-:W-:-:S05]  /*0210*/  IMAD.WIDE R16, R2, 0x4, R16 ;  /* 0x0000000402107825 */ /* 0x008fca00078e0210 */
[----:B------:R-:W3:Y:S01]  /*0220*/  LDG.E R5, desc[UR16][R16.64] ;  /* 0x0000001010057981 */ /* 0x000ee2000c1e1900 */
[----:B------:R-:W-:Y:S01]  /*0230*/  ISETP.GE.U32.AND P0, PT, R0, 0x4, PT ;  /* 0x000000040000780c */ /* 0x000fe20003f06070 */
[----:B------:R-:W-:Y:S01]  /*0240*/  UIMAD UR4, UR19, UR18, URZ ;  /* 0x00000012130472a4 */ /* 0x000fe2000f8e02ff */
[----:B0-----:R-:W-:-:S04]  /*0250*/  IMAD.WIDE R18, R2, 0x4, R18 ;  /* 0x0000000402127825 */ /* 0x001fc800078e0212 */
[----:B------:R-:W-:Y:S01]  /*0260*/  HFMA2 R24, -RZ, RZ, 0, 0 ;  /* 0x00000000ff187431 */ /* 0x000fe200000001ff */
[----:B------:R0:W5:Y:S01]  /*0270*/  LDG.E R6, desc[UR16][R18.64] ;  /* 0x0000001012067981 */ /* 0x000162000c1e1900 */
[----:B----4-:R-:W-:-:S04]  /*0280*/  FMUL R7, R3, R3 ;  /* 0x0000000303077220 */ /* 0x010fc80000400000 */
[----:B--2---:R-:W-:-:S04]  /*0290*/  FFMA R8, R4, R4, R7 ;  /* 0x0000000404087223 */ /* 0x004fc80000000007 */
[----:B---3--:R-:W-:-:S06]  /*02a0*/  FFMA R8, R5, R5, R8 ;  /* 0x0000000505087223 */ /* 0x008fcc0000000008 */
[----:B------:R-:W1:Y:S01]  /*02b0*/  F2F.F64.F32 R8, R8 ;  /* 0x0000000800087310 */ /* 0x000e620000201800 */
[----:B------:R-:W-:Y:S01]  /*02c0*/  IMAD R7, R10, UR4, RZ ;  /* 0x000000040a077c24 */ /* 0x000fe2000f8e02ff */
[----:B0-----:R-:W-:Y:S06]  /*02d0*/  @!P0 BRA `(.L_x_24) ;  /* 0x0000000400d48947 */ /* 0x001fec0003800000 */
[----:B------:R-:W0:Y:S01]  /*02e0*/  LDCU.128 UR4, c[0x0][0x3b0] ;  /* 0x00007600ff0477ac */ /* 0x000e220008000c00 */
[----:B------:R-:W-:Y:S01]  /*02f0*/  IMAD R26, R10, UR19, RZ ;  /* 0x000000130a1a7c24 */ /* 0x000fe2000f8e02ff */
[----:B------:R-:W-:Y:S01]  /*0300*/  LOP3.LUT R24, R0, 0x7ffffffc, RZ, 0xc0, !PT ;  /* 0x7ffffffc00187812 */ /* 0x000fe200078ec0ff */
[----:B------:R-:W2:Y:S01]  /*0310*/  LDCU.64 UR12, c[0x0][0x3c0] ;  /* 0x00007800ff0c77ac */ /* 0x000ea20008000a00 */
[----:B------:R-:W-:Y:S01]  /*0320*/  MOV R25, R2 ;  /* 0x0000000200197202 */ /* 0x000fe20000000f00 */
[----:B------:R-:W-:Y:S01]  /*0330*/  IMAD R26, R26, UR18, RZ ;  /* 0x000000121a1a7c24 */ /* 0x000fe2000f8e02ff */
[----:B------:R-:W-:Y:S01]  /*0340*/  IADD3 R27, PT, PT, -R24, RZ, RZ ;  /* 0x000000ff181b7210 */ /* 0x000fe20007ffe1ff */
[----:B------:R-:W3:Y:S01]  /*0350*/  LDCU.64 UR14, c[0x0][0x390] ;  /* 0x00007200ff0e77ac */ /* 0x000ee20008000a00 */
[----:B0-----:R-:W-:Y:S02]  /*0360*/  UIADD3 UR10, UP1, UPT, UR4, 0x8, URZ ;  /* 0x00000008040a7890 */ /* 0x001fe4000ff3e0ff */
[----:B------:R-:W-:-:S02]  /*0370*/  UIADD3 UR8, UP2, UPT, UR6, 0x8, URZ ;  /* 0x0000000806087890 */ /* 0x000fc4000ff5e0ff */
[----:B------:R-:W-:Y:S02]  /*0380*/  UIADD3.X UR11, UPT, UPT, URZ, UR5, URZ, UP1, !UPT ;  /* 0x00000005ff0b7290 */ /* 0x000fe40008ffe4ff */
[----:B--2---:R-:W-:Y:S01]  /*0390*/  UIADD3 UR6, UP0, UPT, UR12, 0x8, URZ ;  /* 0x000000080c067890 */ /* 0x004fe2000ff1e0ff */
[----:B------:R-:W-:Y:S01]  /*03a0*/  MOV R10, UR10 ;  /* 0x0000000a000a7c02 */ /* 0x000fe20008000f00 */
[----:B---3--:R-:W-:Y:S01]  /*03b0*/  UIADD3 UR4, UP1, UPT, UR14, 0x8, URZ ;  /* 0x000000080e047890 */ /* 0x008fe2000ff3e0ff */
[----:B------:R-:W-:Y:S01]  /*03c0*/  MOV R12, UR8 ;  /* 0x00000008000c7c02 */ /* 0x000fe20008000f00 */
[----:B------:R-:W-:Y:S01]  /*03d0*/  UIADD3.X UR9, UPT, UPT, URZ, UR7, URZ, UP2, !UPT ;  /* 0x00000007ff097290 */ /* 0x000fe200097fe4ff */
[----:B------:R-:W-:Y:S01]  /*03e0*/  MOV R11, UR11 ;  /* 0x0000000b000b7c02 */ /* 0x000fe20008000f00 */
[----:B------:R-:W-:Y:S01]  /*03f0*/  UIADD3.X UR7, UPT, UPT, URZ, UR13, URZ, UP0, !UPT ;  /* 0x0000000dff077290 */ /* 0x000fe200087fe4ff */
[----:B------:R-:W-:Y:S01]  /*0400*/  MOV R14, UR6 ;  /* 0x00000006000e7c02 */ /* 0x000fe20008000f00 */
[----:B------:R-:W-:Y:S01]  /*0410*/  UIADD3.X UR5, UPT, UPT, URZ, UR15, URZ, UP1, !UPT ;  /* 0x0000000fff057290 */ /* 0x000fe20008ffe4ff */
[----:B------:R-:W-:-:S02]  /*0420*/  MOV R16, UR4 ;  /* 0x0000000400107c02 */ /* 0x000fc40008000f00 */
[----:B------:R-:W-:Y:S02]  /*0430*/  MOV R13, UR9 ;  /* 0x00000009000d7c02 */ /* 0x000fe40008000f00 */
[----:B------:R-:W-:Y:S02]  /*0440*/  MOV R15, UR7 ;  /* 0x00000007000f7c02 */ /* 0x000fe40008000f00 */
[----:B------:R-:W-:-:S07]  /*0450*/  MOV R17, UR5 ;  /* 0x0000000500117c02 */ /* 0x000fce0008000f00 */
.L_x_25:
[----:B0-----:R-:W2:Y:S04]  /*0460*/  LDG.E R18, desc[UR16][R12.64+-0x8] ;  /* 0xfffff8100c127981 */ /* 0x001ea8000c1e1900 */
[----:B------:R-:W3:Y:S04]  /*0470*/  LDG.E R19, desc[UR16][R10.64+-0x8] ;  /* 0xfffff8100a137981 */ /* 0x000ee8000c1e1900 */
[----:B------:R-:W4:Y:S04]  /*0480*/  LDG.E R20, desc[UR16][R14.64+-0x8] ;  /* 0xfffff8100e147981 */ /* 0x000f28000c1e1900 */
[----:B------:R-:W4:Y:S01]  /*0490*/  LDG.E R23, desc[UR16][R16.64+-0x8] ;  /* 0xfffff81010177981 */ /* 0x000f22000c1e1900 */
[----:B--2---:R-:W-:-:S04]  /*04a0*/  FMUL R21, R3, R18 ;  /* 0x0000001203157220 */ /* 0x004fc80000400000 */
[----:B---3--:R-:W-:-:S04]  /*04b0*/  FFMA R18, R4, R19, R21 ;  /* 0x0000001304127223 */ /* 0x008fc80000000015 */
[----:B----4-:R-:W-:-:S04]  /*04c0*/  FFMA R18, R5, R20, R18 ;  /* 0x0000001405127223 */ /* 0x010fc80000000012 */
[----:B------:R-:W-:-:S04]  /*04d0*/  FMUL R28, R18, 3 ;  /* 0x40400000121c7820 */ /* 0x000fc80000400000 */
[----:B------:R-:W0:Y:S01]  /*04e0*/  F2F.F64.F32 R20, R28 ;  /* 0x0000001c00147310 */ /* 0x000e220000201800 */
[----:B------:R-:W-:-:S07]  /*04f0*/  FMUL R29, R28, R28 ;  /* 0x0000001c1c1d7220 */ /* 0x000fce0000400000 */
[----:B------:R-:W2:Y:S01]  /*0500*/  F2F.F64.F32 R18, R29 ;  /* 0x0000001d00127310 */ /* 0x000ea20000201800 */
[----:B0-----:R-:W-:-:S08]  /*0510*/  DADD R20, R20, 1 ;  /* 0x3ff0000014147429 */ /* 0x001fd00000000000 */
[----:B--2---:R-:W-:Y:S01]  /*0520*/  DFMA R18, R18, 0.5, R20 ;  /* 0x3fe000001212782b */ /* 0x004fe20000000014 */
[----:B-----5:R-:W-:Y:S02]  /*0530*/  FMUL R20, R6, R23 ;  /* 0x0000001706147220 */ /* 0x020fe40000400000 */
[----:B------:R-:W0:Y:S04]  /*0540*/  LDC.64 R22, c[0x0][0x380] ;  /* 0x0000e000ff167b82 */ /* 0x000e280000000a00 */
[----:B------:R-:W2:Y:S01]  /*0550*/  F2F.F64.F32 R20, R20 ;  /* 0x0000001400147310 */ /* 0x000ea20000201800 */
[----:B-1----:R-:W-:-:S08]  /*0560*/  DFMA R18, R8, -1.5, R18 ;  /* 0xbff800000812782b */ /* 0x002fd00000000012 */
[----:B--2---:R-:W-:Y:S01]  /*0570*/  DMUL R18, R20, R18 ;  /* 0x0000001214127228 */ /* 0x004fe20000000000 */
[----:B0-----:R-:W-:-:S05]  /*0580*/  IMAD.WIDE R22, R25, 0x4, R22 ;  /* 0x0000000419167825 */ /* 0x001fca00078e0216 */
[----:B------:R-:W0:Y:S02]  /*0590*/  F2F.F32.F64 R29, R18 ;  /* 0x00000012001d7310 */ /* 0x000e240000301000 */
[----:B0-----:R0:W-:Y:S04]  /*05a0*/  STG.E desc[UR16][R22.64], R29 ;  /* 0x0000001d16007986 */ /* 0x0011e8000c101910 */
[----:B------:R-:W2:Y:S04]  /*05b0*/  LDG.E R28, desc[UR16][R12.64+-0x4] ;  /* 0xfffffc100c1c7981 */ /* 0x000ea8000c1e1900 */
[----:B------:R-:W3:Y:S04]  /*05c0*/  LDG.E R21, desc[UR16][R10.64+-0x4] ;  /* 0xfffffc100a157981 */ /* 0x000ee8000c1e1900 */
[----:B------:R-:W4:Y:S01]  /*05d0*/  LDG.E R18, desc[UR16][R14.64+-0x4] ;  /* 0xfffffc100e127981 */ /* 0x000f22000c1e1900 */
[----:B--2---:R-:W-:-:S04]  /*05e0*/  FMUL R28, R3, R28 ;  /* 0x0000001c031c7220 */ /* 0x004fc80000400000 */
[----:B---3--:R-:W-:-:S04]  /*05f0*/  FFMA R28, R4, R21, R28 ;  /* 0x00000015041c7223 */ /* 0x008fc8000000001c */
[----:B----4-:R-:W-:-:S04]  /*0600*/  FFMA R28, R5, R18, R28 ;  /* 0x00000012051c7223 */ /* 0x010fc8000000001c */
[----:B------:R-:W-:-:S04]  /*0610*/  FMUL R28, R28, 3 ;  /* 0x404000001c1c7820 */ /* 0x000fc80000400000 */
[----:B------:R1:W2:Y:S02]  /*0620*/  F2F.F64.F32 R20, R28 ;  /* 0x0000001c00147310 */ /* 0x0002a40000201800 */
[----:B-1----:R-:W-:-:S06]  /*0630*/  FMUL R28, R28, R28 ;  /* 0x0000001c1c1c7220 */ /* 0x002fcc0000400000 */
[----:B------:R-:W1:Y:S01]  /*0640*/  F2F.F64.F32 R18, R28 ;  /* 0x0000001c00127310 */ /* 0x000e620000201800 */
[----:B--2---:R-:W-:-:S08]  /*0650*/  DADD R20, R20, 1 ;  /* 0x3ff0000014147429 */ /* 0x004fd00000000000 */
[----:B-1----:R-:W-:Y:S02]  /*0660*/  DFMA R18, R18, 0.5, R20 ;  /* 0x3fe000001212782b */ /* 0x002fe40000000014 */
[----:B------:R-:W2:Y:S01]  /*0670*/  LDG.E R21, desc[UR16][R16.64+-0x4] ;  /* 0xfffffc1010157981 */ /* 0x000ea2000c1e1900 */
[----:B0-----:R-:W-:-:S05]  /*0680*/  IMAD.WIDE R22, R7, 0x4, R22 ;  /* 0x0000000407167825 */ /* 0x001fca00078e0216 */
[----:B------:R-:W-:Y:S01]  /*0690*/  DFMA R18, R8, -1.5, R18 ;  /* 0xbff800000812782b */ /* 0x000fe20000000012 */
[----:B--2---:R-:W-:-:S06]  /*06a0*/  FMUL R21, R6, R21 ;  /* 0x0000001506157220 */ /* 0x004fcc0000400000 */
[----:B------:R-:W0:Y:S02]  /*06b0*/  F2F.F64.F32 R20, R21 ;  /* 0x0000001500147310 */ /* 0x000e240000201800 */
[----:B0-----:R-:W-:-:S06]  /*06c0*/  DMUL R18, R20, R18 ;  /* 0x0000001214127228 */ /* 0x001fcc0000000000 */
        /* <DEDUP_REMOVED lines=14> */
[----:B------:R-:W2:Y:S06]  /*07b0*/  LDG.E R21, desc[UR16][R16.64] ;  /* 0x0000001010157981 */ /* 0x000eac000c1e1900 */
[----:B------:R-:W-:Y:S01]  /*07c0*/  DFMA R18, R8, -1.5, R18 ;  /* 0xbff800000812782b */ /* 0x000fe20000000012 */
[----:B--2---:R-:W-:-:S06]  /*07d0*/  FMUL R21, R6, R21 ;  /* 0x0000001506157220 */ /* 0x004fcc0000400000 */
[----:B------:R-:W0:Y:S02]  /*07e0*/  F2F.F64.F32 R20, R21 ;  /* 0x0000001500147310 */ /* 0x000e240000201800 */
[----:B0-----:R-:W-:Y:S01]  /*07f0*/  DMUL R28, R20, R18 ;  /* 0x00000012141c7228 */ /* 0x001fe20000000000 */
[----:B------:R-:W-:-:S09]  /*0800*/  IMAD.WIDE R18, R7, 0x4, R22 ;  /* 0x0000000407127825 */ /* 0x000fd200078e0216 */
        /* <DEDUP_REMOVED lines=14> */
[----:B------:R1:W2:Y:S01]  /*08f0*/  LDG.E R21, desc[UR16][R16.64+0x4] ;  /* 0x0000041010157981 */ /* 0x0002a2000c1e1900 */
[----:B------:R-:W-:Y:S01]  /*0900*/  IADD3 R27, PT, PT, R27, 0x4, RZ ;  /* 0x000000041b1b7810 */ /* 0x000fe20007ffe0ff */
[----:B0-----:R-:W-:Y:S01]  /*0910*/  IMAD.WIDE R18, R7, 0x4, R18 ;  /* 0x0000000407127825 */ /* 0x001fe200078e0212 */
[----:B------:R-:W-:Y:S02]  /*0920*/  IADD3 R10, P1, PT, R10, 0x10, RZ ;  /* 0x000000100a0a7810 */ /* 0x000fe40007f3e0ff */
[----:B------:R-:W-:Y:S01]  /*0930*/  ISETP.NE.AND P0, PT, R27, RZ, PT ;  /* 0x000000ff1b00720c */ /* 0x000fe20003f05270 */
[----:B------:R-:W-:Y:S01]  /*0940*/  DFMA R22, R8, -1.5, R22 ;  /* 0xbff800000816782b */ /* 0x000fe20000000016 */
[----:B------:R-:W-:Y:S02]  /*0950*/  IADD3 R12, P2, PT, R12, 0x10, RZ ;  /* 0x000000100c0c7810 */ /* 0x000fe40007f5e0ff */
[----:B------:R-:W-:-:S02]  /*0960*/  IADD3 R14, P3, PT, R14, 0x10, RZ ;  /* 0x000000100e0e7810 */ /* 0x000fc40007f7e0ff */
[----:B-1----:R-:W-:Y:S02]  /*0970*/  IADD3 R16, P4, PT, R16, 0x10, RZ ;  /* 0x0000001010107810 */ /* 0x002fe40007f9e0ff */
[----:B------:R-:W-:Y:S02]  /*0980*/  IADD3.X R11, PT, PT, RZ, R11, RZ, P1, !PT ;  /* 0x0000000bff0b7210 */ /* 0x000fe40000ffe4ff */
[----:B------:R-:W-:Y:S02]  /*0990*/  IADD3.X R13, PT, PT, RZ, R13, RZ, P2, !PT ;  /* 0x0000000dff0d7210 */ /* 0x000fe400017fe4ff */
[----:B------:R-:W-:Y:S02]  /*09a0*/  IADD3.X R15, PT, PT, RZ, R15, RZ, P3, !PT ;  /* 0x0000000fff0f7210 */ /* 0x000fe40001ffe4ff */
[----:B------:R-:W-:Y:S02]  /*09b0*/  IADD3.X R17, PT, PT, RZ, R17, RZ, P4, !PT ;  /* 0x00000011ff117210 */ /* 0x000fe400027fe4ff */
[----:B------:R-:W-:Y:S01]  /*09c0*/  LEA R25, R26, R25, 0x2 ;  /* 0x000000191a197211 */ /* 0x000fe200078e10ff */
[----:B--2---:R-:W-:-:S04]  /*09d0*/  FMUL R29, R6, R21 ;  /* 0x00000015061d7220 */ /* 0x004fc80000400000 */
[----:B------:R-:W0:Y:S02]  /*09e0*/  F2F.F64.F32 R20, R29 ;  /* 0x0000001d00147310 */ /* 0x000e240000201800 */
[----:B0-----:R-:W-:-:S10]  /*09f0*/  DMUL R20, R20, R22 ;  /* 0x0000001614147228 */ /* 0x001fd40000000000 */
[----:B------:R-:W0:Y:S02]  /*0a00*/  F2F.F32.F64 R21, R20 ;  /* 0x0000001400157310 */ /* 0x000e240000301000 */
[----:B0-----:R0:W-:Y:S01]  /*0a10*/  STG.E desc[UR16][R18.64], R21 ;  /* 0x0000001512007986 */ /* 0x0011e2000c101910 */
[----:B------:R-:W-:Y:S05]  /*0a20*/  @P0 BRA `(.L_x_25) ;  /* 0xfffffff8008c0947 */ /* 0x000fea000383ffff */
.L_x_24:
[----:B------:R-:W-:-:S13]  /*0a30*/  LOP3.LUT P0, R10, R0, 0x3, RZ, 0xc0, !PT ;  /* 0x00000003000a7812 */ /* 0x000fda000780c0ff */
[----:B------:R-:W-:Y:S05]  /*0a40*/  @!P0 EXIT ;  /* 0x000000000000894d */ /* 0x000fea0003800000 */
[----:B------:R-:W-:Y:S02]  /*0a50*/  ISETP.NE.AND P0, PT, R10, 0x1, PT ;  /* 0x000000010a00780c */ /* 0x000fe40003f05270 */
[----:B------:R-:W-:-:S04]  /*0a60*/  LOP3.LUT R0, R0, 0x1, RZ, 0xc0, !PT ;  /* 0x0000000100007812 */ /* 0x000fc800078ec0ff */
[----:B------:R-:W-:-:S07]  /*0a70*/  ISETP.NE.U32.AND P1, PT, R0, 0x1, PT ;  /* 0x000000010000780c */ /* 0x000fce0003f25070 */
[----:B------:R-:W-:Y:S06]  /*0a80*/  @!P0 BRA `(.L_x_26) ;  /* 0x0000000000cc8947 */ /* 0x000fec0003800000 */
[----:B0-----:R-:W0:Y:S08]  /*0a90*/  LDC.64 R18, c[0x0][0x3b8] ;  /* 0x0000ee00ff127b82 */ /* 0x001e300000000a00 */
[----:B------:R-:W2:Y:S08]  /*0aa0*/  LDC.64 R12, c[0x0][0x3b0] ;  /* 0x0000ec00ff0c7b82 */ /* 0x000eb00000000a00 */
[----:B------:R-:W3:Y:S01]  /*0ab0*/  LDC.64 R16, c[0x0][0x3c0] ;  /* 0x0000f000ff107b82 */ /* 0x000ee20000000a00 */
[----:B0-----:R-:W-:-:S07]  /*0ac0*/  IMAD.WIDE.U32 R18, R24, 0x4, R18 ;  /* 0x0000000418127825 */ /* 0x001fce00078e0012 */
[----:B------:R-:W0:Y:S01]  /*0ad0*/  LDC.64 R14, c[0x0][0x390] ;  /* 0x0000e400ff0e7b82 */ /* 0x000e220000000a00 */
[----:B------:R-:W4:Y:S01]  /*0ae0*/  LDG.E R0, desc[UR16][R18.64] ;  /* 0x0000001012007981 */ /* 0x000f22000c1e1900 */
[----:B--2---:R-:W-:-:S05]  /*0af0*/  IMAD.WIDE.U32 R12, R24, 0x4, R12 ;  /* 0x00000004180c7825 */ /* 0x004fca00078e000c */
[----:B------:R-:W2:Y:S01]  /*0b00*/  LDG.E R11, desc[UR16][R12.64] ;  /* 0x000000100c0b7981 */ /* 0x000ea2000c1e1900 */
[----:B---3--:R-:W-:-:S05]  /*0b10*/  IMAD.WIDE.U32 R16, R24, 0x4, R16 ;  /* 0x0000000418107825 */ /* 0x008fca00078e0010 */
[----:B------:R-:W3:Y:S01]  /*0b20*/  LDG.E R10, desc[UR16][R16.64] ;  /* 0x00000010100a7981 */ /* 0x000ee2000c1e1900 */
[----:B0-----:R-:W-:-:S05]  /*0b30*/  IMAD.WIDE.U32 R14, R24, 0x4, R14 ;  /* 0x00000004180e7825 */ /* 0x001fca00078e000e */
[----:B------:R-:W3:Y:S01]  /*0b40*/  LDG.E R21, desc[UR16][R14.64] ;  /* 0x000000100e157981 */ /* 0x000ee2000c1e1900 */
[----:B------:R-:W-:Y:S02]  /*0b50*/  IMAD R27, R24, R7, R2 ;  /* 0x00000007181b7224 */ /* 0x000fe400078e0202 */
[----:B----4-:R-:W-:-:S04]  /*0b60*/  FMUL R23, R3, R0 ;  /* 0x0000000003177220 */ /* 0x010fc80000400000 */
[----:B--2---:R-:W-:-:S04]  /*0b70*/  FFMA R0, R4, R11, R23 ;  /* 0x0000000b04007223 */ /* 0x004fc80000000017 */
[----:B---3--:R-:W-:-:S04]  /*0b80*/  FFMA R0, R5, R10, R0 ;  /* 0x0000000a05007223 */ /* 0x008fc80000000000 */
[----:B------:R-:W-:-:S04]  /*0b90*/  FMUL R0, R0, 3 ;  /* 0x4040000000007820 */ /* 0x000fc80000400000 */
[----:B------:R-:W0:Y:S01]  /*0ba0*/  F2F.F64.F32 R10, R0 ;  /* 0x00000000000a7310 */ /* 0x000e220000201800 */
[----:B------:R-:W-:-:S07]  /*0bb0*/  FMUL R26, R0, R0 ;  /* 0x00000000001a7220 */ /* 0x000fce0000400000 */
[----:B------:R-:W2:Y:S01]  /*0bc0*/  F2F.F64.F32 R22, R26 ;  /* 0x0000001a00167310 */ /* 0x000ea20000201800 */
[----:B-----5:R-:W-:Y:S01]  /*0bd0*/  FMUL R25, R6, R21 ;  /* 0x0000001506197220 */ /* 0x020fe20000400000 */
[----:B0-----:R-:W-:-:S06]  /*0be0*/  DADD R10, R10, 1 ;  /* 0x3ff000000a0a7429 */ /* 0x001fcc0000000000 */
[----:B------:R-:W0:Y:S02]  /*0bf0*/  F2F.F64.F32 R20, R25 ;  /* 0x0000001900147310 */ /* 0x000e240000201800 */
[----:B--2---:R-:W-:Y:S02]  /*0c00*/  DFMA R22, R22, 0.5, R10 ;  /* 0x3fe000001616782b */ /* 0x004fe4000000000a */
[----:B------:R-:W2:Y:S06]  /*0c10*/  LDC.64 R10, c[0x0][0x380] ;  /* 0x0000e000ff0a7b82 */ /* 0x000eac0000000a00 */
[----:B-1----:R-:W-:-:S08]  /*0c20*/  DFMA R22, R8, -1.5, R22 ;  /* 0xbff800000816782b */ /* 0x002fd00000000016 */
[----:B0-----:R-:W-:-:S06]  /*0c30*/  DMUL R20, R20, R22 ;  /* 0x0000001614147228 */ /* 0x001fcc0000000000 */
[----:B------:R-:W0:Y:S01]  /*0c40*/  F2F.F32.F64 R23, R20 ;  /* 0x0000001400177310 */ /* 0x000e220000301000 */
[----:B--2---:R-:W-:-:S05]  /*0c50*/  IMAD.WIDE R10, R27, 0x4, R10 ;  /* 0x000000041b0a7825 */ /* 0x004fca00078e020a */
[----:B0-----:R0:W-:Y:S04]  /*0c60*/  STG.E desc[UR16][R10.64], R23 ;  /* 0x000000170a007986 */ /* 0x0011e8000c101910 */
[----:B------:R-:W2:Y:S04]  /*0c70*/  LDG.E R18, desc[UR16][R18.64+0x4] ;  /* 0x0000041012127981 */ /* 0x000ea8000c1e1900 */
[----:B------:R-:W3:Y:S04]  /*0c80*/  LDG.E R13, desc[UR16][R12.64+0x4] ;  /* 0x000004100c0d7981 */ /* 0x000ee8000c1e1900 */
[----:B------:R-:W4:Y:S04]  /*0c90*/  LDG.E R16, desc[UR16][R16.64+0x4] ;  /* 0x0000041010107981 */ /* 0x000f28000c1e1900 */
[----:B------:R-:W4:Y:S01]  /*0ca0*/  LDG.E R15, desc[UR16][R14.64+0x4] ;  /* 0x000004100e0f7981 */ /* 0x000f22000c1e1900 */
[----:B0-----:R-:W-:Y:S01]  /*0cb0*/  IMAD.WIDE R10, R7, 0x4, R10 ;  /* 0x00000004070a7825 */ /* 0x001fe200078e020a */
[----:B------:R-:W-:-:S03]  /*0cc0*/  IADD3 R24, PT, PT, R24, 0x2, RZ ;  /* 0x0000000218187810 */ /* 0x000fc60007ffe0ff */
[----:B--2---:R-:W-:-:S04]  /*0cd0*/  FMUL R25, R3, R18 ;  /* 0x0000001203197220 */ /* 0x004fc80000400000 */
[----:B---3--:R-:W-:-:S04]  /*0ce0*/  FFMA R0, R4, R13, R25 ;  /* 0x0000000d04007223 */ /* 0x008fc80000000019 */
[----:B----4-:R-:W-:-:S04]  /*0cf0*/  FFMA R0, R5, R16, R0 ;  /* 0x0000001005007223 */ /* 0x010fc80000000000 */
[----:B------:R-:W-:-:S04]  /*0d00*/  FMUL R0, R0, 3 ;  /* 0x4040000000007820 */ /* 0x000fc80000400000 */
[----:B------:R-:W0:Y:S01]  /*0d10*/  F2F.F64.F32 R20, R0 ;  /* 0x0000000000147310 */ /* 0x000e220000201800 */
[----:B------:R-:W-:-:S07]  /*0d20*/  FMUL R22, R0, R0 ;  /* 0x0000000000167220 */ /* 0x000fce0000400000 */
[----:B------:R-:W1:Y:S01]  /*0d30*/  F2F.F64.F32 R22, R22 ;  /* 0x0000001600167310 */ /* 0x000e620000201800 */
[----:B------:R-:W-:Y:S01]  /*0d40*/  FMUL R18, R6, R15 ;  /* 0x0000000f06127220 */ /* 0x000fe20000400000 */
[----:B0-----:R-:W-:-:S06]  /*0d50*/  DADD R20, R20, 1 ;  /* 0x3ff0000014147429 */ /* 0x001fcc0000000000 */
[----:B------:R-:W0:Y:S02]  /*0d60*/  F2F.F64.F32 R12, R18 ;  /* 0x00000012000c7310 */ /* 0x000e240000201800 */
[----:B-1----:R-:W-:-:S08]  /*0d70*/  DFMA R20, R22, 0.5, R20 ;  /* 0x3fe000001614782b */ /* 0x002fd00000000014 */
[----:B------:R-:W-:-:S08]  /*0d80*/  DFMA R20, R8, -1.5, R20 ;  /* 0xbff800000814782b */ /* 0x000fd00000000014 */
[----:B0-----:R-:W-:-:S10]  /*0d90*/  DMUL R12, R12, R20 ;  /* 0x000000140c0c7228 */ /* 0x001fd40000000000 */
[----:B------:R-:W0:Y:S02]  /*0da0*/  F2F.F32.F64 R13, R12 ;  /* 0x0000000c000d7310 */ /* 0x000e240000301000 */
[----:B0-----:R2:W-:Y:S02]  /*0db0*/  STG.E desc[UR16][R10.64], R13 ;  /* 0x0000000d0a007986 */ /* 0x0015e4000c101910 */
.L_x_26:
[----:B------:R-:W-:Y:S05]  /*0dc0*/  @P1 EXIT ;  /* 0x000000000000194d */ /* 0x000fea0003800000 */
[----:B--2---:R-:W2:Y:S08]  /*0dd0*/  LDC.64 R12, c[0x0][0x3b8] ;  /* 0x0000ee00ff0c7b82 */ /* 0x004eb00000000a00 */
[----:B------:R-:W3:Y:S08]  /*0de0*/  LDC.64 R10, c[0x0][0x3b0] ;  /* 0x0000ec00ff0a7b82 */ /* 0x000ef00000000a00 */
[----:B------:R-:W4:Y:S01]  /*0df0*/  LDC.64 R14, c[0x0][0x3c0] ;  /* 0x0000f000ff0e7b82 */ /* 0x000f220000000a00 */
[----:B--2---:R-:W-:-:S07]  /*0e00*/  IMAD.WIDE.U32 R12, R24, 0x4, R12 ;  /* 0x00000004180c7825 */ /* 0x004fce00078e000c */
[----:B------:R-:W2:Y:S01]  /*0e10*/  LDC.64 R16, c[0x0][0x390] ;  /* 0x0000e400ff107b82 */ /* 0x000ea20000000a00 */
[----:B------:R-:W2:Y:S01]  /*0e20*/  LDG.E R12, desc[UR16][R12.64] ;  /* 0x000000100c0c7981 */ /* 0x000ea2000c1e1900 */
[----:B---3--:R-:W-:-:S06]  /*0e30*/  IMAD.WIDE.U32 R10, R24, 0x4, R10 ;  /* 0x00000004180a7825 */ /* 0x008fcc00078e000a */
[----:B------:R-:W3:Y:S01]  /*0e40*/  LDG.E R11, desc[UR16][R10.64] ;  /* 0x000000100a0b7981 */ /* 0x000ee2000c1e1900 */
[----:B----4-:R-:W-:-:S06]  /*0e50*/  IMAD.WIDE.U32 R14, R24, 0x4, R14 ;  /* 0x00000004180e7825 */ /* 0x010fcc00078e000e */
[----:B------:R-:W4:Y:S01]  /*0e60*/  LDG.E R14, desc[UR16][R14.64] ;  /* 0x000000100e0e7981 */ /* 0x000f22000c1e1900 */
[----:B--2---:R-:W-:-:S06]  /*0e70*/  IMAD.WIDE.U32 R16, R24, 0x4, R16 ;  /* 0x0000000418107825 */ /* 0x004fcc00078e0010 */
[----:B------:R-:W2:Y:S01]  /*0e80*/  LDG.E R17, desc[UR16][R16.64] ;  /* 0x0000001010117981 */ /* 0x000ea2000c1e1900 */
[----:B------:R-:W-:Y:S02]  /*0e90*/  FMUL R3, R3, R12 ;  /* 0x0000000c03037220 */ /* 0x000fe40000400000 */
[----:B------:R-:W1:Y:S02]  /*0ea0*/  LDC.64 R12, c[0x0][0x380] ;  /* 0x0000e000ff0c7b82 */ /* 0x000e640000000a00 */
[----:B---3--:R-:W-:-:S04]  /*0eb0*/  FFMA R4, R4, R11, R3 ;  /* 0x0000000b04047223 */ /* 0x008fc80000000003 */
[----:B----4-:R-:W-:-:S04]  /*0ec0*/  FFMA R4, R5, R14, R4 ;  /* 0x0000000e05047223 */ /* 0x010fc80000000004 */
[----:B------:R-:W-:-:S04]  /*0ed0*/  FMUL R0, R4, 3 ;  /* 0x4040000004007820 */ /* 0x000fc80000400000 */
[----:B------:R-:W3:Y:S01]  /*0ee0*/  F2F.F64.F32 R4, R0 ;  /* 0x0000000000047310 */ /* 0x000ee20000201800 */
[----:B0-----:R-:W-:-:S07]  /*0ef0*/  FMUL R18, R0, R0 ;  /* 0x0000000000127220 */ /* 0x001fce0000400000 */
[----:B------:R-:W0:Y:S01]  /*0f00*/  F2F.F64.F32 R10, R18 ;  /* 0x00000012000a7310 */ /* 0x000e220000201800 */
[----:B--2--5:R-:W-:Y:S01]  /*0f10*/  FMUL R6, R6, R17 ;  /* 0x0000001106067220 */ /* 0x024fe20000400000 */
[----:B---3--:R-:W-:-:S08]  /*0f20*/  DADD R4, R4, 1 ;  /* 0x3ff0000004047429 */ /* 0x008fd00000000000 */
[----:B0-----:R-:W-:Y:S02]  /*0f30*/  DFMA R10, R10, 0.5, R4 ;  /* 0x3fe000000a0a782b */ /* 0x001fe40000000004 */
[----:B------:R-:W0:Y:S06]  /*0f40*/  F2F.F64.F32 R4, R6 ;  /* 0x0000000600047310 */ /* 0x000e2c0000201800 */
[----:B-1----:R-:W-:-:S08]  /*0f50*/  DFMA R10, R8, -1.5, R10 ;  /* 0xbff80000080a782b */ /* 0x002fd0000000000a */
[----:B0-----:R-:W-:Y:S01]  /*0f60*/  DMUL R4, R4, R10 ;  /* 0x0000000a04047228 */ /* 0x001fe20000000000 */
[----:B------:R-:W-:-:S09]  /*0f70*/  IMAD R3, R24, R7, R2 ;  /* 0x0000000718037224 */ /* 0x000fd200078e0202 */
[----:B------:R-:W0:Y:S01]  /*0f80*/  F2F.F32.F64 R5, R4 ;  /* 0x0000000400057310 */ /* 0x000e220000301000 */
[----:B------:R-:W-:-:S05]  /*0f90*/  IMAD.WIDE R2, R3, 0x4, R12 ;  /* 0x0000000403027825 */ /* 0x000fca00078e020c */
[----:B0-----:R-:W-:Y:S01]  /*0fa0*/  STG.E desc[UR16][R2.64], R5 ;  /* 0x0000000502007986 */ /* 0x001fe2000c101910 */
[----:B------:R-:W-:Y:S05]  /*0fb0*/  EXIT ;  /* 0x000000000000794d */ /* 0x000fea0003800000 */
.L_x_27:
        /* <DEDUP_REMOVED lines=12> */
.L_x_198:


//--------------------- .text._Z8comp_fEqPfPKfS1_S1_S1_S1_S1_S1_S1_ii --------------------------
	.section	.text._Z8comp_fEqPfPKfS1_S1_S1_S1_S1_S1_S1_ii,"ax",@progbits
	.align	128
        .global         _Z8comp_fEqPfPKfS1_S1_S1_S1_S1_S1_S1_ii
        .type           _Z8comp_fEqPfPKfS1_S1_S1_S1_S1_S1_S1_ii,@function
        .size           _Z8comp_fEqPfPKfS1_S1_S1_S1_S1_S1_S1_ii,(.L_x_199 - _Z8comp_fEqPfPKfS1_S1_S1_S1_S1_S1_S1_ii)
        .other          _Z8comp_fEqPfPKfS1_S1_S1_S1_S1_S1_S1_ii,@"STO_CUDA_ENTRY STV_DEFAULT"
_Z8comp_fEqPfPKfS1_S1_S1_S1_S1_S1_S1_ii:
.text._Z8comp_fEqPfPKfS1_S1_S1_S1_S1_S1_S1_ii:
[----:B------:R-:W-:Y:S01]  /*0000*/  LDC R1, c[0x0][0x37c] ;  /* 0x0000df00ff017b82 */ /* 0x000fe20000000800 */
[----:B------:R-:W0:Y:S07]  /*0010*/  S2R R3, SR_TID.X ;  /* 0x0000000000037919 */ /* 0x000e2e0000002100 */
[----:B------:R-:W0:Y:S08]  /*0020*/  S2UR UR4, SR_CTAID.X ;  /* 0x00000000000479c3 */ /* 0x000e300000002500 */
[----:B------:R-:W0:Y:S08]  /*0030*/  LDC R2, c[0x0][0x360] ;  /* 0x0000d800ff027b82 */ /* 0x000e300000000800 */
[----:B------:R-:W1:Y:S01]  /*0040*/  LDC R0, c[0x0][0x3c8] ;  /* 0x0000f200ff007b82 */ /* 0x000e620000000800 */
[----:B0-----:R-:W-:-:S05]  /*0050*/  IMAD R3, R2, UR4, R3 ;  /* 0x0000000402037c24 */ /* 0x001fca000f8e0203 */
[----:B-1----:R-:W-:-:S13]  /*0060*/  ISETP.GE.AND P0, PT, R3, R0, PT ;  /* 0x000000000300720c */ /* 0x002fda0003f06270 */
[----:B------:R-:W-:Y:S05]  /*0070*/  @P0 EXIT ;  /* 0x000000000000094d */ /* 0x000fea0003800000 */
[----:B------:R-:W0:Y:S02]  /*0080*/  LDC R2, c[0x0][0x3cc] ;  /* 0x0000f300ff027b82 */ /* 0x000e240000000800 */
[----:B0-----:R-:W-:-:S13]  /*0090*/  ISETP.GE.AND P0, PT, R2, 0x1, PT ;  /* 0x000000010200780c */ /* 0x001fda0003f06270 */
[----:B------:R-:W-:Y:S05]  /*00a0*/  @!P0 EXIT ;  /* 0x000000000000894d */ /* 0x000fea0003800000 */
[----:B------:R-:W0:Y:S01]  /*00b0*/  LDC.64 R8, c[0x0][0x3a0] ;  /* 0x0000e800ff087b82 */ /* 0x000e220000000a00 */
[----:B------:R-:W1:Y:S07]  /*00c0*/  LDCU.64 UR16, c[0x0][0x358] ;  /* 0x00006b00ff1077ac */ /* 0x000e6e0008000a00 */
        /* <DEDUP_REMOVED lines=10> */
[----:B0-----:R-:W-:-:S04]  /*0170*/  IMAD.WIDE R14, R3, 0x4, R14 ;  /* 0x00000004030e7825 */ /* 0x001fc800078e020e */
[----:B------:R-:W-:Y:S02]  /*0180*/  HFMA2 R24, -RZ, RZ, 0, 0 ;  /* 0x00000000ff187431 */ /* 0x000fe400000001ff */
[----:B----4-:R-:W-:-:S04]  /*0190*/  FMUL R16, R4, R4 ;  /* 0x0000000404107220 */ /* 0x010fc80000400000 */
[----:B--2---:R-:W-:-:S04]  /*01a0*/  FFMA R7, R5, R5, R16 ;  /* 0x0000000505077223 */ /* 0x004fc80000000010 */
[----:B---3--:R-:W-:Y:S02]  /*01b0*/  FFMA R16, R6, R6, R7 ;  /* 0x0000000606107223 */ /* 0x008fe40000000007 */
[----:B------:R0:W5:Y:S02]  /*01c0*/  LDG.E R7, desc[UR16][R14.64] ;  /* 0x000000100e077981 */ /* 0x000164000c1e1900 */
[----:B------:R0:W1:Y:S01]  /*01d0*/  F2F.F64.F32 R8, R16 ;  /* 0x0000001000087310 */ /* 0x0000620000201800 */
[----:B------:R-:W-:Y:S05]  /*01e0*/  @!P0 BRA `(.L_x_28) ;  /* 0x0000000400cc8947 */ /* 0x000fea0003800000 */
[----:B------:R-:W2:Y:S01]  /*01f0*/  LDCU.128 UR4, c[0x0][0x3b0] ;  /* 0x00007600ff0477ac */ /* 0x000ea20008000c00 */
[----:B------:R-:W-:Y:S02]  /*0200*/  LOP3.LUT R24, R2, 0x7ffffffc, RZ, 0xc0, !PT ;  /* 0x7ffffffc02187812 */ /* 0x000fe400078ec0ff */
[----:B------:R-:W-:Y:S01]  /*0210*/  MOV R25, R3 ;  /* 0x0000000300197202 */ /* 0x000fe20000000f00 */
[----:B------:R-:W3:Y:S01]  /*0220*/  LDCU.64 UR12, c[0x0][0x3c0] ;  /* 0x00007800ff0c77ac */ /* 0x000ee20008000a00 */
[----:B------:R-:W-:Y:S01]  /*0230*/  IADD3 R26, PT, PT, -R24, RZ, RZ ;  /* 0x000000ff181a7210 */ /* 0x000fe20007ffe1ff */
[----:B------:R-:W4:Y:S01]  /*0240*/  LDCU.64 UR14, c[0x0][0x390] ;  /* 0x00007200ff0e77ac */ /* 0x000f220008000a00 */
[----:B--2---:R-:W-:Y:S02]  /*0250*/  UIADD3 UR10, UP1, UPT, UR4, 0x8, URZ ;  /* 0x00000008040a7890 */ /* 0x004fe4000ff3e0ff */
[----:B------:R-:W-:Y:S02]  /*0260*/  UIADD3 UR8, UP2, UPT, UR6, 0x8, URZ ;  /* 0x0000000806087890 */ /* 0x000fe4000ff5e0ff */
[----:B------:R-:W-:-:S02]  /*0270*/  UIADD3.X UR11, UPT, UPT, URZ, UR5, URZ, UP1, !UPT ;  /* 0x00000005ff0b7290 */ /* 0x000fc40008ffe4ff */
[----:B---3--:R-:W-:Y:S01]  /*0280*/  UIADD3 UR6, UP0, UPT, UR12, 0x8, URZ ;  /* 0x000000080c067890 */ /* 0x008fe2000ff1e0ff */
[----:B------:R-:W-:Y:S01]  /*0290*/  MOV R10, UR10 ;  /* 0x0000000a000a7c02 */ /* 0x000fe20008000f00 */
[----:B----4-:R-:W-:Y:S01]  /*02a0*/  UIADD3 UR4, UP1, UPT, UR14, 0x8, URZ ;  /* 0x000000080e047890 */ /* 0x010fe2000ff3e0ff */
[----:B------:R-:W-:Y:S01]  /*02b0*/  MOV R12, UR8 ;  /* 0x00000008000c7c02 */ /* 0x000fe20008000f00 */
[----:B------:R-:W-:Y:S01]  /*02c0*/  UIADD3.X UR9, UPT, UPT, URZ, UR7, URZ, UP2, !UPT ;  /* 0x00000007ff097290 */ /* 0x000fe200097fe4ff */
[----:B------:R-:W-:Y:S01]  /*02d0*/  MOV R11, UR11 ;  /* 0x0000000b000b7c02 */ /* 0x000fe20008000f00 */
[----:B------:R-:W-:Y:S01]  /*02e0*/  UIADD3.X UR7, UPT, UPT, URZ, UR13, URZ, UP0, !UPT ;  /* 0x0000000dff077290 */ /* 0x000fe200087fe4ff */
[----:B0-----:R-:W-:Y:S01]  /*02f0*/  MOV R14, UR6 ;  /* 0x00000006000e7c02 */ /* 0x001fe20008000f00 */
[----:B------:R-:W-:Y:S01]  /*0300*/  UIADD3.X UR5, UPT, UPT, URZ, UR15, URZ, UP1, !UPT ;  /* 0x0000000fff057290 */ /* 0x000fe20008ffe4ff */
[----:B------:R-:W-:Y:S02]  /*0310*/  MOV R16, UR4 ;  /* 0x0000000400107c02 */ /* 0x000fe40008000f00 */
[----:B------:R-:W-:-:S02]  /*0320*/  MOV R13, UR9 ;  /* 0x00000009000d7c02 */ /* 0x000fc40008000f00 */
[----:B------:R-:W-:Y:S02]  /*0330*/  MOV R15, UR7 ;  /* 0x00000007000f7c02 */ /* 0x000fe40008000f00 */
[----:B------:R-:W-:-:S07]  /*0340*/  MOV R17, UR5 ;  /* 0x0000000500117c02 */ /* 0x000fce0008000f00 */
.L_x_29:
[----:B--2---:R-:W2:Y:S04]  /*0350*/  LDG.E R19, desc[UR16][R12.64+-0x8] ;  /* 0xfffff8100c137981 */ /* 0x004ea8000c1e1900 */
[----:B------:R-:W3:Y:S04]  /*0360*/  LDG.E R18, desc[UR16][R10.64+-0x8] ;  /* 0xfffff8100a127981 */ /* 0x000ee8000c1e1900 */
[----:B------:R-:W4:Y:S04]  /*0370*/  LDG.E R21, desc[UR16][R14.64+-0x8] ;  /* 0xfffff8100e157981 */ /* 0x000f28000c1e1900 */
[----:B------:R-:W4:Y:S01]  /*0380*/  LDG.E R22, desc[UR16][R16.64+-0x8] ;  /* 0xfffff81010167981 */ /* 0x000f22000c1e1900 */
[----:B--2---:R-:W-:-:S04]  /*0390*/  FMUL R20, R4, R19 ;  /* 0x0000001304147220 */ /* 0x004fc80000400000 */
[----:B---3--:R-:W-:-:S04]  /*03a0*/  FFMA R19, R5, R18, R20 ;  /* 0x0000001205137223 */ /* 0x008fc80000000014 */
[----:B----4-:R-:W-:-:S04]  /*03b0*/  FFMA R19, R6, R21, R19 ;  /* 0x0000001506137223 */ /* 0x010fc80000000013 */
[----:B------:R-:W-:Y:S01]  /*03c0*/  FMUL R27, R19, 3 ;  /* 0x40400000131b7820 */ /* 0x000fe20000400000 */
[----:B-----5:R-:W-:Y:S02]  /*03d0*/  FMUL R29, R7, R22 ;  /* 0x00000016071d7220 */ /* 0x020fe40000400000 */
[----:B------:R-:W0:Y:S01]  /*03e0*/  LDC.64 R22, c[0x0][0x380] ;  /* 0x0000e000ff167b82 */ /* 0x000e220000000a00 */
[----:B------:R-:W2:Y:S01]  /*03f0*/  F2F.F64.F32 R20, R27 ;  /* 0x0000001b00147310 */ /* 0x000ea20000201800 */
[----:B------:R-:W-:-:S07]  /*0400*/  FMUL R28, R27, R27 ;  /* 0x0000001b1b1c7220 */ /* 0x000fce0000400000 */
[----:B------:R-:W3:Y:S01]  /*0410*/  F2F.F64.F32 R18, R28 ;  /* 0x0000001c00127310 */ /* 0x000ee20000201800 */
[----:B--2---:R-:W-:-:S08]  /*0420*/  DADD R20, R20, 1 ;  /* 0x3ff0000014147429 */ /* 0x004fd00000000000 */
[----:B---3--:R-:W-:Y:S01]  /*0430*/  DFMA R18, R18, 0.5, R20 ;  /* 0x3fe000001212782b */ /* 0x008fe20000000014 */
[----:B0-----:R-:W-:Y:S01]  /*0440*/  IMAD.WIDE R22, R25, 0x4, R22 ;  /* 0x0000000419167825 */ /* 0x001fe200078e0216 */
[----:B------:R-:W0:Y:S06]  /*0450*/  F2F.F64.F32 R20, R29 ;  /* 0x0000001d00147310 */ /* 0x000e2c0000201800 */
[----:B-1----:R-:W-:-:S08]  /*0460*/  DFMA R18, R8, -1.5, R18 ;  /* 0xbff800000812782b */ /* 0x002fd00000000012 */
[----:B0-----:R-:W-:-:S10]  /*0470*/  DMUL R18, R20, R18 ;  /* 0x0000001214127228 */ /* 0x001fd40000000000 */
[----:B------:R-:W0:Y:S02]  /*0480*/  F2F.F32.F64 R19, R18 ;  /* 0x0000001200137310 */ /* 0x000e240000301000 */
[----:B0-----:R0:W-:Y:S04]  /*0490*/  STG.E desc[UR16][R22.64], R19 ;  /* 0x0000001316007986 */ /* 0x0011e8000c101910 */
[----:B------:R-:W2:Y:S04]  /*04a0*/  LDG.E R21, desc[UR16][R12.64+-0x4] ;  /* 0xfffffc100c157981 */ /* 0x000ea8000c1e1900 */
[----:B------:R-:W3:Y:S04]  /*04b0*/  LDG.E R20, desc[UR16][R10.64+-0x4] ;  /* 0xfffffc100a147981 */ /* 0x000ee8000c1e1900 */
[----:B------:R-:W4:Y:S04]  /*04c0*/  LDG.E R27, desc[UR16][R14.64+-0x4] ;  /* 0xfffffc100e1b7981 */ /* 0x000f28000c1e1900 */
[----:B------:R-:W4:Y:S01]  /*04d0*/  LDG.E R28, desc[UR16][R16.64+-0x4] ;  /* 0xfffffc10101c7981 */ /* 0x000f22000c1e1900 */
[----:B0-----:R-:W-:-:S04]  /*04e0*/  IMAD.WIDE R22, R0, 0x4, R22 ;  /* 0x0000000400167825 */ /* 0x001fc800078e0216 */
[----:B--2---:R-:W-:-:S04]  /*04f0*/  FMUL R21, R4, R21 ;  /* 0x0000001504157220 */ /* 0x004fc80000400000 */
[----:B---3--:R-:W-:-:S04]  /*0500*/  FFMA R21, R5, R20, R21 ;  /* 0x0000001405157223 */ /* 0x008fc80000000015 */
[----:B----4-:R-:W-:-:S04]  /*0510*/  FFMA R21, R6, R27, R21 ;  /* 0x0000001b06157223 */ /* 0x010fc80000000015 */
[----:B------:R-:W-:-:S04]  /*0520*/  FMUL R27, R21, 3 ;  /* 0x40400000151b7820 */ /* 0x000fc80000400000 */
[----:B------:R-:W0:Y:S01]  /*0530*/  F2F.F64.F32 R20, R27 ;  /* 0x0000001b00147310 */ /* 0x000e220000201800 */
[----:B------:R-:W-:-:S07]  /*0540*/  FMUL R29, R27, R27 ;  /* 0x0000001b1b1d7220 */ /* 0x000fce0000400000 */
[----:B------:R-:W1:Y:S01]  /*0550*/  F2F.F64.F32 R18, R29 ;  /* 0x0000001d00127310 */ /* 0x000e620000201800 */
[----:B0-----:R-:W-:-:S08]  /*0560*/  DADD R20, R20, 1 ;  /* 0x3ff0000014147429 */ /* 0x001fd00000000000 */
[----:B-1----:R-:W-:Y:S01]  /*0570*/  DFMA R18, R18, 0.5, R20 ;  /* 0x3fe000001212782b */ /* 0x002fe20000000014 */
[----:B------:R-:W-:-:S06]  /*0580*/  FMUL R20, R7, R28 ;  /* 0x0000001c07147220 */ /* 0x000fcc0000400000 */
[----:B------:R-:W0:Y:S01]  /*0590*/  F2F.F64.F32 R20, R20 ;  /* 0x0000001400147310 */ /* 0x000e220000201800 */
[----:B------:R-:W-:-:S08]  /*05a0*/  DFMA R18, R8, -1.5, R18 ;  /* 0xbff800000812782b */ /* 0x000fd00000000012 */
[----:B0-----:R-:W-:-:S10]  /*05b0*/  DMUL R18, R20, R18 ;  /* 0x0000001214127228 */ /* 0x001fd40000000000 */
[----:B------:R-:W0:Y:S02]  /*05c0*/  F2F.F32.F64 R19, R18 ;  /* 0x0000001200137310 */ /* 0x000e240000301000 */
[----:B0-----:R0:W-:Y:S04]  /*05d0*/  STG.E desc[UR16][R22.64], R19 ;  /* 0x0000001316007986 */ /* 0x0011e8000c101910 */
[----:B------:R-:W2:Y:S04]  /*05e0*/  LDG.E R27, desc[UR16][R12.64] ;  /* 0x000000100c1b7981 */ /* 0x000ea8000c1e1900 */
[----:B------:R-:W3:Y:S04]  /*05f0*/  LDG.E R21, desc[UR16][R10.64] ;  /* 0x000000100a157981 */ /* 0x000ee8000c1e1900 */
[----:B------:R-:W4:Y:S04]  /*0600*/  LDG.E R29, desc[UR16][R14.64] ;  /* 0x000000100e1d7981 */ /* 0x000f28000c1e1900 */
[----:B------:R-:W4:Y:S01]  /*0610*/  LDG.E R28, desc[UR16][R16.64] ;  /* 0x00000010101c7981 */ /* 0x000f22000c1e1900 */
[----:B--2---:R-:W-:-:S04]  /*0620*/  FMUL R27, R4, R27 ;  /* 0x0000001b041b7220 */ /* 0x004fc80000400000 */
[----:B---3--:R-:W-:-:S04]  /*0630*/  FFMA R21, R5, R21, R27 ;  /* 0x0000001505157223 */ /* 0x008fc8000000001b */
[----:B----4-:R-:W-:-:S04]  /*0640*/  FFMA R21, R6, R29, R21 ;  /* 0x0000001d06157223 */ /* 0x010fc80000000015 */
[----:B------:R-:W-:Y:S01]  /*0650*/  FMUL R27, R21, 3 ;  /* 0x40400000151b7820 */ /* 0x000fe20000400000 */
[----:B------:R-:W-:-:S03]  /*0660*/  FMUL R29, R7, R28 ;  /* 0x0000001c071d7220 */ /* 0x000fc60000400000 */
[----:B------:R1:W2:Y:S02]  /*0670*/  F2F.F64.F32 R20, R27 ;  /* 0x0000001b00147310 */ /* 0x0002a40000201800 */
[----:B-1----:R-:W-:-:S06]  /*0680*/  FMUL R27, R27, R27 ;  /* 0x0000001b1b1b7220 */ /* 0x002fcc0000400000 */
[----:B0-----:R-:W0:Y:S01]  /*0690*/  F2F.F64.F32 R18, R27 ;  /* 0x0000001b00127310 */ /* 0x001e220000201800 */
[----:B--2---:R-:W-:-:S08]  /*06a0*/  DADD R20, R20, 1 ;  /* 0x3ff0000014147429 */ /* 0x004fd00000000000 */
[----:B0-----:R-:W-:Y:S02]  /*06b0*/  DFMA R18, R18, 0.5, R20 ;  /* 0x3fe000001212782b */ /* 0x001fe40000000014 */
[----:B------:R-:W0:Y:S06]  /*06c0*/  F2F.F64.F32 R20, R29 ;  /* 0x0000001d00147310 */ /* 0x000e2c0000201800 */
[----:B------:R-:W-:-:S08]  /*06d0*/  DFMA R18, R8, -1.5, R18 ;  /* 0xbff800000812782b */ /* 0x000fd00000000012 */
[----:B0-----:R-:W-:Y:S01]  /*06e0*/  DMUL R20, R20, R18 ;  /* 0x0000001214147228 */ /* 0x001fe20000000000 */
[----:B------:R-:W-:-:S09]  /*06f0*/  IMAD.WIDE R18, R0, 0x4, R22 ;  /* 0x0000000400127825 */ /* 0x000fd200078e0216 */
[----:B------:R-:W0:Y:S02]  /*0700*/  F2F.F32.F64 R21, R20 ;  /* 0x0000001400157310 */ /* 0x000e240000301000 */
[----:B0-----:R0:W-:Y:S04]  /*0710*/  STG.E desc[UR16][R18.64], R21 ;  /* 0x0000001512007986 */ /* 0x0011e8000c101910 */
[----:B------:R-:W2:Y:S04]  /*0720*/  LDG.E R23, desc[UR16][R12.64+0x4] ;  /* 0x000004100c177981 */ /* 0x000ea8000c1e1900 */
[----:B------:R1:W3:Y:S04]  /*0730*/  LDG.E R22, desc[UR16][R10.64+0x4] ;  /* 0x000004100a167981 */ /* 0x0002e8000c1e1900 */
[----:B------:R4:W3:Y:S04]  /*0740*/  LDG.E R27, desc[UR16][R14.64+0x4] ;  /* 0x000004100e1b7981 */ /* 0x0008e8000c1e1900 */
[----:B------:R4:W3:Y:S01]  /*0750*/  LDG.E R28, desc[UR16][R16.64+0x4] ;  /* 0x00000410101c7981 */ /* 0x0008e2000c1e1900 */
[----:B------:R-:W-:Y:S01]  /*0760*/  IADD3 R26, PT, PT, R26, 0x4, RZ ;  /* 0x000000041a1a7810 */ /* 0x000fe20007ffe0ff */
[----:B0-----:R-:W-:Y:S01]  /*0770*/  IMAD.WIDE R18, R0, 0x4, R18 ;  /* 0x0000000400127825 */ /* 0x001fe200078e0212 */
[----:B-1----:R-:W-:-:S02]  /*0780*/  IADD3 R10, P1, PT, R10, 0x10, RZ ;  /* 0x000000100a0a7810 */ /* 0x002fc40007f3e0ff */
[----:B------:R-:W-:Y:S02]  /*0790*/  ISETP.NE.AND P0, PT, R26, RZ, PT ;  /* 0x000000ff1a00720c */ /* 0x000fe40003f05270 */
[----:B------:R-:W-:Y:S02]  /*07a0*/  IADD3 R12, P2, PT, R12, 0x10, RZ ;  /* 0x000000100c0c7810 */ /* 0x000fe40007f5e0ff */
[----:B----4-:R-:W-:Y:S02]  /*07b0*/  IADD3 R14, P3, PT, R14, 0x10, RZ ;  /* 0x000000100e0e7810 */ /* 0x010fe40007f7e0ff */
[----:B------:R-:W-:Y:S02]  /*07c0*/  IADD3 R16, P4, PT, R16, 0x10, RZ ;  /* 0x0000001010107810 */ /* 0x000fe40007f9e0ff */
[----:B------:R-:W-:Y:S02]  /*07d0*/  IADD3.X R11, PT, PT, RZ, R11, RZ, P1, !PT ;  /* 0x0000000bff0b7210 */ /* 0x000fe40000ffe4ff */
[----:B------:R-:W-:-:S02]  /*07e0*/  IADD3.X R13, PT, PT, RZ, R13, RZ, P2, !PT ;  /* 0x0000000dff0d7210 */ /* 0x000fc400017fe4ff */
[----:B------:R-:W-:Y:S02]  /*07f0*/  IADD3.X R15, PT, PT, RZ, R15, RZ, P3, !PT ;  /* 0x0000000fff0f7210 */ /* 0x000fe40001ffe4ff */
[----:B------:R-:W-:Y:S02]  /*0800*/  IADD3.X R17, PT, PT, RZ, R17, RZ, P4, !PT ;  /* 0x00000011ff117210 */ /* 0x000fe400027fe4ff */
[----:B------:R-:W-:Y:S01]  /*0810*/  LEA R25, R0, R25, 0x2 ;  /* 0x0000001900197211 */ /* 0x000fe200078e10ff */
[----:B--2---:R-:W-:-:S04]  /*0820*/  FMUL R23, R4, R23 ;  /* 0x0000001704177220 */ /* 0x004fc80000400000 */
[----:B---3--:R-:W-:-:S04]  /*0830*/  FFMA R23, R5, R22, R23 ;  /* 0x0000001605177223 */ /* 0x008fc80000000017 */
[----:B------:R-:W-:-:S04]  /*0840*/  FFMA R23, R6, R27, R23 ;  /* 0x0000001b06177223 */ /* 0x000fc80000000017 */
        /* <DEDUP_REMOVED lines=11> */
[----:B0-----:R2:W-:Y:S01]  /*0900*/  STG.E desc[UR16][R18.64], R21 ;  /* 0x0000001512007986 */ /* 0x0015e2000c101910 */
[----:B------:R-:W-:Y:S05]  /*0910*/  @P0 BRA `(.L_x_29) ;  /* 0xfffffff8008c0947 */ /* 0x000fea000383ffff */
.L_x_28:
[----:B------:R-:W-:-:S13]  /*0920*/  LOP3.LUT P0, R10, R2, 0x3, RZ, 0xc0, !PT ;  /* 0x00000003020a7812 */ /* 0x000fda000780c0ff */
[----:B------:R-:W-:Y:S05]  /*0930*/  @!P0 EXIT ;  /* 0x000000000000894d */ /* 0x000fea0003800000 */
[----:B------:R-:W-:Y:S02]  /*0940*/  ISETP.NE.AND P0, PT, R10, 0x1, PT ;  /* 0x000000010a00780c */ /* 0x000fe40003f05270 */
[----:B------:R-:W-:-:S04]  /*0950*/  LOP3.LUT R2, R2, 0x1, RZ, 0xc0, !PT ;  /* 0x0000000102027812 */ /* 0x000fc800078ec0ff */
[----:B------:R-:W-:-:S07]  /*0960*/  ISETP.NE.U32.AND P1, PT, R2, 0x1, PT ;  /* 0x000000010200780c */ /* 0x000fce0003f25070 */
[----:B------:R-:W-:Y:S06]  /*0970*/  @!P0 BRA `(.L_x_30) ;  /* 0x0000000000cc8947 */ /* 0x000fec0003800000 */
[----:B------:R-:W3:Y:S08]  /*0980*/  LDC.64 R10, c[0x0][0x3b8] ;  /* 0x0000ee00ff0a7b82 */ /* 0x000ef00000000a00 */
[----:B------:R-:W4:Y:S08]  /*0990*/  LDC.64 R22, c[0x0][0x3b0] ;  /* 0x0000ec00ff167b82 */ /* 0x000f300000000a00 */
[----:B------:R-:W1:Y:S01]  /*09a0*/  LDC.64 R12, c[0x0][0x3c0] ;  /* 0x0000f000ff0c7b82 */ /* 0x000e620000000a00 */
[----:B---3--:R-:W-:-:S07]  /*09b0*/  IMAD.WIDE.U32 R10, R24, 0x4, R10 ;  /* 0x00000004180a7825 */ /* 0x008fce00078e000a */
[----:B0-----:R-:W0:Y:S01]  /*09c0*/  LDC.64 R14, c[0x0][0x390] ;  /* 0x0000e400ff0e7b82 */ /* 0x001e220000000a00 */
[----:B------:R-:W3:Y:S01]  /*09d0*/  LDG.E R17, desc[UR16][R10.64] ;  /* 0x000000100a117981 */ /* 0x000ee2000c1e1900 */
[----:B----4-:R-:W-:-:S05]  /*09e0*/  IMAD.WIDE.U32 R22, R24, 0x4, R22 ;  /* 0x0000000418167825 */ /* 0x010fca00078e0016 */
[----:B------:R-:W4:Y:S01]  /*09f0*/  LDG.E R16, desc[UR16][R22.64] ;  /* 0x0000001016107981 */ /* 0x000f22000c1e1900 */
[----:B-1----:R-:W-:-:S05]  /*0a00*/  IMAD.WIDE.U32 R12, R24, 0x4, R12 ;  /* 0x00000004180c7825 */ /* 0x002fca00078e000c */
[----:B--2---:R-:W2:Y:S01]  /*0a10*/  LDG.E R19, desc[UR16][R12.64] ;  /* 0x000000100c137981 */ /* 0x004ea2000c1e1900 */
[----:B0-----:R-:W-:-:S05]  /*0a20*/  IMAD.WIDE.U32 R14, R24, 0x4, R14 ;  /* 0x00000004180e7825 */ /* 0x001fca00078e000e */
[----:B------:R-:W2:Y:S01]  /*0a30*/  LDG.E R2, desc[UR16][R14.64] ;  /* 0x000000100e027981 */ /* 0x000ea2000c1e1900 */
[----:B---3--:R-:W-:-:S04]  /*0a40*/  FMUL R18, R4, R17 ;  /* 0x0000001104127220 */ /* 0x008fc80000400000 */
[----:B----4-:R-:W-:-:S04]  /*0a50*/  FFMA R17, R5, R16, R18 ;  /* 0x0000001005117223 */ /* 0x010fc80000000012 */
[----:B--2---:R-:W-:Y:S02]  /*0a60*/  FFMA R17, R6, R19, R17 ;  /* 0x0000001306117223 */ /* 0x004fe40000000011 */
[----:B------:R-:W0:Y:S02]  /*0a70*/  LDC.64 R18, c[0x0][0x380] ;  /* 0x0000e000ff127b82 */ /* 0x000e240000000a00 */
[----:B------:R-:W-:-:S04]  /*0a80*/  FMUL R25, R17, 3 ;  /* 0x4040000011197820 */ /* 0x000fc80000400000 */
[----:B------:R-:W1:Y:S01]  /*0a90*/  F2F.F64.F32 R16, R25 ;  /* 0x0000001900107310 */ /* 0x000e620000201800 */
[----:B------:R-:W-:-:S07]  /*0aa0*/  FMUL R26, R25, R25 ;  /* 0x00000019191a7220 */ /* 0x000fce0000400000 */
[----:B------:R-:W2:Y:S01]  /*0ab0*/  F2F.F64.F32 R20, R26 ;  /* 0x0000001a00147310 */ /* 0x000ea20000201800 */
[----:B-----5:R-:W-:Y:S01]  /*0ac0*/  FMUL R2, R7, R2 ;  /* 0x0000000207027220 */ /* 0x020fe20000400000 */
[----:B-1----:R-:W-:-:S08]  /*0ad0*/  DADD R16, R16, 1 ;  /* 0x3ff0000010107429 */ /* 0x002fd00000000000 */
[----:B--2---:R-:W-:Y:S02]  /*0ae0*/  DFMA R20, R20, 0.5, R16 ;  /* 0x3fe000001414782b */ /* 0x004fe40000000010 */
[----:B------:R-:W1:Y:S06]  /*0af0*/  F2F.F64.F32 R16, R2 ;  /* 0x0000000200107310 */ /* 0x000e6c0000201800 */
[----:B------:R-:W-:-:S08]  /*0b00*/  DFMA R20, R8, -1.5, R20 ;  /* 0xbff800000814782b */ /* 0x000fd00000000014 */
[----:B-1----:R-:W-:-:S06]  /*0b10*/  DMUL R16, R16, R20 ;  /* 0x0000001410107228 */ /* 0x002fcc0000000000 */
[----:B------:R-:W1:Y:S01]  /*0b20*/  F2F.F32.F64 R21, R16 ;  /* 0x0000001000157310 */ /* 0x000e620000301000 */
[----:B------:R-:W-:-:S04]  /*0b30*/  IMAD R25, R24, R0, R3 ;  /* 0x0000000018197224 */ /* 0x000fc800078e0203 */
[----:B0-----:R-:W-:-:S05]  /*0b40*/  IMAD.WIDE R18, R25, 0x4, R18 ;  /* 0x0000000419127825 */ /* 0x001fca00078e0212 */
[----:B-1----:R0:W-:Y:S04]  /*0b50*/  STG.E desc[UR16][R18.64], R21 ;  /* 0x0000001512007986 */ /* 0x0021e8000c101910 */
        /* <DEDUP_REMOVED lines=21> */
.L_x_30:
[----:B------:R-:W-:Y:S05]  /*0cb0*/  @P1 EXIT ;  /* 0x000000000000194d */ /* 0x000fea0003800000 */
[----:B------:R-:W4:Y:S08]  /*0cc0*/  LDC.64 R12, c[0x0][0x3b8] ;  /* 0x0000ee00ff0c7b82 */ /* 0x000f300000000a00 */
[----:B---3--:R-:W3:Y:S08]  /*0cd0*/  LDC.64 R10, c[0x0][0x3b0] ;  /* 0x0000ec00ff0a7b82 */ /* 0x008ef00000000a00 */
[----:B0-----:R-:W0:Y:S01]  /*0ce0*/  LDC.64 R14, c[0x0][0x3c0] ;  /* 0x0000f000ff0e7b82 */ /* 0x001e220000000a00 */
[----:B----4-:R-:W-:-:S07]  /*0cf0*/  IMAD.WIDE.U32 R12, R24, 0x4, R12 ;  /* 0x00000004180c7825 */ /* 0x010fce00078e000c */
[----:B------:R-:W4:Y:S01]  /*0d00*/  LDC.64 R16, c[0x0][0x390] ;  /* 0x0000e400ff107b82 */ /* 0x000f220000000a00 */
[----:B------:R-:W2:Y:S01]  /*0d10*/  LDG.E R13, desc[UR16][R12.64] ;  /* 0x000000100c0d7981 */ /* 0x000ea2000c1e1900 */
[----:B---3--:R-:W-:-:S06]  /*0d20*/  IMAD.WIDE.U32 R10, R24, 0x4, R10 ;  /* 0x00000004180a7825 */ /* 0x008fcc00078e000a */
[----:B------:R-:W3:Y:S01]  /*0d30*/  LDG.E R10, desc[UR16][R10.64] ;  /* 0x000000100a0a7981 */ /* 0x000ee2000c1e1900 */
[----:B0-----:R-:W-:-:S06]  /*0d40*/  IMAD.WIDE.U32 R14, R24, 0x4, R14 ;  /* 0x00000004180e7825 */ /* 0x001fcc00078e000e */
[----:B------:R-:W3:Y:S01]  /*0d50*/  LDG.E R14, desc[UR16][R14.64] ;  /* 0x000000100e0e7981 */ /* 0x000ee2000c1e1900 */
[----:B----4-:R-:W-:-:S06]  /*0d60*/  IMAD.WIDE.U32 R16, R24, 0x4, R16 ;  /* 0x0000000418107825 */ /* 0x010fcc00078e0010 */
[----:B------:R-:W4:Y:S01]  /*0d70*/  LDG.E R16, desc[UR16][R16.64] ;  /* 0x0000001010107981 */ /* 0x000f22000c1e1900 */
[----:B------:R-:W-:Y:S02]  /*0d80*/  IMAD R3, R24, R0, R3 ;  /* 0x0000000018037224 */ /* 0x000fe400078e0203 */
[----:B--2---:R-:W-:-:S04]  /*0d90*/  FMUL R4, R4, R13 ;  /* 0x0000000d04047220 */ /* 0x004fc80000400000 */
[----:B---3--:R-:W-:-:S04]  /*0da0*/  FFMA R5, R5, R10, R4 ;  /* 0x0000000a05057223 */ /* 0x008fc80000000004 */
[----:B------:R-:W-:-:S04]  /*0db0*/  FFMA R5, R6, R14, R5 ;  /* 0x0000000e06057223 */ /* 0x000fc80000000005 */
[----:B------:R-:W-:-:S04]  /*0dc0*/  FMUL R2, R5, 3 ;  /* 0x4040000005027820 */ /* 0x000fc80000400000 */
[----:B------:R-:W0:Y:S01]  /*0dd0*/  F2F.F64.F32 R4, R2 ;  /* 0x0000000200047310 */ /* 0x000e220000201800 */
[----:B------:R-:W-:-:S07]  /*0de0*/  FMUL R13, R2, R2 ;  /* 0x00000002020d7220 */ /* 0x000fce0000400000 */
[----:B------:R-:W2:Y:S01]  /*0df0*/  F2F.F64.F32 R10, R13 ;  /* 0x0000000d000a7310 */ /* 0x000ea20000201800 */
[----:B----45:R-:W-:Y:S02]  /*0e00*/  FMUL R12, R7, R16 ;  /* 0x00000010070c7220 */ /* 0x030fe40000400000 */
[----:B------:R-:W3:Y:S01]  /*0e10*/  LDC.64 R6, c[0x0][0x380] ;  /* 0x0000e000ff067b82 */ /* 0x000ee20000000a00 */
[----:B0-----:R-:W-:-:S08]  /*0e20*/  DADD R4, R4, 1 ;  /* 0x3ff0000004047429 */ /* 0x001fd00000000000 */
[----:B--2---:R-:W-:Y:S02]  /*0e30*/  DFMA R10, R10, 0.5, R4 ;  /* 0x3fe000000a0a782b */ /* 0x004fe40000000004 */
[----:B------:R-:W0:Y:S06]  /*0e40*/  F2F.F64.F32 R4, R12 ;  /* 0x0000000c00047310 */ /* 0x000e2c0000201800 */
[----:B-1----:R-:W-:-:S08]  /*0e50*/  DFMA R10, R8, -1.5, R10 ;  /* 0xbff80000080a782b */ /* 0x002fd0000000000a */
[----:B0-----:R-:W-:-:S10]  /*0e60*/  DMUL R4, R4, R10 ;  /* 0x0000000a04047228 */ /* 0x001fd40000000000 */
[----:B------:R-:W0:Y:S01]  /*0e70*/  F2F.F32.F64 R5, R4 ;  /* 0x0000000400057310 */ /* 0x000e220000301000 */
[----:B---3--:R-:W-:-:S05]  /*0e80*/  IMAD.WIDE R2, R3, 0x4, R6 ;  /* 0x0000000403027825 */ /* 0x008fca00078e0206 */
[----:B0-----:R-:W-:Y:S01]  /*0e90*/  STG.E desc[UR16][R2.64], R5 ;  /* 0x0000000502007986 */ /* 0x001fe2000c101910 */
[----:B------:R-:W-:Y:S05]  /*0ea0*/  EXIT ;  /* 0x000000000000794d */ /* 0x000fea0003800000 */
.L_x_31:
        /* <DEDUP_REMOVED lines=13> */
.L_x_199:


//--------------------- .text._Z13velocity_BC2DPfS_S_S_PKiS1_PKfS3_S3_S3_fS3_iiii --------------------------
	.section	.text._Z13velocity_BC2DPfS_S_S_PKiS1_PKfS3_S3_S3_fS3_iiii,"ax",@progbits
	.align	128
        .global         _Z13velocity_BC2DPfS_S_S_PKiS1_PKfS3_S3_S3_fS3_iiii
        .type           _Z13velocity_BC2DPfS_S_S_PKiS1_PKfS3_S3_S3_fS3_iiii,@function
        .size           _Z13velocity_BC2DPfS_S_S_PKiS1_PKfS3_S3_S3_fS3_iiii,(.L_x_200 - _Z13velocity_BC2DPfS_S_S_PKiS1_PKfS3_S3_S3_fS3_iiii)
        .other          _Z13velocity_BC2DPfS_S_S_PKiS1_PKfS3_S3_S3_fS3_iiii,@"STO_CUDA_ENTRY STV_DEFAULT"
_Z13velocity_BC2DPfS_S_S_PKiS1_PKfS3_S3_S3_fS3_iiii:
.text._Z13velocity_BC2DPfS_S_S_PKiS1_PKfS3_S3_S3_fS3_iiii:
        /* <DEDUP_REMOVED lines=29> */
[----:B------:R-:W-:Y:S01]  /*01d0*/  BSSY.RECONVERGENT B0, `(.L_x_32) ;  /* 0x0000135000007945 */ /* 0x000fe20003800200 */
[----:B--2---:R-:W-:-:S04]  /*01e0*/  IMAD.WIDE R2, R0, 0x4, R2 ;  /* 0x0000000400027825 */ /* 0x004fc800078e0202 */
[----:B---3--:R-:W-:-:S04]  /*01f0*/  IMAD.WIDE R4, R0, 0x4, R4 ;  /* 0x0000000400047825 */ /* 0x008fc800078e0204 */
[----:B0-----:R-:W-:Y:S01]  /*0200*/  IMAD.WIDE R6, R0, 0x4, R6 ;  /* 0x0000000400067825 */ /* 0x001fe200078e0206 */
[----:B----4-:R-:W-:-:S13]  /*0210*/  ISETP.NE.AND P0, PT, R8, 0x1, PT ;  /* 0x000000010800780c */ /* 0x010fda0003f05270 */
[----:B------:R-:W-:Y:S05]  /*0220*/  @P0 BRA `(.L_x_33) ;  /* 0x0000001000bc0947 */ /* 0x000fea0003800000 */
[----:B------:R-:W0:Y:S01]  /*0230*/  LDCU UR5, c[0x0][0x3ec] ;  /* 0x00007d80ff0577ac */ /* 0x000e220008000800 */
[----:B------:R-:W1:Y:S01]  /*0240*/  LDC R9, c[0x0][0x3d0] ;  /* 0x0000f400ff097b82 */ /* 0x000e620000000800 */
[----:B0-----:R-:W-:-:S09]  /*0250*/  UISETP.GE.AND UP0, UPT, UR5, 0x2, UPT ;  /* 0x000000020500788c */ /* 0x001fd2000bf06270 */
[----:B------:R-:W-:Y:S05]  /*0260*/  BRA.U !UP0, `(.L_x_34) ;  /* 0x0000001108a07547 */ /* 0x000fea000b800000 */
[----:B------:R-:W0:Y:S01]  /*0270*/  LDC.64 R18, c[0x0][0x3c8] ;  /* 0x0000f200ff127b82 */ /* 0x000e220000000a00 */
[----:B------:R-:W1:Y:S04]  /*0280*/  LDG.E R12, desc[UR22][R4.64] ;  /* 0x00000016040c7981 */ /* 0x000e68000c1e1900 */
[----:B------:R2:W5:Y:S04]  /*0290*/  LDG.E R8, desc[UR22][R2.64] ;  /* 0x0000001602087981 */ /* 0x000568000c1e1900 */
[----:B------:R2:W5:Y:S01]  /*02a0*/  LDG.E R11, desc[UR22][R6.64] ;  /* 0x00000016060b7981 */ /* 0x000562000c1e1900 */
[----:B0-----:R-:W-:-:S05]  /*02b0*/  IMAD.WIDE R18, R0, 0x4, R18 ;  /* 0x0000000400127825 */ /* 0x001fca00078e0212 */
[----:B------:R2:W5:Y:S01]  /*02c0*/  LDG.E R10, desc[UR22][R18.64] ;  /* 0x00000016120a7981 */ /* 0x000562000c1e1900 */
[----:B------:R-:W-:-:S04]  /*02d0*/  UIADD3 UR6, UPT, UPT, UR5, -0x2, URZ ;  /* 0xfffffffe05067890 */ /* 0x000fc8000fffe0ff */
[----:B------:R-:W-:Y:S02]  /*02e0*/  UISETP.GE.U32.AND UP0, UPT, UR6, 0x7, UPT ;  /* 0x000000070600788c */ /* 0x000fe4000bf06070 */
[----:B------:R-:W-:Y:S01]  /*02f0*/  UIMAD UR7, UR25, UR24, URZ ;  /* 0x00000018190772a4 */ /* 0x000fe2000f8e02ff */
[----:B------:R-:W-:Y:S01]  /*0300*/  HFMA2 R14, -RZ, RZ, 0, 5.9604644775390625e-08 ;  /* 0x00000001ff0e7431 */ /* 0x000fe200000001ff */
[----:B------:R-:W-:-:S04]  /*0310*/  UIADD3 UR5, UPT, UPT, UR5, -0x1, URZ ;  /* 0xffffffff05057890 */ /* 0x000fc8000fffe0ff */
[----:B------:R-:W-:Y:S02]  /*0320*/  IMAD R13, R22, UR7, RZ ;  /* 0x00000007160d7c24 */ /* 0x000fe4000f8e02ff */
[----:B-1----:R-:W-:Y:S01]  /*0330*/  FADD R12, -R12, R9 ;  /* 0x000000090c0c7221 */ /* 0x002fe20000000100 */
[----:B--2---:R-:W-:Y:S06]  /*0340*/  BRA.U !UP0, `(.L_x_35) ;  /* 0x0000000908507547 */ /* 0x004fec000b800000 */
[----:B------:R-:W0:Y:S01]  /*0350*/  LDCU.128 UR16, c[0x0][0x3b0] ;  /* 0x00007600ff1077ac */ /* 0x000e220008000c00 */
[----:B------:R-:W-:Y:S02]  /*0360*/  IADD3 R14, PT, PT, R22, UR4, R17 ;  /* 0x00000004160e7c10 */ /* 0x000fe4000fffe011 */
[----:B------:R-:W-:Y:S01]  /*0370*/  MOV R23, RZ ;  /* 0x000000ff00177202 */ /* 0x000fe20000000f00 */
[----:B------:R-:W1:Y:S02]  /*0380*/  LDCU.64 UR6, c[0x0][0x3c0] ;  /* 0x00007800ff0677ac */ /* 0x000e640008000a00 */
[----:B------:R-:W-:Y:S01]  /*0390*/  IMAD R15, R14, UR25, R15 ;  /* 0x000000190e0f7c24 */ /* 0x000fe2000f8e020f */
[----:B------:R-:W2:Y:S03]  /*03a0*/  LDCU.64 UR20, c[0x0][0x3d8] ;  /* 0x00007b00ff1477ac */ /* 0x000ea60008000a00 */
[----:B------:R-:W-:Y:S01]  /*03b0*/  IMAD R24, R15, UR24, R24 ;  /* 0x000000180f187c24 */ /* 0x000fe2000f8e0218 */
[----:B0-----:R-:W-:-:S02]  /*03c0*/  UIADD3 UR13, UP0, UPT, UR16, 0x10, URZ ;  /* 0x00000010100d7890 */ /* 0x001fc4000ff1e0ff */
[----:B------:R-:W-:Y:S02]  /*03d0*/  UIADD3 UR11, UP1, UPT, UR18, 0x10, URZ ;  /* 0x00000010120b7890 */ /* 0x000fe4000ff3e0ff */
[----:B-1----:R-:W-:Y:S02]  /*03e0*/  UIADD3 UR9, UP2, UPT, UR6, 0x10, URZ ;  /* 0x0000001006097890 */ /* 0x002fe4000ff5e0ff */
[----:B------:R-:W-:Y:S01]  /*03f0*/  UIADD3.X UR14, UPT, UPT, URZ, UR17, URZ, UP0, !UPT ;  /* 0x00000011ff0e7290 */ /* 0x000fe200087fe4ff */
[----:B------:R-:W-:Y:S01]  /*0400*/  MOV R25, UR13 ;  /* 0x0000000d00197c02 */ /* 0x000fe20008000f00 */
[----:B------:R-:W-:Y:S01]  /*0410*/  UIADD3.X UR10, UPT, UPT, URZ, UR7, URZ, UP2, !UPT ;  /* 0x00000007ff0a7290 */ /* 0x000fe200097fe4ff */
[----:B------:R-:W-:Y:S01]  /*0420*/  MOV R20, UR11 ;  /* 0x0000000b00147c02 */ /* 0x000fe20008000f00 */
[----:B--2---:R-:W-:Y:S01]  /*0430*/  UIADD3 UR7, UP0, UPT, UR20, 0x10, URZ ;  /* 0x0000001014077890 */ /* 0x004fe2000ff1e0ff */
[----:B------:R-:W-:Y:S01]  /*0440*/  MOV R14, UR9 ;  /* 0x00000009000e7c02 */ /* 0x000fe20008000f00 */
[----:B------:R-:W-:Y:S01]  /*0450*/  UIADD3.X UR12, UPT, UPT, URZ, UR19, URZ, UP1, !UPT ;  /* 0x00000013ff0c7290 */ /* 0x000fe20008ffe4ff */
[----:B------:R-:W-:Y:S01]  /*0460*/  MOV R30, UR14 ;  /* 0x0000000e001e7c02 */ /* 0x000fe20008000f00 */
[----:B------:R-:W-:Y:S01]  /*0470*/  UIADD3.X UR8, UPT, UPT, URZ, UR21, URZ, UP0, !UPT ;  /* 0x00000015ff087290 */ /* 0x000fe200087fe4ff */
[----:B------:R-:W-:Y:S01]  /*0480*/  MOV R15, UR10 ;  /* 0x0000000a000f7c02 */ /* 0x000fe20008000f00 */
[----:B------:R-:W-:Y:S01]  /*0490*/  ULOP3.LUT UR6, UR5, 0xfffffff8, URZ, 0xc0, !UPT ;  /* 0xfffffff805067892 */ /* 0x000fe2000f8ec0ff */
[----:B------:R-:W-:-:S02]  /*04a0*/  MOV R18, UR7 ;  /* 0x0000000700127c02 */ /* 0x000fc40008000f00 */
[----:B------:R-:W-:Y:S01]  /*04b0*/  MOV R21, UR12 ;  /* 0x0000000c00157c02 */ /* 0x000fe20008000f00 */
[----:B------:R-:W-:Y:S01]  /*04c0*/  UIADD3 UR6, UPT, UPT, -UR6, URZ, URZ ;  /* 0x000000ff06067290 */ /* 0x000fe2000fffe1ff */
[----:B------:R-:W-:-:S11]  /*04d0*/  MOV R19, UR8 ;  /* 0x0000000800137c02 */ /* 0x000fd60008000f00 */
.L_x_36:
[----:B------:R-:W0:Y:S01]  /*04e0*/  LDC.64 R26, c[0x0][0x380] ;  /* 0x0000e000ff1a7b82 */ /* 0x000e220000000a00 */
[----:B------:R-:W-:Y:S01]  /*04f0*/  MOV R16, R25 ;  /* 0x0000001900107202 */ /* 0x000fe20000000f00 */
[----:B------:R-:W2:Y:S01]  /*0500*/  LDG.E R31, desc[UR22][R18.64+-0xc] ;  /* 0xfffff416121f7981 */ /* 0x000ea2000c1e1900 */
[----:B------:R-:W-:-:S03]  /*0510*/  MOV R17, R30 ;  /* 0x0000001e00117202 */ /* 0x000fc60000000f00 */
[----:B------:R-:W3:Y:S04]  /*0520*/  LDG.E R25, desc[UR22][R20.64+-0xc] ;  /* 0xfffff41614197981 */ /* 0x000ee8000c1e1900 */
[----:B------:R-:W4:Y:S04]  /*0530*/  LDG.E R29, desc[UR22][R16.64+-0xc] ;  /* 0xfffff416101d7981 */ /* 0x000f28000c1e1900 */
[----:B------:R-:W2:Y:S01]  /*0540*/  LDG.E R30, desc[UR22][R14.64+-0xc] ;  /* 0xfffff4160e1e7981 */ /* 0x000ea2000c1e1900 */
[----:B0-----:R-:W-:-:S05]  /*0550*/  IMAD.WIDE R26, R24, 0x4, R26 ;  /* 0x00000004181a7825 */ /* 0x001fca00078e021a */
[----:B------:R-:W2:Y:S01]  /*0560*/  LDG.E R33, desc[UR22][R26.64] ;  /* 0x000000161a217981 */ /* 0x000ea2000c1e1900 */
[----:B----45:R-:W-:-:S04]  /*0570*/  FMUL R29, R8, R29 ;  /* 0x0000001d081d7220 */ /* 0x030fc80000400000 */
[----:B---3--:R-:W-:-:S04]  /*0580*/  FFMA R28, R12, R25, -R29 ;  /* 0x000000190c1c7223 */ /* 0x008fc8000000081d */
[----:B--2---:R-:W-:Y:S01]  /*0590*/  FFMA R28, -R11, R30, R28 ;  /* 0x0000001e0b1c7223 */ /* 0x004fe2000000011c */
[----:B------:R-:W-:-:S03]  /*05a0*/  FMUL R31, R10, R31 ;  /* 0x0000001f0a1f7220 */ /* 0x000fc60000400000 */
[----:B------:R-:W-:-:S04]  /*05b0*/  FMUL R28, R28, 3 ;  /* 0x404000001c1c7820 */ /* 0x000fc80000400000 */
[----:B------:R-:W-:-:S05]  /*05c0*/  FFMA R31, R28, R31, R33 ;  /* 0x0000001f1c1f7223 */ /* 0x000fca0000000021 */
[----:B------:R0:W-:Y:S04]  /*05d0*/  STG.E desc[UR22][R26.64], R31 ;  /* 0x0000001f1a007986 */ /* 0x0001e8000c101916 */
[----:B------:R-:W2:Y:S04]  /*05e0*/  LDG.E R25, desc[UR22][R16.64+-0x8] ;  /* 0xfffff81610197981 */ /* 0x000ea8000c1e1900 */
[----:B------:R-:W3:Y:S01]  /*05f0*/  LDG.E R33, desc[UR22][R20.64+-0x8] ;  /* 0xfffff81614217981 */ /* 0x000ee2000c1e1900 */
[----:B------:R-:W-:-:S03]  /*0600*/  IMAD.WIDE R28, R13, 0x4, R26 ;  /* 0x000000040d1c7825 */ /* 0x000fc600078e021a */
[----:B------:R-:W4:Y:S04]  /*0610*/  LDG.E R32, desc[UR22][R14.64+-0x8] ;  /* 0xfffff8160e207981 */ /* 0x000f28000c1e1900 */
[----:B------:R-:W4:Y:S04]  /*0620*/  LDG.E R35, desc[UR22][R18.64+-0x8] ;  /* 0xfffff81612237981 */ /* 0x000f28000c1e1900 */
[----:B------:R-:W4:Y:S01]  /*0630*/  LDG.E R37, desc[UR22][R28.64] ;  /* 0x000000161c257981 */ /* 0x000f22000c1e1900 */
[----:B0-----:R-:W-:-:S04]  /*0640*/  IMAD.WIDE R26, R13, 0x4, R28 ;  /* 0x000000040d1a7825 */ /* 0x001fc800078e021c */
[----:B--2---:R-:W-:-:S04]  /*0650*/  FMUL R25, R8, R25 ;  /* 0x0000001908197220 */ /* 0x004fc80000400000 */
[----:B---3--:R-:W-:-:S04]  /*0660*/  FFMA R30, R12, R33, -R25 ;  /* 0x000000210c1e7223 */ /* 0x008fc80000000819 */
[----:B----4-:R-:W-:Y:S01]  /*0670*/  FFMA R30, -R11, R32, R30 ;  /* 0x000000200b1e7223 */ /* 0x010fe2000000011e */
[----:B------:R-:W-:-:S03]  /*0680*/  FMUL R35, R10, R35 ;  /* 0x000000230a237220 */ /* 0x000fc60000400000 */
[----:B------:R-:W-:-:S04]  /*0690*/  FMUL R30, R30, 3 ;  /* 0x404000001e1e7820 */ /* 0x000fc80000400000 */
[----:B------:R-:W-:-:S05]  /*06a0*/  FFMA R35, R30, R35, R37 ;  /* 0x000000231e237223 */ /* 0x000fca0000000025 */
[----:B------:R0:W-:Y:S04]  /*06b0*/  STG.E desc[UR22][R28.64], R35 ;  /* 0x000000231c007986 */ /* 0x0001e8000c101916 */
[----:B------:R-:W2:Y:S04]  /*06c0*/  LDG.E R25, desc[UR22][R16.64+-0x4] ;  /* 0xfffffc1610197981 */ /* 0x000ea8000c1e1900 */
[----:B------:R-:W3:Y:S04]  /*06d0*/  LDG.E R31, desc[UR22][R20.64+-0x4] ;  /* 0xfffffc16141f7981 */ /* 0x000ee8000c1e1900 */
        /* <DEDUP_REMOVED lines=65> */
[----:B------:R1:W4:Y:S04]  /*0af0*/  LDG.E R32, desc[UR22][R14.64+0x10] ;  /* 0x000010160e207981 */ /* 0x000328000c1e1900 */
[----:B------:R0:W4:Y:S04]  /*0b00*/  LDG.E R35, desc[UR22][R18.64+0x10] ;  /* 0x0000101612237981 */ /* 0x000128000c1e1900 */
[----:B------:R-:W4:Y:S01]  /*0b10*/  LDG.E R37, desc[UR22][R28.64] ;  /* 0x000000161c257981 */ /* 0x000f22000c1e1900 */
[----:B------:R-:W-:-:S04]  /*0b20*/  UIADD3 UR6, UPT, UPT, UR6, 0x8, URZ ;  /* 0x0000000806067890 */ /* 0x000fc8000fffe0ff */
[----:B------:R-:W-:Y:S01]  /*0b30*/  UISETP.NE.AND UP0, UPT, UR6, URZ, UPT ;  /* 0x000000ff0600728c */ /* 0x000fe2000bf05270 */
[----:B-1----:R-:W-:Y:S02]  /*0b40*/  IADD3 R14, P1, PT, R14, 0x20, RZ ;  /* 0x000000200e0e7810 */ /* 0x002fe40007f3e0ff */
[----:B0-----:R-:W-:Y:S02]  /*0b50*/  IADD3 R18, P2, PT, R18, 0x20, RZ ;  /* 0x0000002012127810 */ /* 0x001fe40007f5e0ff */
[----:B------:R-:W-:Y:S02]  /*0b60*/  IADD3.X R15, PT, PT, RZ, R15, RZ, P1, !PT ;  /* 0x0000000fff0f7210 */ /* 0x000fe40000ffe4ff */
[----:B------:R-:W-:Y:S02]  /*0b70*/  IADD3.X R19, PT, PT, RZ, R19, RZ, P2, !PT ;  /* 0x00000013ff137210 */ /* 0x000fe400017fe4ff */
[----:B------:R-:W-:Y:S01]  /*0b80*/  IADD3 R23, PT, PT, R23, 0x8, RZ ;  /* 0x0000000817177810 */ /* 0x000fe20007ffe0ff */
[----:B--2---:R-:W-:-:S04]  /*0b90*/  FMUL R25, R8, R25 ;  /* 0x0000001908197220 */ /* 0x004fc80000400000 */
[----:B---3--:R-:W-:-:S04]  /*0ba0*/  FFMA R30, R12, R31, -R25 ;  /* 0x0000001f0c1e7223 */ /* 0x008fc80000000819 */
[----:B----4-:R-:W-:Y:S01]  /*0bb0*/  FFMA R30, -R11, R32, R30 ;  /* 0x000000200b1e7223 */ /* 0x010fe2000000011e */
[----:B------:R-:W-:-:S03]  /*0bc0*/  FMUL R35, R10, R35 ;  /* 0x000000230a237220 */ /* 0x000fc60000400000 */
[----:B------:R-:W-:-:S04]  /*0bd0*/  FMUL R30, R30, 3 ;  /* 0x404000001e1e7820 */ /* 0x000fc80000400000 */
[----:B------:R-:W-:-:S05]  /*0be0*/  FFMA R35, R30, R35, R37 ;  /* 0x000000231e237223 */ /* 0x000fca0000000025 */
[----:B------:R0:W-:Y:S01]  /*0bf0*/  STG.E desc[UR22][R28.64], R35 ;  /* 0x000000231c007986 */ /* 0x0001e2000c101916 */
[----:B------:R-:W-:Y:S01]  /*0c00*/  IADD3 R25, P0, PT, R16, 0x20, RZ ;  /* 0x0000002010197810 */ /* 0x000fe20007f1e0ff */
[----:B------:R-:W-:-:S03]  /*0c10*/  IMAD R16, R22, UR25, RZ ;  /* 0x0000001916107c24 */ /* 0x000fc6000f8e02ff */
[----:B------:R-:W-:Y:S01]  /*0c20*/  IADD3.X R30, PT, PT, RZ, R17, RZ, P0, !PT ;  /* 0x00000011ff1e7210 */ /* 0x000fe200007fe4ff */
[----:B------:R-:W-:Y:S01]  /*0c30*/  IMAD R17, R16, UR24, RZ ;  /* 0x0000001810117c24 */ /* 0x000fe2000f8e02ff */
[----:B------:R-:W-:-:S04]  /*0c40*/  IADD3 R20, P0, PT, R20, 0x20, RZ ;  /* 0x0000002014147810 */ /* 0x000fc80007f1e0ff */
[----:B------:R-:W-:Y:S02]  /*0c50*/  IADD3.X R21, PT, PT, RZ, R21, RZ, P0, !PT ;  /* 0x00000015ff157210 */ /* 0x000fe400007fe4ff */
[----:B------:R-:W-:Y:S01]  /*0c60*/  LEA R24, R17, R24, 0x3 ;  /* 0x0000001811187211 */ /* 0x000fe200078e18ff */
[----:B0-----:R-:W-:Y:S06]  /*0c70*/  BRA.U UP0, `(.L_x_36) ;  /* 0xfffffff900187547 */ /* 0x001fec000b83ffff */
[----:B------:R-:W-:-:S07]  /*0c80*/  IADD3 R14, PT, PT, R23, 0x1, RZ ;  /* 0x00000001170e7810 */ /* 0x000fce0007ffe0ff */
.L_x_35:
[----:B------:R-:W-:-:S09]  /*0c90*/  ULOP3.LUT UP0, UR6, UR5, 0x7, URZ, 0xc0, !UPT ;  /* 0x0000000705067892 */ /* 0x000fd2000f80c0ff */
[----:B------:R-:W-:Y:S05]  /*0ca0*/  BRA.U !UP0, `(.L_x_34) ;  /* 0x0000000908107547 */ /* 0x000fea000b800000 */
[----:B------:R-:W-:Y:S02]  /*0cb0*/  UISETP.GE.U32.AND UP0, UPT, UR6, 0x4, UPT ;  /* 0x000000040600788c */ /* 0x000fe4000bf06070 */
[----:B------:R-:W-:-:S07]  /*0cc0*/  ULOP3.LUT UP1, UR7, UR5, 0x3, URZ, 0xc0, !UPT ;  /* 0x0000000305077892 */ /* 0x000fce000f82c0ff */
[----:B------:R-:W-:Y:S05]  /*0cd0*/  BRA.U !UP0, `(.L_x_37) ;  /* 0x0000000108fc7547 */ /* 0x000fea000b800000 */
[----:B------:R-:W0:Y:S08]  /*0ce0*/  LDC.64 R18, c[0x0][0x3b0] ;  /* 0x0000ec00ff127b82 */ /* 0x000e300000000a00 */
[----:B------:R-:W1:Y:S08]  /*0cf0*/  LDC.64 R16, c[0x0][0x3b8] ;  /* 0x0000ee00ff107b82 */ /* 0x000e700000000a00 */
[----:B------:R-:W2:Y:S08]  /*0d00*/  LDC.64 R20, c[0x0][0x3c0] ;  /* 0x0000f000ff147b82 */ /* 0x000eb00000000a00 */
[----:B------:R-:W3:Y:S01]  /*0d10*/  LDC.64 R22, c[0x0][0x3d8] ;  /* 0x0000f600ff167b82 */ /* 0x000ee20000000a00 */
[----:B0-----:R-:W-:-:S05]  /*0d20*/  IMAD.WIDE.U32 R18, R14, 0x4, R18 ;  /* 0x000000040e127825 */ /* 0x001fca00078e0012 */
[----:B------:R-:W4:Y:S02]  /*0d30*/  LDG.E R15, desc[UR22][R18.64] ;  /* 0x00000016120f7981 */ /* 0x000f24000c1e1900 */
[----:B------:R-:W0:Y:S01]  /*0d40*/  LDC.64 R24, c[0x0][0x380] ;  /* 0x0000e000ff187b82 */ /* 0x000e220000000a00 */
[----:B-1----:R-:W-:-:S05]  /*0d50*/  IMAD.WIDE.U32 R16, R14, 0x4, R16 ;  /* 0x000000040e107825 */ /* 0x002fca00078e0010 */
[----:B------:R-:W4:Y:S01]  /*0d60*/  LDG.E R27, desc[UR22][R16.64] ;  /* 0x00000016101b7981 */ /* 0x000f22000c1e1900 */
[----:B--2---:R-:W-:-:S04]  /*0d70*/  IMAD.WIDE.U32 R20, R14, 0x4, R20 ;  /* 0x000000040e147825 */ /* 0x004fc800078e0014 */
[C---:B------:R-:W-:Y:S01]  /*0d80*/  IMAD R29, R14.reuse, R13, R0 ;  /* 0x0000000d0e1d7224 */ /* 0x040fe200078e0200 */
[----:B------:R-:W2:Y:S01]  /*0d90*/  LDG.E R28, desc[UR22][R20.64] ;  /* 0x00000016141c7981 */ /* 0x000ea2000c1e1900 */
[----:B---3--:R-:W-:-:S04]  /*0da0*/  IMAD.WIDE.U32 R22, R14, 0x4, R22 ;  /* 0x000000040e167825 */ /* 0x008fc800078e0016 */
[----:B0-----:R-:W-:Y:S02]  /*0db0*/  IMAD.WIDE R24, R29, 0x4, R24 ;  /* 0x000000041d187825 */ /* 0x001fe400078e0218 */
[----:B------:R-:W3:Y:S04]  /*0dc0*/  LDG.E R29, desc[UR22][R22.64] ;  /* 0x00000016161d7981 */ /* 0x000ee8000c1e1900 */
[----:B------:R-:W3:Y:S01]  /*0dd0*/  LDG.E R31, desc[UR22][R24.64] ;  /* 0x00000016181f7981 */ /* 0x000ee2000c1e1900 */
[----:B----45:R-:W-:-:S04]  /*0de0*/  FMUL R15, R8, R15 ;  /* 0x0000000f080f7220 */ /* 0x030fc80000400000 */
[----:B------:R-:W-:-:S04]  /*0df0*/  FFMA R26, R12, R27, -R15 ;  /* 0x0000001b0c1a7223 */ /* 0x000fc8000000080f */
[----:B--2---:R-:W-:-:S04]  /*0e00*/  FFMA R26, -R11, R28, R26 ;  /* 0x0000001c0b1a7223 */ /* 0x004fc8000000011a */
[----:B------:R-:W-:Y:S01]  /*0e10*/  FMUL R26, R26, 3 ;  /* 0x404000001a1a7820 */ /* 0x000fe20000400000 */
[----:B---3--:R-:W-:-:S04]  /*0e20*/  FMUL R29, R10, R29 ;  /* 0x0000001d0a1d7220 */ /* 0x008fc80000400000 */
        /* <DEDUP_REMOVED lines=34> */
[----:B------:R-:W-:Y:S01]  /*1050*/  IADD3 R14, PT, PT, R14, 0x4, RZ ;  /* 0x000000040e0e7810 */ /* 0x000fe20007ffe0ff */
[----:B--2---:R-:W-:-:S04]  /*1060*/  FMUL R15, R8, R19 ;  /* 0x00000013080f7220 */ /* 0x004fc80000400000 */
[----:B---3--:R-:W-:-:S04]  /*1070*/  FFMA R28, R12, R17, -R15 ;  /* 0x000000110c1c7223 */ /* 0x008fc8000000080f */
[----:B----4-:R-:W-:Y:S01]  /*1080*/  FFMA R28, -R11, R20, R28 ;  /* 0x000000140b1c7223 */ /* 0x010fe2000000011c */
[----:B------:R-:W-:-:S03]  /*1090*/  FMUL R15, R10, R23 ;  /* 0x000000170a0f7220 */ /* 0x000fc60000400000 */
[----:B------:R-:W-:-:S04]  /*10a0*/  FMUL R28, R28, 3 ;  /* 0x404000001c1c7820 */ /* 0x000fc80000400000 */
[----:B------:R-:W-:-:S05]  /*10b0*/  FFMA R15, R28, R15, R29 ;  /* 0x0000000f1c0f7223 */ /* 0x000fca000000001d */
[----:B------:R0:W-:Y:S02]  /*10c0*/  STG.E desc[UR22][R26.64], R15 ;  /* 0x0000000f1a007986 */ /* 0x0001e4000c101916 */
.L_x_37:
[----:B------:R-:W-:Y:S05]  /*10d0*/  BRA.U !UP1, `(.L_x_34) ;  /* 0x0000000509047547 */ /* 0x000fea000b800000 */
[----:B------:R-:W-:Y:S02]  /*10e0*/  UISETP.NE.AND UP0, UPT, UR7, 0x1, UPT ;  /* 0x000000010700788c */ /* 0x000fe4000bf05270 */
[----:B------:R-:W-:-:S04]  /*10f0*/  ULOP3.LUT UR5, UR5, 0x1, URZ, 0xc0, !UPT ;  /* 0x0000000105057892 */ /* 0x000fc8000f8ec0ff */
[----:B------:R-:W-:-:S03]  /*1100*/  UISETP.NE.U32.AND UP1, UPT, UR5, 0x1, UPT ;  /* 0x000000010500788c */ /* 0x000fc6000bf25070 */
[----:B------:R-:W-:Y:S08]  /*1110*/  BRA.U !UP0, `(.L_x_38) ;  /* 0x0000000108947547 */ /* 0x000ff0000b800000 */
[----:B------:R-:W1:Y:S08]  /*1120*/  LDC.64 R18, c[0x0][0x3b0] ;  /* 0x0000ec00ff127b82 */ /* 0x000e700000000a00 */
[----:B------:R-:W2:Y:S08]  /*1130*/  LDC.64 R16, c[0x0][0x3b8] ;  /* 0x0000ee00ff107b82 */ /* 0x000eb00000000a00 */
[----:B0-----:R-:W0:Y:S08]  /*1140*/  LDC.64 R24, c[0x0][0x3c0] ;  /* 0x0000f000ff187b82 */ /* 0x001e300000000a00 */
[----:B------:R-:W3:Y:S01]  /*1150*/  LDC.64 R22, c[0x0][0x3d8] ;  /* 0x0000f600ff167b82 */ /* 0x000ee20000000a00 */
[----:B-1----:R-:W-:-:S05]  /*1160*/  IMAD.WIDE.U32 R18, R14, 0x4, R18 ;  /* 0x000000040e127825 */ /* 0x002fca00078e0012 */
[----:B------:R-:W4:Y:S02]  /*1170*/  LDG.E R15, desc[UR22][R18.64] ;  /* 0x00000016120f7981 */ /* 0x000f24000c1e1900 */
[----:B------:R-:W1:Y:S01]  /*1180*/  LDC.64 R20, c[0x0][0x380] ;  /* 0x0000e000ff147b82 */ /* 0x000e620000000a00 */
[----:B--2---:R-:W-:-:S05]  /*1190*/  IMAD.WIDE.U32 R16, R14, 0x4, R16 ;  /* 0x000000040e107825 */ /* 0x004fca00078e0010 */
[----:B------:R-:W2:Y:S01]  /*11a0*/  LDG.E R27, desc[UR22][R16.64] ;  /* 0x00000016101b7981 */ /* 0x000ea2000c1e1900 */
[----:B0-----:R-:W-:-:S04]  /*11b0*/  IMAD.WIDE.U32 R24, R14, 0x4, R24 ;  /* 0x000000040e187825 */ /* 0x001fc800078e0018 */
[C---:B------:R-:W-:Y:S01]  /*11c0*/  IMAD R29, R14.reuse, R13, R0 ;  /* 0x0000000d0e1d7224 */ /* 0x040fe200078e0200 */
[----:B------:R-:W2:Y:S01]  /*11d0*/  LDG.E R28, desc[UR22][R24.64] ;  /* 0x00000016181c7981 */ /* 0x000ea2000c1e1900 */
[----:B---3--:R-:W-:-:S04]  /*11e0*/  IMAD.WIDE.U32 R22, R14, 0x4, R22 ;  /* 0x000000040e167825 */ /* 0x008fc800078e0016 */
[----:B-1----:R-:W-:Y:S02]  /*11f0*/  IMAD.WIDE R20, R29, 0x4, R20 ;  /* 0x000000041d147825 */ /* 0x002fe400078e0214 */
[----:B------:R-:W3:Y:S04]  /*1200*/  LDG.E R29, desc[UR22][R22.64] ;  /* 0x00000016161d7981 */ /* 0x000ee8000c1e1900 */
[----:B------:R-:W3:Y:S01]  /*1210*/  LDG.E R31, desc[UR22][R20.64] ;  /* 0x00000016141f7981 */ /* 0x000ee2000c1e1900 */
[----:B----45:R-:W-:-:S04]  /*1220*/  FMUL R15, R8, R15 ;  /* 0x0000000f080f7220 */ /* 0x030fc80000400000 */
[----:B--2---:R-:W-:-:S04]  /*1230*/  FFMA R26, R12, R27, -R15 ;  /* 0x0000001b0c1a7223 */ /* 0x004fc8000000080f */
[----:B------:R-:W-:-:S04]  /*1240*/  FFMA R26, -R11, R28, R26 ;  /* 0x0000001c0b1a7223 */ /* 0x000fc8000000011a */
        /* <DEDUP_REMOVED lines=18> */
.L_x_38:
[----:B------:R-:W-:Y:S05]  /*1370*/  BRA.U UP1, `(.L_x_34) ;  /* 0x00000001015c7547 */ /* 0x000fea000b800000 */
[----:B------:R-:W2:Y:S08]  /*1380*/  LDC.64 R22, c[0x0][0x3b0] ;  /* 0x0000ec00ff167b82 */ /* 0x000eb00000000a00 */
[----:B0-----:R-:W0:Y:S08]  /*1390*/  LDC.64 R24, c[0x0][0x3b8] ;  /* 0x0000ee00ff187b82 */ /* 0x001e300000000a00 */
[----:B-1----:R-:W1:Y:S08]  /*13a0*/  LDC.64 R20, c[0x0][0x3c0] ;  /* 0x0000f000ff147b82 */ /* 0x002e700000000a00 */
[----:B------:R-:W3:Y:S01]  /*13b0*/  LDC.64 R18, c[0x0][0x3d8] ;  /* 0x0000f600ff127b82 */ /* 0x000ee20000000a00 */
[----:B--2---:R-:W-:-:S06]  /*13c0*/  IMAD.WIDE.U32 R22, R14, 0x4, R22 ;  /* 0x000000040e167825 */ /* 0x004fcc00078e0016 */
[----:B------:R-:W2:Y:S01]  /*13d0*/  LDG.E R23, desc[UR22][R22.64] ;  /* 0x0000001616177981 */ /* 0x000ea2000c1e1900 */
[----:B------:R-:W4:Y:S01]  /*13e0*/  LDC.64 R16, c[0x0][0x380] ;  /* 0x0000e000ff107b82 */ /* 0x000f220000000a00 */
[----:B0-----:R-:W-:-:S06]  /*13f0*/  IMAD.WIDE.U32 R24, R14, 0x4, R24 ;  /* 0x000000040e187825 */ /* 0x001fcc00078e0018 */
[----:B------:R-:W2:Y:S01]  /*1400*/  LDG.E R25, desc[UR22][R24.64] ;  /* 0x0000001618197981 */ /* 0x000ea2000c1e1900 */
[----:B-1----:R-:W-:-:S04]  /*1410*/  IMAD.WIDE.U32 R20, R14, 0x4, R20 ;  /* 0x000000040e147825 */ /* 0x002fc800078e0014 */
[C---:B------:R-:W-:Y:S02]  /*1420*/  IMAD R13, R14.reuse, R13, R0 ;  /* 0x0000000d0e0d7224 */ /* 0x040fe400078e0200 */
[----:B------:R-:W2:Y:S01]  /*1430*/  LDG.E R20, desc[UR22][R20.64] ;  /* 0x0000001614147981 */ /* 0x000ea2000c1e1900 */
[----:B---3--:R-:W-:-:S06]  /*1440*/  IMAD.WIDE.U32 R18, R14, 0x4, R18 ;  /* 0x000000040e127825 */ /* 0x008fcc00078e0012 */
[----:B------:R-:W3:Y:S01]  /*1450*/  LDG.E R19, desc[UR22][R18.64] ;  /* 0x0000001612137981 */ /* 0x000ee2000c1e1900 */
[----:B----4-:R-:W-:-:S05]  /*1460*/  IMAD.WIDE R16, R13, 0x4, R16 ;  /* 0x000000040d107825 */ /* 0x010fca00078e0210 */
[----:B------:R-:W4:Y:S01]  /*1470*/  LDG.E R15, desc[UR22][R16.64] ;  /* 0x00000016100f7981 */ /* 0x000f22000c1e1900 */
[----:B--2--5:R-:W-:-:S04]  /*1480*/  FMUL R13, R8, R23 ;  /* 0x00000017080d7220 */ /* 0x024fc80000400000 */
[----:B------:R-:W-:-:S04]  /*1490*/  FFMA R12, R12, R25, -R13 ;  /* 0x000000190c0c7223 */ /* 0x000fc8000000080d */
[----:B------:R-:W-:-:S04]  /*14a0*/  FFMA R12, -R11, R20, R12 ;  /* 0x000000140b0c7223 */ /* 0x000fc8000000010c */
[----:B------:R-:W-:Y:S01]  /*14b0*/  FMUL R12, R12, 3 ;  /* 0x404000000c0c7820 */ /* 0x000fe20000400000 */
[----:B---3--:R-:W-:-:S04]  /*14c0*/  FMUL R11, R10, R19 ;  /* 0x000000130a0b7220 */ /* 0x008fc80000400000 */
[----:B----4-:R-:W-:-:S05]  /*14d0*/  FFMA R11, R12, R11, R15 ;  /* 0x0000000b0c0b7223 */ /* 0x010fca000000000f */
[----:B------:R2:W-:Y:S02]  /*14e0*/  STG.E desc[UR22][R16.64], R11 ;  /* 0x0000000b10007986 */ /* 0x0005e4000c101916 */
.L_x_34:
[----:B------:R3:W-:Y:S04]  /*14f0*/  STG.E desc[UR22][R2.64], RZ ;  /* 0x000000ff02007986 */ /* 0x0007e8000c101916 */
[----:B-1----:R3:W-:Y:S04]  /*1500*/  STG.E desc[UR22][R4.64], R9 ;  /* 0x0000000904007986 */ /* 0x0027e8000c101916 */
[----:B------:R3:W-:Y:S02]  /*1510*/  STG.E desc[UR22][R6.64], RZ ;  /* 0x000000ff06007986 */ /* 0x0007e4000c101916 */
.L_x_33:
[----:B------:R-:W-:Y:S05]  /*1520*/  BSYNC.RECONVERGENT B0 ;  /* 0x0000000000007941 */ /* 0x000fea0003800200 */
.L_x_32:
[----:B---3-5:R-:W1:Y:S02]  /*1530*/  LDC.64 R8, c[0x0][0x3a8] ;  /* 0x0000ea00ff087b82 */ /* 0x028e640000000a00 */
[----:B-1----:R-:W-:-:S06]  /*1540*/  IMAD.WIDE R8, R0, 0x4, R8 ;  /* 0x0000000400087825 */ /* 0x002fcc00078e0208 */
[----:B------:R-:W3:Y:S02]  /*1550*/  LDG.E R8, desc[UR22][R8.64] ;  /* 0x0000001608087981 */ /* 0x000ee4000c1e1900 */
[----:B---3--:R-:W-:-:S13]  /*1560*/  ISETP.NE.AND P0, PT, R8, 0x1, PT ;  /* 0x000000010800780c */ /* 0x008fda0003f05270 */
[----:B------:R-:W-:Y:S05]  /*1570*/  @P0 EXIT ;  /* 0x000000000000094d */ /* 0x000fea0003800000 */
[----:B------:R-:W-:Y:S04]  /*1580*/  STG.E desc[UR22][R2.64], RZ ;  /* 0x000000ff02007986 */ /* 0x000fe8000c101916 */
[----:B------:R-:W-:Y:S04]  /*1590*/  STG.E desc[UR22][R4.64], RZ ;  /* 0x000000ff04007986 */ /* 0x000fe8000c101916 */
[----:B------:R-:W-:Y:S01]  /*15a0*/  STG.E desc[UR22][R6.64], RZ ;  /* 0x000000ff06007986 */ /* 0x000fe2000c101916 */
[----:B------:R-:W-:Y:S05]  /*15b0*/  EXIT ;  /* 0x000000000000794d */ /* 0x000fea0003800000 */
.L_x_39:
        /* <DEDUP_REMOVED lines=12> */
.L_x_200:


//--------------------- .text._Z11velocity_BCPfS_S_S_PKiS1_PKfS3_S3_S3_fS3_ii --------------------------
	.section	.text._Z11velocity_BCPfS_S_S_PKiS1_PKfS3_S3_S3_fS3_ii,"ax",@progbits
	.align	128
        .global         _Z11velocity_BCPfS_S_S_PKiS1_PKfS3_S3_S3_fS3_ii
        .type           _Z11velocity_BCPfS_S_S_PKiS1_PKfS3_S3_S3_fS3_ii,@function
        .size           _Z11velocity_BCPfS_S_S_PKiS1_PKfS3_S3_S3_fS3_ii,(.L_x_201 - _Z11velocity_BCPfS_S_S_PKiS1_PKfS3_S3_S3_fS3_ii)
        .other          _Z11velocity_BCPfS_S_S_PKiS1_PKfS3_S3_S3_fS3_ii,@"STO_CUDA_ENTRY STV_DEFAULT"
_Z11velocity_BCPfS_S_S_PKiS1_PKfS3_S3_S3_fS3_ii:
.text._Z11velocity_BCPfS_S_S_PKiS1_PKfS3_S3_S3_fS3_ii:
        /* <DEDUP_REMOVED lines=33> */
[----:B------:R-:W-:Y:S01]  /*0210*/  UISETP.GE.U32.AND UP0, UPT, UR6, 0x7, UPT ;  /* 0x000000070600788c */ /* 0x000fe2000bf06070 */
[----:B------:R-:W-:Y:S01]  /*0220*/  HFMA2 R14, -RZ, RZ, 0, 5.9604644775390625e-08 ;  /* 0x00000001ff0e7431 */ /* 0x000fe200000001ff */
[----:B------:R-:W-:Y:S01]  /*0230*/  UIADD3 UR5, UPT, UPT, UR5, -0x1, URZ ;  /* 0xffffffff05057890 */ /* 0x000fe2000fffe0ff */
[----:B-1----:R-:W-:-:S06]  /*0240*/  FADD R13, -R18, R11 ;  /* 0x0000000b120d7221 */ /* 0x002fcc0000000100 */
[----:B--2---:R-:W-:Y:S05]  /*0250*/  BRA.U !UP0, `(.L_x_43) ;  /* 0x0000000908387547 */ /* 0x004fea000b800000 */
[----:B------:R-:W0:Y:S01]  /*0260*/  LDCU.128 UR16, c[0x0][0x3b0] ;  /* 0x00007600ff1077ac */ /* 0x000e220008000c00 */
[----:B------:R-:W-:Y:S02]  /*0270*/  IADD3 R23, PT, PT, R0, UR4, R23 ;  /* 0x0000000400177c10 */ /* 0x000fe4000fffe017 */
[----:B------:R-:W-:Y:S01]  /*0280*/  MOV R22, RZ ;  /* 0x000000ff00167202 */ /* 0x000fe20000000f00 */
[----:B------:R-:W1:Y:S01]  /*0290*/  LDCU.64 UR20, c[0x0][0x3c0] ;  /* 0x00007800ff1477ac */ /* 0x000e620008000a00 */
[----:B------:R-:W2:Y:S01]  /*02a0*/  LDCU.64 UR22, c[0x0][0x3d8] ;  /* 0x00007b00ff1677ac */ /* 0x000ea20008000a00 */
[----:B------:R-:W-:-:S04]  /*02b0*/  ULOP3.LUT UR6, UR5, 0xfffffff8, URZ, 0xc0, !UPT ;  /* 0xfffffff805067892 */ /* 0x000fc8000f8ec0ff */
[----:B------:R-:W-:Y:S02]  /*02c0*/  UIADD3 UR6, UPT, UPT, -UR6, URZ, URZ ;  /* 0x000000ff06067290 */ /* 0x000fe4000fffe1ff */
[----:B0-----:R-:W-:Y:S02]  /*02d0*/  UIADD3 UR13, UP0, UPT, UR16, 0x10, URZ ;  /* 0x00000010100d7890 */ /* 0x001fe4000ff1e0ff */
[----:B------:R-:W-:Y:S02]  /*02e0*/  UIADD3 UR11, UP1, UPT, UR18, 0x10, URZ ;  /* 0x00000010120b7890 */ /* 0x000fe4000ff3e0ff */
[----:B------:R-:W-:Y:S02]  /*02f0*/  UIADD3.X UR14, UPT, UPT, URZ, UR17, URZ, UP0, !UPT ;  /* 0x00000011ff0e7290 */ /* 0x000fe400087fe4ff */
[----:B------:R-:W-:Y:S01]  /*0300*/  UIADD3.X UR12, UPT, UPT, URZ, UR19, URZ, UP1, !UPT ;  /* 0x00000013ff0c7290 */ /* 0x000fe20008ffe4ff */
[----:B------:R-:W-:Y:S01]  /*0310*/  MOV R16, UR13 ;  /* 0x0000000d00107c02 */ /* 0x000fe20008000f00 */
[----:B-1----:R-:W-:Y:S01]  /*0320*/  UIADD3 UR9, UP0, UPT, UR20, 0x10, URZ ;  /* 0x0000001014097890 */ /* 0x002fe2000ff1e0ff */
[----:B------:R-:W-:Y:S01]  /*0330*/  MOV R20, UR11 ;  /* 0x0000000b00147c02 */ /* 0x000fe20008000f00 */
[----:B--2---:R-:W-:Y:S01]  /*0340*/  UIADD3 UR7, UP1, UPT, UR22, 0x10, URZ ;  /* 0x0000001016077890 */ /* 0x004fe2000ff3e0ff */
        /* <DEDUP_REMOVED lines=8> */
.L_x_44:
[----:B0-----:R-:W0:Y:S01]  /*03d0*/  LDC.64 R24, c[0x0][0x380] ;  /* 0x0000e000ff187b82 */ /* 0x001e220000000a00 */
[----:B------:R-:W2:Y:S04]  /*03e0*/  LDG.E R27, desc[UR24][R16.64+-0xc] ;  /* 0xfffff418101b7981 */ /* 0x000ea8000c1e1900 */
[----:B------:R-:W3:Y:S04]  /*03f0*/  LDG.E R26, desc[UR24][R20.64+-0xc] ;  /* 0xfffff418141a7981 */ /* 0x000ee8000c1e1900 */
[----:B------:R-:W4:Y:S04]  /*0400*/  LDG.E R29, desc[UR24][R14.64+-0xc] ;  /* 0xfffff4180e1d7981 */ /* 0x000f28000c1e1900 */
[----:B------:R-:W4:Y:S01]  /*0410*/  LDG.E R31, desc[UR24][R18.64+-0xc] ;  /* 0xfffff418121f7981 */ /* 0x000f22000c1e1900 */
[----:B0-----:R-:W-:-:S05]  /*0420*/  IMAD.WIDE R24, R23, 0x4, R24 ;  /* 0x0000000417187825 */ /* 0x001fca00078e0218 */
[----:B------:R-:W4:Y:S01]  /*0430*/  LDG.E R30, desc[UR24][R24.64] ;  /* 0x00000018181e7981 */ /* 0x000f22000c1e1900 */
[----:B--2--5:R-:W-:-:S04]  /*0440*/  FMUL R28, R8, R27 ;  /* 0x0000001b081c7220 */ /* 0x024fc80000400000 */
[----:B---3--:R-:W-:-:S04]  /*0450*/  FFMA R27, R13, R26, -R28 ;  /* 0x0000001a0d1b7223 */ /* 0x008fc8000000081c */
[----:B----4-:R-:W-:Y:S01]  /*0460*/  FFMA R27, -R12, R29, R27 ;  /* 0x0000001d0c1b7223 */ /* 0x010fe2000000011b */
        /* <DEDUP_REMOVED lines=83> */
[----:B------:R1:W2:Y:S04]  /*09a0*/  LDG.E R31, desc[UR24][R16.64+0x10] ;  /* 0x00001018101f7981 */ /* 0x0002a8000c1e1900 */
[----:B------:R3:W4:Y:S04]  /*09b0*/  LDG.E R28, desc[UR24][R20.64+0x10] ;  /* 0x00001018141c7981 */ /* 0x000728000c1e1900 */
[----:B------:R0:W4:Y:S04]  /*09c0*/  LDG.E R32, desc[UR24][R14.64+0x10] ;  /* 0x000010180e207981 */ /* 0x000128000c1e1900 */
[----:B------:R0:W4:Y:S04]  /*09d0*/  LDG.E R33, desc[UR24][R18.64+0x10] ;  /* 0x0000101812217981 */ /* 0x000128000c1e1900 */
[----:B------:R-:W4:Y:S01]  /*09e0*/  LDG.E R34, desc[UR24][R26.64] ;  /* 0x000000181a227981 */ /* 0x000f22000c1e1900 */
[----:B------:R-:W-:Y:S01]  /*09f0*/  UIADD3 UR6, UPT, UPT, UR6, 0x8, URZ ;  /* 0x0000000806067890 */ /* 0x000fe2000fffe0ff */
[----:B-1----:R-:W-:-:S02]  /*0a00*/  IADD3 R16, P1, PT, R16, 0x20, RZ ;  /* 0x0000002010107810 */ /* 0x002fc40007f3e0ff */
[----:B---3--:R-:W-:Y:S01]  /*0a10*/  IADD3 R20, P0, PT, R20, 0x20, RZ ;  /* 0x0000002014147810 */ /* 0x008fe20007f1e0ff */
[----:B------:R-:W-:Y:S01]  /*0a20*/  UISETP.NE.AND UP0, UPT, UR6, URZ, UPT ;  /* 0x000000ff0600728c */ /* 0x000fe2000bf05270 */
[----:B------:R-:W-:Y:S02]  /*0a30*/  IADD3.X R17, PT, PT, RZ, R17, RZ, P1, !PT ;  /* 0x00000011ff117210 */ /* 0x000fe40000ffe4ff */
[----:B0-----:R-:W-:Y:S02]  /*0a40*/  IADD3 R14, P1, PT, R14, 0x20, RZ ;  /* 0x000000200e0e7810 */ /* 0x001fe40007f3e0ff */
[----:B------:R-:W-:Y:S02]  /*0a50*/  IADD3 R18, P2, PT, R18, 0x20, RZ ;  /* 0x0000002012127810 */ /* 0x000fe40007f5e0ff */
[----:B------:R-:W-:Y:S02]  /*0a60*/  IADD3.X R21, PT, PT, RZ, R21, RZ, P0, !PT ;  /* 0x00000015ff157210 */ /* 0x000fe400007fe4ff */
[----:B------:R-:W-:-:S02]  /*0a70*/  IADD3.X R15, PT, PT, RZ, R15, RZ, P1, !PT ;  /* 0x0000000fff0f7210 */ /* 0x000fc40000ffe4ff */
[----:B------:R-:W-:Y:S02]  /*0a80*/  IADD3.X R19, PT, PT, RZ, R19, RZ, P2, !PT ;  /* 0x00000013ff137210 */ /* 0x000fe400017fe4ff */
[----:B------:R-:W-:Y:S02]  /*0a90*/  IADD3 R22, PT, PT, R22, 0x8, RZ ;  /* 0x0000000816167810 */ /* 0x000fe40007ffe0ff */
[----:B------:R-:W-:Y:S01]  /*0aa0*/  LEA R23, R0, R23, 0x3 ;  /* 0x0000001700177211 */ /* 0x000fe200078e18ff */
[----:B--2---:R-:W-:-:S04]  /*0ab0*/  FMUL R30, R8, R31 ;  /* 0x0000001f081e7220 */ /* 0x004fc80000400000 */
[----:B----4-:R-:W-:-:S04]  /*0ac0*/  FFMA R31, R13, R28, -R30 ;  /* 0x0000001c0d1f7223 */ /* 0x010fc8000000081e */
[----:B------:R-:W-:Y:S01]  /*0ad0*/  FFMA R31, -R12, R32, R31 ;  /* 0x000000200c1f7223 */ /* 0x000fe2000000011f */
[----:B------:R-:W-:-:S03]  /*0ae0*/  FMUL R28, R10, R33 ;  /* 0x000000210a1c7220 */ /* 0x000fc60000400000 */
[----:B------:R-:W-:-:S04]  /*0af0*/  FMUL R31, R31, 3 ;  /* 0x404000001f1f7820 */ /* 0x000fc80000400000 */
[----:B------:R-:W-:-:S05]  /*0b00*/  FFMA R31, R31, R28, R34 ;  /* 0x0000001c1f1f7223 */ /* 0x000fca0000000022 */
[----:B------:R0:W-:Y:S01]  /*0b10*/  STG.E desc[UR24][R26.64], R31 ;  /* 0x0000001f1a007986 */ /* 0x0001e2000c101918 */
[----:B------:R-:W-:Y:S05]  /*0b20*/  BRA.U UP0, `(.L_x_44) ;  /* 0xfffffff900287547 */ /* 0x000fea000b83ffff */
[----:B------:R-:W-:-:S07]  /*0b30*/  IADD3 R14, PT, PT, R22, 0x1, RZ ;  /* 0x00000001160e7810 */ /* 0x000fce0007ffe0ff */
.L_x_43:
[----:B------:R-:W-:-:S09]  /*0b40*/  ULOP3.LUT UP0, UR6, UR5, 0x7, URZ, 0xc0, !UPT ;  /* 0x0000000705067892 */ /* 0x000fd2000f80c0ff */
[----:B------:R-:W-:Y:S05]  /*0b50*/  BRA.U !UP0, `(.L_x_42) ;  /* 0x0000000908107547 */ /* 0x000fea000b800000 */
[----:B------:R-:W-:Y:S02]  /*0b60*/  UISETP.GE.U32.AND UP0, UPT, UR6, 0x4, UPT ;  /* 0x000000040600788c */ /* 0x000fe4000bf06070 */
[----:B------:R-:W-:-:S07]  /*0b70*/  ULOP3.LUT UP1, UR7, UR5, 0x3, URZ, 0xc0, !UPT ;  /* 0x0000000305077892 */ /* 0x000fce000f82c0ff */
[----:B------:R-:W-:Y:S05]  /*0b80*/  BRA.U !UP0, `(.L_x_45) ;  /* 0x0000000108fc7547 */ /* 0x000fea000b800000 */
[----:B------:R-:W1:Y:S08]  /*0b90*/  LDC.64 R18, c[0x0][0x3b0] ;  /* 0x0000ec00ff127b82 */ /* 0x000e700000000a00 */
[----:B------:R-:W2:Y:S08]  /*0ba0*/  LDC.64 R16, c[0x0][0x3b8] ;  /* 0x0000ee00ff107b82 */ /* 0x000eb00000000a00 */
[----:B------:R-:W3:Y:S08]  /*0bb0*/  LDC.64 R20, c[0x0][0x3c0] ;  /* 0x0000f000ff147b82 */ /* 0x000ef00000000a00 */
[----:B------:R-:W4:Y:S01]  /*0bc0*/  LDC.64 R22, c[0x0][0x3d8] ;  /* 0x0000f600ff167b82 */ /* 0x000f220000000a00 */
[----:B-1----:R-:W-:-:S05]  /*0bd0*/  IMAD.WIDE.U32 R18, R14, 0x4, R18 ;  /* 0x000000040e127825 */ /* 0x002fca00078e0012 */
[----:B------:R-:W4:Y:S02]  /*0be0*/  LDG.E R15, desc[UR24][R18.64] ;  /* 0x00000018120f7981 */ /* 0x000f24000c1e1900 */
[----:B------:R-:W1:Y:S01]  /*0bf0*/  LDC.64 R24, c[0x0][0x380] ;  /* 0x0000e000ff187b82 */ /* 0x000e620000000a00 */
[----:B--2---:R-:W-:-:S05]  /*0c00*/  IMAD.WIDE.U32 R16, R14, 0x4, R16 ;  /* 0x000000040e107825 */ /* 0x004fca00078e0010 */
[----:B0-----:R-:W2:Y:S01]  /*0c10*/  LDG.E R26, desc[UR24][R16.64] ;  /* 0x00000018101a7981 */ /* 0x001ea2000c1e1900 */
[----:B---3--:R-:W-:-:S04]  /*0c20*/  IMAD.WIDE.U32 R20, R14, 0x4, R20 ;  /* 0x000000040e147825 */ /* 0x008fc800078e0014 */
[C---:B------:R-:W-:Y:S01]  /*0c30*/  IMAD R29, R14.reuse, R0, R9 ;  /* 0x000000000e1d7224 */ /* 0x040fe200078e0209 */
[----:B------:R-:W3:Y:S01]  /*0c40*/  LDG.E R27, desc[UR24][R20.64] ;  /* 0x00000018141b7981 */ /* 0x000ee2000c1e1900 */
[----:B----4-:R-:W-:-:S04]  /*0c50*/  IMAD.WIDE.U32 R22, R14, 0x4, R22 ;  /* 0x000000040e167825 */ /* 0x010fc800078e0016 */
[----:B-1----:R-:W-:Y:S02]  /*0c60*/  IMAD.WIDE R24, R29, 0x4, R24 ;  /* 0x000000041d187825 */ /* 0x002fe400078e0218 */
[----:B------:R-:W4:Y:S04]  /*0c70*/  LDG.E R29, desc[UR24][R22.64] ;  /* 0x00000018161d7981 */ /* 0x000f28000c1e1900 */
[----:B------:R-:W4:Y:S01]  /*0c80*/  LDG.E R30, desc[UR24][R24.64] ;  /* 0x00000018181e7981 */ /* 0x000f22000c1e1900 */
[----:B-----5:R-:W-:-:S04]  /*0c90*/  FMUL R28, R8, R15 ;  /* 0x0000000f081c7220 */ /* 0x020fc80000400000 */
[----:B--2---:R-:W-:-:S04]  /*0ca0*/  FFMA R15, R13, R26, -R28 ;  /* 0x0000001a0d0f7223 */ /* 0x004fc8000000081c */
[----:B---3--:R-:W-:-:S04]  /*0cb0*/  FFMA R15, -R12, R27, R15 ;  /* 0x0000001b0c0f7223 */ /* 0x008fc8000000010f */
[----:B------:R-:W-:Y:S01]  /*0cc0*/  FMUL R15, R15, 3 ;  /* 0x404000000f0f7820 */ /* 0x000fe20000400000 */
[----:B----4-:R-:W-:-:S04]  /*0cd0*/  FMUL R26, R10, R29 ;  /* 0x0000001d0a1a7220 */ /* 0x010fc80000400000 */
        /* <DEDUP_REMOVED lines=42> */
.L_x_45:
[----:B------:R-:W-:Y:S05]  /*0f80*/  BRA.U !UP1, `(.L_x_42) ;  /* 0x0000000509047547 */ /* 0x000fea000b800000 */
[----:B------:R-:W-:Y:S02]  /*0f90*/  UISETP.NE.AND UP0, UPT, UR7, 0x1, UPT ;  /* 0x000000010700788c */ /* 0x000fe4000bf05270 */
[----:B------:R-:W-:-:S04]  /*0fa0*/  ULOP3.LUT UR5, UR5, 0x1, URZ, 0xc0, !UPT ;  /* 0x0000000105057892 */ /* 0x000fc8000f8ec0ff */
[----:B------:R-:W-:-:S03]  /*0fb0*/  UISETP.NE.U32.AND UP1, UPT, UR5, 0x1, UPT ;  /* 0x000000010500788c */ /* 0x000fc6000bf25070 */
[----:B------:R-:W-:Y:S08]  /*0fc0*/  BRA.U !UP0, `(.L_x_46) ;  /* 0x0000000108947547 */ /* 0x000ff0000b800000 */
[----:B------:R-:W2:Y:S08]  /*0fd0*/  LDC.64 R18, c[0x0][0x3b0] ;  /* 0x0000ec00ff127b82 */ /* 0x000eb00000000a00 */
[----:B------:R-:W3:Y:S08]  /*0fe0*/  LDC.64 R16, c[0x0][0x3b8] ;  /* 0x0000ee00ff107b82 */ /* 0x000ef00000000a00 */
[----:B-1----:R-:W1:Y:S08]  /*0ff0*/  LDC.64 R24, c[0x0][0x3c0] ;  /* 0x0000f000ff187b82 */ /* 0x002e700000000a00 */
[----:B------:R-:W4:Y:S01]  /*1000*/  LDC.64 R22, c[0x0][0x3d8] ;  /* 0x0000f600ff167b82 */ /* 0x000f220000000a00 */
[----:B--2---:R-:W-:-:S05]  /*1010*/  IMAD.WIDE.U32 R18, R14, 0x4, R18 ;  /* 0x000000040e127825 */ /* 0x004fca00078e0012 */
[----:B------:R-:W2:Y:S02]  /*1020*/  LDG.E R15, desc[UR24][R18.64] ;  /* 0x00000018120f7981 */ /* 0x000ea4000c1e1900 */
[----:B------:R-:W4:Y:S01]  /*1030*/  LDC.64 R20, c[0x0][0x380] ;  /* 0x0000e000ff147b82 */ /* 0x000f220000000a00 */
[----:B---3--:R-:W-:-:S05]  /*1040*/  IMAD.WIDE.U32 R16, R14, 0x4, R16 ;  /* 0x000000040e107825 */ /* 0x008fca00078e0010 */
[----:B0-----:R-:W3:Y:S01]  /*1050*/  LDG.E R26, desc[UR24][R16.64] ;  /* 0x00000018101a7981 */ /* 0x001ee2000c1e1900 */
[----:B-1----:R-:W-:-:S04]  /*1060*/  IMAD.WIDE.U32 R24, R14, 0x4, R24 ;  /* 0x000000040e187825 */ /* 0x002fc800078e0018 */
[C---:B------:R-:W-:Y:S01]  /*1070*/  IMAD R29, R14.reuse, R0, R9 ;  /* 0x000000000e1d7224 */ /* 0x040fe200078e0209 */
[----:B------:R-:W3:Y:S01]  /*1080*/  LDG.E R27, desc[UR24][R24.64] ;  /* 0x00000018181b7981 */ /* 0x000ee2000c1e1900 */
[----:B----4-:R-:W-:-:S04]  /*1090*/  IMAD.WIDE.U32 R22, R14, 0x4, R22 ;  /* 0x000000040e167825 */ /* 0x010fc800078e0016 */
[----:B------:R-:W-:Y:S02]  /*10a0*/  IMAD.WIDE R20, R29, 0x4, R20 ;  /* 0x000000041d147825 */ /* 0x000fe400078e0214 */
[----:B------:R-:W4:Y:S04]  /*10b0*/  LDG.E R29, desc[UR24][R22.64] ;  /* 0x00000018161d7981 */ /* 0x000f28000c1e1900 */
[----:B------:R-:W4:Y:S01]  /*10c0*/  LDG.E R30, desc[UR24][R20.64] ;  /* 0x00000018141e7981 */ /* 0x000f22000c1e1900 */
[----:B--2--5:R-:W-:-:S04]  /*10d0*/  FMUL R28, R8, R15 ;  /* 0x0000000f081c7220 */ /* 0x024fc80000400000 */
[----:B---3--:R-:W-:-:S04]  /*10e0*/  FFMA R15, R13, R26, -R28 ;  /* 0x0000001a0d0f7223 */ /* 0x008fc8000000081c */
[----:B------:R-:W-:-:S04]  /*10f0*/  FFMA R15, -R12, R27, R15 ;  /* 0x0000001b0c0f7223 */ /* 0x000fc8000000010f */
[----:B------:R-:W-:Y:S01]  /*1100*/  FMUL R15, R15, 3 ;  /* 0x404000000f0f7820 */ /* 0x000fe20000400000 */
[----:B----4-:R-:W-:-:S04]  /*1110*/  FMUL R26, R10, R29 ;  /* 0x0000001d0a1a7220 */ /* 0x010fc80000400000 */
[----:B------:R-:W-:-:S05]  /*1120*/  FFMA R15, R15, R26, R30 ;  /* 0x0000001a0f0f7223 */ /* 0x000fca000000001e */
[----:B------:R2:W-:Y:S04]  /*1130*/  STG.E desc[UR24][R20.64], R15 ;  /* 0x0000000f14007986 */ /* 0x0005e8000c101918 */
[----:B------:R-:W3:Y:S04]  /*1140*/  LDG.E R19, desc[UR24][R18.64+0x4] ;  /* 0x0000041812137981 */ /* 0x000ee8000c1e1900 */
[----:B------:R-:W4:Y:S01]  /*1150*/  LDG.E R16, desc[UR24][R16.64+0x4] ;  /* 0x0000041810107981 */ /* 0x000f22000c1e1900 */
[----:B------:R-:W-:-:S03]  /*1160*/  IMAD.WIDE R26, R0, 0x4, R20 ;  /* 0x00000004001a7825 */ /* 0x000fc600078e0214 */
[----:B------:R-:W2:Y:S04]  /*1170*/  LDG.E R24, desc[UR24][R24.64+0x4] ;  /* 0x0000041818187981 */ /* 0x000ea8000c1e1900 */
[----:B------:R-:W2:Y:S04]  /*1180*/  LDG.E R23, desc[UR24][R22.64+0x4] ;  /* 0x0000041816177981 */ /* 0x000ea8000c1e1900 */
[----:B------:R-:W2:Y:S01]  /*1190*/  LDG.E R30, desc[UR24][R26.64] ;  /* 0x000000181a1e7981 */ /* 0x000ea2000c1e1900 */
[----:B------:R-:W-:Y:S01]  /*11a0*/  IADD3 R14, PT, PT, R14, 0x2, RZ ;  /* 0x000000020e0e7810 */ /* 0x000fe20007ffe0ff */
[----:B---3--:R-:W-:-:S04]  /*11b0*/  FMUL R28, R8, R19 ;  /* 0x00000013081c7220 */ /* 0x008fc80000400000 */
[----:B----4-:R-:W-:-:S04]  /*11c0*/  FFMA R29, R13, R16, -R28 ;  /* 0x000000100d1d7223 */ /* 0x010fc8000000081c */
[----:B--2---:R-:W-:Y:S01]  /*11d0*/  FFMA R29, -R12, R24, R29 ;  /* 0x000000180c1d7223 */ /* 0x004fe2000000011d */
[----:B------:R-:W-:-:S03]  /*11e0*/  FMUL R28, R10, R23 ;  /* 0x000000170a1c7220 */ /* 0x000fc60000400000 */
[----:B------:R-:W-:-:S04]  /*11f0*/  FMUL R29, R29, 3 ;  /* 0x404000001d1d7820 */ /* 0x000fc80000400000 */
[----:B------:R-:W-:-:S05]  /*1200*/  FFMA R29, R29, R28, R30 ;  /* 0x0000001c1d1d7223 */ /* 0x000fca000000001e */
[----:B------:R2:W-:Y:S02]  /*1210*/  STG.E desc[UR24][R26.64], R29 ;  /* 0x0000001d1a007986 */ /* 0x0005e4000c101918 */
.L_x_46:
[----:B------:R-:W-:Y:S05]  /*1220*/  BRA.U UP1, `(.L_x_42) ;  /* 0x00000001015c7547 */ /* 0x000fea000b800000 */
[----:B------:R-:W3:Y:S08]  /*1230*/  LDC.64 R22, c[0x0][0x3b0] ;  /* 0x0000ec00ff167b82 */ /* 0x000ef00000000a00 */
[----:B-1----:R-:W1:Y:S08]  /*1240*/  LDC.64 R24, c[0x0][0x3b8] ;  /* 0x0000ee00ff187b82 */ /* 0x002e700000000a00 */
[----:B------:R-:W4:Y:S08]  /*1250*/  LDC.64 R20, c[0x0][0x3c0] ;  /* 0x0000f000ff147b82 */ /* 0x000f300000000a00 */
[----:B------:R-:W0:Y:S01]  /*1260*/  LDC.64 R18, c[0x0][0x3d8] ;  /* 0x0000f600ff127b82 */ /* 0x000e220000000a00 */
[----:B---3--:R-:W-:-:S06]  /*1270*/  IMAD.WIDE.U32 R22, R14, 0x4, R22 ;  /* 0x000000040e167825 */ /* 0x008fcc00078e0016 */
[----:B------:R-:W3:Y:S01]  /*1280*/  LDG.E R23, desc[UR24][R22.64] ;  /* 0x0000001816177981 */ /* 0x000ee2000c1e1900 */
[----:B------:R-:W2:Y:S01]  /*1290*/  LDC.64 R16, c[0x0][0x380] ;  /* 0x0000e000ff107b82 */ /* 0x000ea20000000a00 */
[----:B-1----:R-:W-:-:S06]  /*12a0*/  IMAD.WIDE.U32 R24, R14, 0x4, R24 ;  /* 0x000000040e187825 */ /* 0x002fcc00078e0018 */
[----:B------:R-:W3:Y:S01]  /*12b0*/  LDG.E R24, desc[UR24][R24.64] ;  /* 0x0000001818187981 */ /* 0x000ee2000c1e1900 */
[----:B----4-:R-:W-:-:S04]  /*12c0*/  IMAD.WIDE.U32 R20, R14, 0x4, R20 ;  /* 0x000000040e147825 */ /* 0x010fc800078e0014 */
[C---:B------:R-:W-:Y:S02]  /*12d0*/  IMAD R15, R14.reuse, R0, R9 ;  /* 0x000000000e0f7224 */ /* 0x040fe400078e0209 */
[----:B------:R-:W4:Y:S01]  /*12e0*/  LDG.E R20, desc[UR24][R20.64] ;  /* 0x0000001814147981 */ /* 0x000f22000c1e1900 */
[----:B0-----:R-:W-:-:S06]  /*12f0*/  IMAD.WIDE.U32 R18, R14, 0x4, R18 ;  /* 0x000000040e127825 */ /* 0x001fcc00078e0012 */
[----:B------:R-:W4:Y:S01]  /*1300*/  LDG.E R19, desc[UR24][R18.64] ;  /* 0x0000001812137981 */ /* 0x000f22000c1e1900 */
[----:B--2---:R-:W-:-:S05]  /*1310*/  IMAD.WIDE R16, R15, 0x4, R16 ;  /* 0x000000040f107825 */ /* 0x004fca00078e0210 */
[----:B------:R-:W2:Y:S01]  /*1320*/  LDG.E R0, desc[UR24][R16.64] ;  /* 0x0000001810007981 */ /* 0x000ea2000c1e1900 */
[----:B---3-5:R-:W-:-:S04]  /*1330*/  FMUL R8, R8, R23 ;  /* 0x0000001708087220 */ /* 0x028fc80000400000 */
[----:B------:R-:W-:-:S04]  /*1340*/  FFMA R13, R13, R24, -R8 ;  /* 0x000000180d0d7223 */ /* 0x000fc80000000808 */
[----:B----4-:R-:W-:-:S04]  /*1350*/  FFMA R13, -R12, R20, R13 ;  /* 0x000000140c0d7223 */ /* 0x010fc8000000010d */
[----:B------:R-:W-:Y:S01]  /*1360*/  FMUL R13, R13, 3 ;  /* 0x404000000d0d7820 */ /* 0x000fe20000400000 */
[----:B------:R-:W-:-:S04]  /*1370*/  FMUL R10, R10, R19 ;  /* 0x000000130a0a7220 */ /* 0x000fc80000400000 */
[----:B--2---:R-:W-:-:S05]  /*1380*/  FFMA R13, R13, R10, R0 ;  /* 0x0000000a0d0d7223 */ /* 0x004fca0000000000 */
[----:B------:R3:W-:Y:S02]  /*1390*/  STG.E desc[UR24][R16.64], R13 ;  /* 0x0000000d10007986 */ /* 0x0007e4000c101918 */
.L_x_42:
[----:B------:R4:W-:Y:S04]  /*13a0*/  STG.E desc[UR24][R2.64], RZ ;  /* 0x000000ff02007986 */ /* 0x0009e8000c101918 */
[----:B-1----:R4:W-:Y:S04]  /*13b0*/  STG.E desc[UR24][R4.64], R11 ;  /* 0x0000000b04007986 */ /* 0x0029e8000c101918 */
[----:B------:R4:W-:Y:S02]  /*13c0*/  STG.E desc[UR24][R6.64], RZ ;  /* 0x000000ff06007986 */ /* 0x0009e4000c101918 */
.L_x_41:
[----:B------:R-:W-:Y:S05]  /*13d0*/  BSYNC.RECONVERGENT B0 ;  /* 0x0000000000007941 */ /* 0x000fea0003800200 */
.L_x_40:
[----:B----45:R-:W1:Y:S02]  /*13e0*/  LDC.64 R10, c[0x0][0x3a8] ;  /* 0x0000ea00ff0a7b82 */ /* 0x030e640000000a00 */
[----:B-1----:R-:W-:-:S06]  /*13f0*/  IMAD.WIDE R8, R9, 0x4, R10 ;  /* 0x0000000409087825 */ /* 0x002fcc00078e020a */
[----:B------:R-:W4:Y:S02]  /*1400*/  LDG.E R8, desc[UR24][R8.64] ;  /* 0x0000001808087981 */ /* 0x000f24000c1e1900 */
[----:B----4-:R-:W-:-:S13]  /*1410*/  ISETP.NE.AND P0, PT, R8, 0x1, PT ;  /* 0x000000010800780c */ /* 0x010fda0003f05270 */
[----:B------:R-:W-:Y:S05]  /*1420*/  @P0 EXIT ;  /* 0x000000000000094d */ /* 0x000fea0003800000 */
[----:B------:R-:W-:Y:S04]  /*1430*/  STG.E desc[UR24][R2.64], RZ ;  /* 0x000000ff02007986 */ /* 0x000fe8000c101918 */
[----:B------:R-:W-:Y:S04]  /*1440*/  STG.E desc[UR24][R4.64], RZ ;  /* 0x000000ff04007986 */ /* 0x000fe8000c101918 */
[----:B------:R-:W-:Y:S01]  /*1450*/  STG.E desc[UR24][R6.64], RZ ;  /* 0x000000ff06007986 */ /* 0x000fe2000c101918 */
[----:B------:R-:W-:Y:S05]  /*1460*/  EXIT ;  /* 0x000000000000794d */ /* 0x000fea0003800000 */
.L_x_47:
        /* <DEDUP_REMOVED lines=9> */
.L_x_201:


//--------------------- .text._Z15comp_velocity2DPfS_S_PKfS1_S1_S1_iiii --------------------------
	.section	.text._Z15comp_velocity2DPfS_S_PKfS1_S1_S1_iiii,"ax",@progbits
	.align	128
        .global         _Z15comp_velocity2DPfS_S_PKfS1_S1_S1_iiii
        .type           _Z15comp_velocity2DPfS_S_PKfS1_S1_S1_iiii,@function
        .size           _Z15comp_velocity2DPfS_S_PKfS1_S1_S1_iiii,(.L_x_188 - _Z15comp_velocity2DPfS_S_PKfS1_S1_S1_iiii)
        .other          _Z15comp_velocity2DPfS_S_PKfS1_S1_S1_iiii,@"STO_CUDA_ENTRY STV_DEFAULT"
_Z15comp_velocity2DPfS_S_PKfS1_S1_S1_iiii:
.text._Z15comp_velocity2DPfS_S_PKfS1_S1_S1_iiii:
        /* <DEDUP_REMOVED lines=19> */
[----:B------:R-:W0:Y:S01]  /*0130*/  LDCU UR10, c[0x0][0x3c4] ;  /* 0x00007880ff0a77ac */ /* 0x000e220008000800 */
[----:B------:R-:W-:Y:S02]  /*0140*/  IMAD R3, R3, UR17, R0 ;  /* 0x0000001103037c24 */ /* 0x000fe4000f8e0200 */
[----:B------:R-:W-:Y:S01]  /*0150*/  HFMA2 R21, -RZ, RZ, 0, 0 ;  /* 0x00000000ff157431 */ /* 0x000fe200000001ff */
[----:B------:R-:W-:Y:S01]  /*0160*/  MOV R22, RZ ;  /* 0x000000ff00167202 */ /* 0x000fe20000000f00 */
[----:B------:R-:W-:Y:S02]  /*0170*/  HFMA2 R8, -RZ, RZ, 0, 0 ;  /* 0x00000000ff087431 */ /* 0x000fe400000001ff */
[----:B------:R-:W-:Y:S01]  /*0180*/  IMAD R2, R3, UR16, R2 ;  /* 0x0000001003027c24 */ /* 0x000fe2000f8e0202 */
[----:B------:R-:W-:Y:S01]  /*0190*/  MOV R4, RZ ;  /* 0x000000ff00047202 */ /* 0x000fe20000000f00 */
[----:B------:R-:W1:Y:S01]  /*01a0*/  LDCU.64 UR14, c[0x0][0x358] ;  /* 0x00006b00ff0e77ac */ /* 0x000e620008000a00 */
[----:B0-----:R-:W-:-:S09]  /*01b0*/  UISETP.GE.AND UP0, UPT, UR10, 0x1, UPT ;  /* 0x000000010a00788c */ /* 0x001fd2000bf06270 */
[----:B-1----:R-:W-:Y:S05]  /*01c0*/  BRA.U !UP0, `(.L_x_48) ;  /* 0x0000000d085c7547 */ /* 0x002fea000b800000 */
[----:B------:R-:W-:Y:S01]  /*01d0*/  UISETP.GE.U32.AND UP0, UPT, UR10, 0x8, UPT ;  /* 0x000000080a00788c */ /* 0x000fe2000bf06070 */
[----:B------:R-:W-:Y:S01]  /*01e0*/  MOV R4, RZ ;  /* 0x000000ff00047202 */ /* 0x000fe20000000f00 */
[----:B------:R-:W-:Y:S01]  /*01f0*/  UIMAD UR4, UR17, UR16, URZ ;  /* 0x00000010110472a4 */ /* 0x000fe2000f8e02ff */
[----:B------:R-:W-:Y:S02]  /*0200*/  MOV R3, RZ ;  /* 0x000000ff00037202 */ /* 0x000fe40000000f00 */
[----:B------:R-:W-:Y:S02]  /*0210*/  MOV R8, RZ ;  /* 0x000000ff00087202 */ /* 0x000fe40000000f00 */
[----:B------:R-:W-:Y:S01]  /*0220*/  MOV R22, RZ ;  /* 0x000000ff00167202 */ /* 0x000fe20000000f00 */
[----:B------:R-:W-:Y:S01]  /*0230*/  IMAD R5, R6, UR4, RZ ;  /* 0x0000000406057c24 */ /* 0x000fe2000f8e02ff */
[----:B------:R-:W-:Y:S01]  /*0240*/  MOV R21, RZ ;  /* 0x000000ff00157202 */ /* 0x000fe20000000f00 */
[----:B------:R-:W-:Y:S06]  /*0250*/  BRA.U !UP0, `(.L_x_49) ;  /* 0x0000000508a87547 */ /* 0x000fec000b800000 */
[----:B------:R-:W0:Y:S01]  /*0260*/  LDCU.128 UR4, c[0x0][0x3a0] ;  /* 0x00007400ff0477ac */ /* 0x000e220008000c00 */
[----:B------:R-:W-:Y:S02]  /*0270*/  IMAD R6, R6, UR17, RZ ;  /* 0x0000001106067c24 */ /* 0x000fe4000f8e02ff */
[----:B------:R-:W-:Y:S01]  /*0280*/  HFMA2 R4, -RZ, RZ, 0, 0 ;  /* 0x00000000ff047431 */ /* 0x000fe200000001ff */
[----:B------:R-:W-:Y:S01]  /*0290*/  MOV R3, R2 ;  /* 0x0000000200037202 */ /* 0x000fe20000000f00 */
[----:B------:R-:W1:Y:S01]  /*02a0*/  LDCU.64 UR12, c[0x0][0x3b0] ;  /* 0x00007600ff0c77ac */ /* 0x000e620008000a00 */
[----:B------:R-:W-:Y:S01]  /*02b0*/  IMAD R6, R6, UR16, RZ ;  /* 0x0000001006067c24 */ /* 0x000fe2000f8e02ff */
[----:B------:R-:W-:Y:S02]  /*02c0*/  ULOP3.LUT UR11, UR10, 0x7ffffff8, URZ, 0xc0, !UPT ;  /* 0x7ffffff80a0b7892 */ /* 0x000fe4000f8ec0ff */
[----:B0-----:R-:W-:Y:S02]  /*02d0*/  UIADD3 UR8, UP0, UPT, UR4, 0x10, URZ ;  /* 0x0000001004087890 */ /* 0x001fe4000ff1e0ff */
[----:B------:R-:W-:-:S02]  /*02e0*/  UIADD3 UR6, UP1, UPT, UR6, 0x10, URZ ;  /* 0x0000001006067890 */ /* 0x000fc4000ff3e0ff */
[----:B------:R-:W-:Y:S02]  /*02f0*/  UIADD3.X UR9, UPT, UPT, URZ, UR5, URZ, UP0, !UPT ;  /* 0x00000005ff097290 */ /* 0x000fe400087fe4ff */
[----:B-1----:R-:W-:Y:S01]  /*0300*/  UIADD3 UR4, UP0, UPT, UR12, 0x10, URZ ;  /* 0x000000100c047890 */ /* 0x002fe2000ff1e0ff */
[----:B------:R-:W-:Y:S01]  /*0310*/  MOV R0, UR8 ;  /* 0x0000000800007c02 */ /* 0x000fe20008000f00 */
[----:B------:R-:W-:Y:S01]  /*0320*/  UIADD3.X UR7, UPT, UPT, URZ, UR7, URZ, UP1, !UPT ;  /* 0x00000007ff077290 */ /* 0x000fe20008ffe4ff */
[----:B------:R-:W-:Y:S01]  /*0330*/  MOV R14, UR6 ;  /* 0x00000006000e7c02 */ /* 0x000fe20008000f00 */
[----:B------:R-:W-:Y:S01]  /*0340*/  UIADD3.X UR5, UPT, UPT, URZ, UR13, URZ, UP0, !UPT ;  /* 0x0000000dff057290 */ /* 0x000fe200087fe4ff */
[----:B------:R-:W-:Y:S01]  /*0350*/  MOV R12, UR9 ;  /* 0x00000009000c7c02 */ /* 0x000fe20008000f00 */
[----:B------:R-:W-:Y:S01]  /*0360*/  UIADD3 UR12, UPT, UPT, -UR11, URZ, URZ ;  /* 0x000000ff0b0c7290 */ /* 0x000fe2000fffe1ff */
[----:B------:R-:W-:Y:S02]  /*0370*/  MOV R16, UR4 ;  /* 0x0000000400107c02 */ /* 0x000fe40008000f00 */
[----:B------:R-:W-:-:S02]  /*0380*/  MOV R15, UR7 ;  /* 0x00000007000f7c02 */ /* 0x000fc40008000f00 */
[----:B------:R-:W-:-:S07]  /*0390*/  MOV R17, UR5 ;  /* 0x0000000500117c02 */ /* 0x000fce0008000f00 */
.L_x_50:
[----:B------:R-:W0:Y:S01]  /*03a0*/  LDC.64 R10, c[0x0][0x398] ;  /* 0x0000e600ff0a7b82 */ /* 0x000e220000000a00 */
[----:B------:R-:W-:Y:S01]  /*03b0*/  MOV R13, R12 ;  /* 0x0000000c000d7202 */ /* 0x000fe20000000f00 */
[----:B------:R-:W2:Y:S01]  /*03c0*/  LDG.E R25, desc[UR14][R14.64+-0x10] ;  /* 0xfffff00e0e197981 */ /* 0x000ea2000c1e1900 */
[----:B------:R-:W-:-:S03]  /*03d0*/  MOV R12, R0 ;  /* 0x00000000000c7202 */ /* 0x000fc60000000f00 */
[----:B------:R-:W3:Y:S04]  /*03e0*/  LDG.E R26, desc[UR14][R16.64+-0x10] ;  /* 0xfffff00e101a7981 */ /* 0x000ee8000c1e1900 */
[----:B------:R-:W4:Y:S04]  /*03f0*/  LDG.E R18, desc[UR14][R12.64+-0x10] ;  /* 0xfffff00e0c127981 */ /* 0x000f28000c1e1900 */
[----:B------:R-:W5:Y:S04]  /*0400*/  LDG.E R23, desc[UR14][R12.64+-0xc] ;  /* 0xfffff40e0c177981 */ /* 0x000f68000c1e1900 */
[----:B------:R-:W5:Y:S04]  /*0410*/  LDG.E R20, desc[UR14][R14.64+-0xc] ;  /* 0xfffff40e0e147981 */ /* 0x000f68000c1e1900 */
[----:B------:R-:W5:Y:S01]  /*0420*/  LDG.E R9, desc[UR14][R16.64+-0xc] ;  /* 0xfffff40e10097981 */ /* 0x000f62000c1e1900 */
[----:B0-----:R-:W-:-:S03]  /*0430*/  IMAD.WIDE R10, R3, 0x4, R10 ;  /* 0x00000004030a7825 */ /* 0x001fc600078e020a */
[----:B------:R-:W5:Y:S04]  /*0440*/  LDG.E R24, desc[UR14][R14.64+-0x8] ;  /* 0xfffff80e0e187981 */ /* 0x000f68000c1e1900 */
[----:B------:R-:W4:Y:S01]  /*0450*/  LDG.E R0, desc[UR14][R10.64] ;  /* 0x0000000e0a007981 */ /* 0x000f22000c1e1900 */
[----:B------:R-:W-:-:S05]  /*0460*/  IMAD.WIDE R28, R5, 0x4, R10 ;  /* 0x00000004051c7825 */ /* 0x000fca00078e020a */
[----:B------:R0:W5:Y:S04]  /*0470*/  LDG.E R10, desc[UR14][R28.64] ;  /* 0x0000000e1c0a7981 */ /* 0x000168000c1e1900 */
[----:B------:R-:W5:Y:S01]  /*0480*/  LDG.E R11, desc[UR14][R12.64+-0x8] ;  /* 0xfffff80e0c0b7981 */ /* 0x000f62000c1e1900 */
[----:B0-----:R-:W-:-:S05]  /*0490*/  IMAD.WIDE R28, R5, 0x4, R28 ;  /* 0x00000004051c7825 */ /* 0x001fca00078e021c */
[----:B------:R0:W5:Y:S01]  /*04a0*/  LDG.E R7, desc[UR14][R28.64] ;  /* 0x0000000e1c077981 */ /* 0x000162000c1e1900 */
[----:B----4-:R-:W-:Y:S01]  /*04b0*/  FFMA R21, R0, R18, R21 ;  /* 0x0000001200157223 */ /* 0x010fe20000000015 */
[----:B------:R-:W-:-:S04]  /*04c0*/  IMAD.WIDE R18, R5, 0x4, R28 ;  /* 0x0000000405127825 */ /* 0x000fc800078e021c */
[C---:B--2---:R-:W-:Y:S01]  /*04d0*/  FFMA R25, R0.reuse, R25, R22 ;  /* 0x0000001900197223 */ /* 0x044fe20000000016 */
[C---:B---3--:R-:W-:Y:S01]  /*04e0*/  FFMA R8, R0.reuse, R26, R8 ;  /* 0x0000001a00087223 */ /* 0x048fe20000000008 */
[----:B------:R-:W2:Y:S01]  /*04f0*/  LDG.E R22, desc[UR14][R16.64+-0x8] ;  /* 0xfffff80e10167981 */ /* 0x000ea2000c1e1900 */
[----:B------:R-:W-:Y:S01]  /*0500*/  FADD R4, R0, R4 ;  /* 0x0000000400047221 */ /* 0x000fe20000000000 */
[----:B0-----:R-:W-:Y:S02]  /*0510*/  IMAD.WIDE R28, R5, 0x4, R18 ;  /* 0x00000004051c7825 */ /* 0x001fe400078e0212 */
[----:B------:R0:W3:Y:S02]  /*0520*/  LDG.E R0, desc[UR14][R18.64] ;  /* 0x0000000e12007981 */ /* 0x0000e4000c1e1900 */
[C---:B-----5:R-:W-:Y:S01]  /*0530*/  FFMA R21, R10.reuse, R23, R21 ;  /* 0x000000170a157223 */ /* 0x060fe20000000015 */
[C---:B------:R-:W-:Y:S01]  /*0540*/  FFMA R25, R10.reuse, R20, R25 ;  /* 0x000000140a197223 */ /* 0x040fe20000000019 */
[----:B------:R-:W4:Y:S01]  /*0550*/  LDG.E R26, desc[UR14][R12.64+-0x4] ;  /* 0xfffffc0e0c1a7981 */ /* 0x000f22000c1e1900 */
[----:B------:R-:W-:-:S03]  /*0560*/  FFMA R8, R10, R9, R8 ;  /* 0x000000090a087223 */ /* 0x000fc60000000008 */
[----:B------:R-:W5:Y:S01]  /*0570*/  LDG.E R20, desc[UR14][R14.64+-0x4] ;  /* 0xfffffc0e0e147981 */ /* 0x000f62000c1e1900 */
[----:B0-----:R-:W-:-:S03]  /*0580*/  FADD R18, R4, R10 ;  /* 0x0000000a04127221 */ /* 0x001fc60000000000 */
[----:B------:R-:W5:Y:S04]  /*0590*/  LDG.E R9, desc[UR14][R16.64+-0x4] ;  /* 0xfffffc0e10097981 */ /* 0x000f68000c1e1900 */
[----:B------:R0:W5:Y:S01]  /*05a0*/  LDG.E R19, desc[UR14][R28.64] ;  /* 0x0000000e1c137981 */ /* 0x000162000c1e1900 */
[----:B------:R-:W-:-:S03]  /*05b0*/  FFMA R23, R7, R11, R21 ;  /* 0x0000000b07177223 */ /* 0x000fc60000000015 */
[----:B------:R-:W5:Y:S04]  /*05c0*/  LDG.E R11, desc[UR14][R14.64] ;  /* 0x0000000e0e0b7981 */ /* 0x000f68000c1e1900 */
[----:B------:R-:W5:Y:S04]  /*05d0*/  LDG.E R10, desc[UR14][R12.64] ;  /* 0x0000000e0c0a7981 */ /* 0x000f68000c1e1900 */
[----:B------:R-:W5:Y:S01]  /*05e0*/  LDG.E R21, desc[UR14][R16.64] ;  /* 0x0000000e10157981 */ /* 0x000f62000c1e1900 */
[----:B0-----:R-:W-:-:S04]  /*05f0*/  IMAD.WIDE R28, R5, 0x4, R28 ;  /* 0x00000004051c7825 */ /* 0x001fc800078e021c */
[----:B------:R-:W-:Y:S01]  /*0600*/  FFMA R25, R7, R24, R25 ;  /* 0x0000001807197223 */ /* 0x000fe20000000019 */
[----:B------:R-:W-:Y:S01]  /*0610*/  FADD R18, R18, R7 ;  /* 0x0000000712127221 */ /* 0x000fe20000000000 */
[----:B------:R-:W5:Y:S04]  /*0620*/  LDG.E R24, desc[UR14][R12.64+0x4] ;  /* 0x0000040e0c187981 */ /* 0x000f68000c1e1900 */
[----:B------:R0:W5:Y:S02]  /*0630*/  LDG.E R4, desc[UR14][R28.64] ;  /* 0x0000000e1c047981 */ /* 0x000164000c1e1900 */
[----:B0-----:R-:W-:-:S04]  /*0640*/  IMAD.WIDE R28, R5, 0x4, R28 ;  /* 0x00000004051c7825 */ /* 0x001fc800078e021c */
[----:B--2---:R-:W-:Y:S02]  /*0650*/  FFMA R22, R7, R22, R8 ;  /* 0x0000001607167223 */ /* 0x004fe40000000008 */
[----:B------:R0:W2:Y:S01]  /*0660*/  LDG.E R7, desc[UR14][R28.64] ;  /* 0x0000000e1c077981 */ /* 0x0000a2000c1e1900 */
[----:B---3--:R-:W-:Y:S01]  /*0670*/  FADD R18, R18, R0 ;  /* 0x0000000012127221 */ /* 0x008fe20000000000 */
[C---:B----4-:R-:W-:Y:S01]  /*0680*/  FFMA R23, R0.reuse, R26, R23 ;  /* 0x0000001a00177223 */ /* 0x050fe20000000017 */
[C---:B-----5:R-:W-:Y:S02]  /*0690*/  FFMA R20, R0.reuse, R20, R25 ;  /* 0x0000001400147223 */ /* 0x060fe40000000019 */
[----:B------:R-:W3:Y:S01]  /*06a0*/  LDG.E R25, desc[UR14][R14.64+0x4] ;  /* 0x0000040e0e197981 */ /* 0x000ee2000c1e1900 */
[----:B------:R-:W-:-:S03]  /*06b0*/  FFMA R22, R0, R9, R22 ;  /* 0x0000000900167223 */ /* 0x000fc60000000016 */
[----:B------:R-:W4:Y:S01]  /*06c0*/  LDG.E R9, desc[UR14][R16.64+0x4] ;  /* 0x0000040e10097981 */ /* 0x000f22000c1e1900 */
[----:B0-----:R-:W-:-:S04]  /*06d0*/  IMAD.WIDE R28, R5, 0x4, R28 ;  /* 0x00000004051c7825 */ /* 0x001fc800078e021c */
[----:B------:R-:W-:Y:S01]  /*06e0*/  FADD R18, R18, R19 ;  /* 0x0000001312127221 */ /* 0x000fe20000000000 */
[C---:B------:R-:W-:Y:S01]  /*06f0*/  FFMA R26, R19.reuse, R11, R20 ;  /* 0x0000000b131a7223 */ /* 0x040fe20000000014 */
[----:B------:R-:W5:Y:S01]  /*0700*/  LDG.E R8, desc[UR14][R28.64] ;  /* 0x0000000e1c087981 */ /* 0x000f62000c1e1900 */
[----:B------:R-:W-:-:S03]  /*0710*/  FFMA R27, R19, R10, R23 ;  /* 0x0000000a131b7223 */ /* 0x000fc60000000017 */
[----:B------:R-:W2:Y:S04]  /*0720*/  LDG.E R11, desc[UR14][R14.64+0x8] ;  /* 0x0000080e0e0b7981 */ /* 0x000ea8000c1e1900 */
[----:B------:R-:W5:Y:S01]  /*0730*/  LDG.E R10, desc[UR14][R12.64+0x8] ;  /* 0x0000080e0c0a7981 */ /* 0x000f62000c1e1900 */
[----:B------:R-:W-:-:S03]  /*0740*/  FFMA R19, R19, R21, R22 ;  /* 0x0000001513137223 */ /* 0x000fc60000000016 */
[----:B------:R-:W5:Y:S04]  /*0750*/  LDG.E R20, desc[UR14][R16.64+0x8] ;  /* 0x0000080e10147981 */ /* 0x000f68000c1e1900 */
[----:B------:R0:W5:Y:S04]  /*0760*/  LDG.E R21, desc[UR14][R12.64+0xc] ;  /* 0x00000c0e0c157981 */ /* 0x000168000c1e1900 */
[----:B------:R1:W5:Y:S04]  /*0770*/  LDG.E R22, desc[UR14][R14.64+0xc] ;  /* 0x00000c0e0e167981 */ /* 0x000368000c1e1900 */
[----:B------:R1:W5:Y:S01]  /*0780*/  LDG.E R23, desc[UR14][R16.64+0xc] ;  /* 0x00000c0e10177981 */ /* 0x000362000c1e1900 */
[----:B------:R-:W-:Y:S01]  /*0790*/  UIADD3 UR12, UPT, UPT, UR12, 0x8, URZ ;  /* 0x000000080c0c7890 */ /* 0x000fe2000fffe0ff */
[----:B------:R-:W-:Y:S01]  /*07a0*/  IADD3 R0, P0, PT, R12, 0x20, RZ ;  /* 0x000000200c007810 */ /* 0x000fe20007f1e0ff */
[----:B------:R-:W-:-:S02]  /*07b0*/  FFMA R24, R4, R24, R27 ;  /* 0x0000001804187223 */ /* 0x000fc4000000001b */
[----:B------:R-:W-:Y:S01]  /*07c0*/  UISETP.NE.AND UP0, UPT, UR12, URZ, UPT ;  /* 0x000000ff0c00728c */ /* 0x000fe2000bf05270 */
[----:B------:R-:W-:Y:S01]  /*07d0*/  FADD R18, R18, R4 ;  /* 0x0000000412127221 */ /* 0x000fe20000000000 */
[----:B0-----:R-:W-:Y:S02]  /*07e0*/  IADD3.X R12, PT, PT, RZ, R13, RZ, P0, !PT ;  /* 0x0000000dff0c7210 */ /* 0x001fe400007fe4ff */
[----:B-1----:R-:W-:Y:S02]  /*07f0*/  IADD3 R14, P0, PT, R14, 0x20, RZ ;  /* 0x000000200e0e7810 */ /* 0x002fe40007f1e0ff */
[----:B------:R-:W-:Y:S02]  /*0800*/  IADD3 R16, P1, PT, R16, 0x20, RZ ;  /* 0x0000002010107810 */ /* 0x000fe40007f3e0ff */
[----:B------:R-:W-:Y:S02]  /*0810*/  IADD3.X R15, PT, PT, RZ, R15, RZ, P0, !PT ;  /* 0x0000000fff0f7210 */ /* 0x000fe400007fe4ff */
[----:B------:R-:W-:-:S02]  /*0820*/  IADD3.X R17, PT, PT, RZ, R17, RZ, P1, !PT ;  /* 0x00000011ff117210 */ /* 0x000fc40000ffe4ff */
[----:B------:R-:W-:Y:S01]  /*0830*/  LEA R3, R6, R3, 0x3 ;  /* 0x0000000306037211 */ /* 0x000fe200078e18ff */
[C---:B---3--:R-:W-:Y:S01]  /*0840*/  FFMA R26, R4.reuse, R25, R26 ;  /* 0x00000019041a7223 */ /* 0x048fe2000000001a */
[----:B----4-:R-:W-:-:S03]  /*0850*/  FFMA R9, R4, R9, R19 ;  /* 0x0000000904097223 */ /* 0x010fc60000000013 */
[C---:B--2---:R-:W-:Y:S01]  /*0860*/  FFMA R19, R7.reuse, R11, R26 ;  /* 0x0000000b07137223 */ /* 0x044fe2000000001a */
[----:B------:R-:W-:Y:S01]  /*0870*/  FADD R11, R18, R7 ;  /* 0x00000007120b7221 */ /* 0x000fe20000000000 */
[----:B-----5:R-:W-:-:S03]  /*0880*/  FFMA R13, R7, R10, R24 ;  /* 0x0000000a070d7223 */ /* 0x020fc60000000018 */
[----:B------:R-:W-:Y:S01]  /*0890*/  FADD R4, R11, R8 ;  /* 0x000000080b047221 */ /* 0x000fe20000000000 */
[----:B------:R-:W-:Y:S01]  /*08a0*/  FFMA R20, R7, R20, R9 ;  /* 0x0000001407147223 */ /* 0x000fe20000000009 */
[C---:B------:R-:W-:Y:S01]  /*08b0*/  FFMA R21, R8.reuse, R21, R13 ;  /* 0x0000001508157223 */ /* 0x040fe2000000000d */
[C---:B------:R-:W-:Y:S02]  /*08c0*/  FFMA R22, R8.reuse, R22, R19 ;  /* 0x0000001608167223 */ /* 0x040fe40000000013 */
[----:B------:R-:W-:Y:S01]  /*08d0*/  FFMA R8, R8, R23, R20 ;  /* 0x0000001708087223 */ /* 0x000fe20000000014 */
[----:B------:R-:W-:Y:S06]  /*08e0*/  BRA.U UP0, `(.L_x_50) ;  /* 0xfffffff900ac7547 */ /* 0x000fec000b83ffff */
[----:B------:R-:W-:-:S07]  /*08f0*/  MOV R3, UR11 ;  /* 0x0000000b00037c02 */ /* 0x000fce0008000f00 */
.L_x_49:
[----:B------:R-:W-:-:S09]  /*0900*/  ULOP3.LUT UP0, UR4, UR10, 0x7, URZ, 0xc0, !UPT ;  /* 0x000000070a047892 */ /* 0x000fd2000f80c0ff */
[----:B------:R-:W-:Y:S05]  /*0910*/  BRA.U !UP0, `(.L_x_48) ;  /* 0x0000000508887547 */ /* 0x000fea000b800000 */
[----:B------:R-:W-:Y:S02]  /*0920*/  UISETP.GE.U32.AND UP0, UPT, UR4, 0x4, UPT ;  /* 0x000000040400788c */ /* 0x000fe4000bf06070 */
[----:B------:R-:W-:-:S07]  /*0930*/  ULOP3.LUT UP1, UR5, UR10, 0x3, URZ, 0xc0, !UPT ;  /* 0x000000030a057892 */ /* 0x000fce000f82c0ff */
[----:B------:R-:W-:Y:S05]  /*0940*/  BRA.U !UP0, `(.L_x_51) ;  /* 0x0000000108b47547 */ /* 0x000fea000b800000 */
[----:B------:R-:W0:Y:S01]  /*0950*/  LDC.64 R24, c[0x0][0x398] ;  /* 0x0000e600ff187b82 */ /* 0x000e220000000a00 */
[----:B------:R-:W-:-:S07]  /*0960*/  IMAD R7, R3, R5, R2 ;  /* 0x0000000503077224 */ /* 0x000fce00078e0202 */
[----:B------:R-:W1:Y:S08]  /*0970*/  LDC.64 R12, c[0x0][0x3a8] ;  /* 0x0000ea00ff0c7b82 */ /* 0x000e700000000a00 */
[----:B------:R-:W2:Y:S08]  /*0980*/  LDC.64 R10, c[0x0][0x3a0] ;  /* 0x0000e800ff0a7b82 */ /* 0x000eb00000000a00 */
[----:B------:R-:W3:Y:S01]  /*0990*/  LDC.64 R16, c[0x0][0x3b0] ;  /* 0x0000ec00ff107b82 */ /* 0x000ee20000000a00 */
[----:B0-----:R-:W-:-:S05]  /*09a0*/  IMAD.WIDE R24, R7, 0x4, R24 ;  /* 0x0000000407187825 */ /* 0x001fca00078e0218 */
[----:B------:R-:W4:Y:S01]  /*09b0*/  LDG.E R9, desc[UR14][R24.64] ;  /* 0x0000000e18097981 */ /* 0x000f22000c1e1900 */
[----:B------:R-:W-:-:S04]  /*09c0*/  IMAD.WIDE R26, R5, 0x4, R24 ;  /* 0x00000004051a7825 */ /* 0x000fc800078e0218 */
[----:B-1----:R-:W-:Y:S01]  /*09d0*/  IMAD.WIDE.U32 R12, R3, 0x4, R12 ;  /* 0x00000004030c7825 */ /* 0x002fe200078e000c */
[----:B------:R-:W5:Y:S03]  /*09e0*/  LDG.E R0, desc[UR14][R26.64] ;  /* 0x0000000e1a007981 */ /* 0x000f66000c1e1900 */
[----:B------:R-:W-:Y:S01]  /*09f0*/  IMAD.WIDE R6, R5, 0x4, R26 ;  /* 0x0000000405067825 */ /* 0x000fe200078e021a */
[----:B------:R-:W4:Y:S03]  /*0a00*/  LDG.E R19, desc[UR14][R12.64] ;  /* 0x0000000e0c137981 */ /* 0x000f26000c1e1900 */
[C---:B--2---:R-:W-:Y:S01]  /*0a10*/  IMAD.WIDE.U32 R10, R3.reuse, 0x4, R10 ;  /* 0x00000004030a7825 */ /* 0x044fe200078e000a */
[----:B------:R-:W2:Y:S03]  /*0a20*/  LDG.E R28, desc[UR14][R12.64+0xc] ;  /* 0x00000c0e0c1c7981 */ /* 0x000ea6000c1e1900 */
[----:B---3--:R-:W-:Y:S01]  /*0a30*/  IMAD.WIDE.U32 R16, R3, 0x4, R16 ;  /* 0x0000000403107825 */ /* 0x008fe200078e0010 */
[----:B------:R-:W3:Y:S04]  /*0a40*/  LDG.E R18, desc[UR14][R10.64] ;  /* 0x0000000e0a127981 */ /* 0x000ee8000c1e1900 */
[----:B------:R-:W2:Y:S01]  /*0a50*/  LDG.E R20, desc[UR14][R16.64] ;  /* 0x0000000e10147981 */ /* 0x000ea2000c1e1900 */
[----:B------:R-:W-:-:S03]  /*0a60*/  IMAD.WIDE R14, R5, 0x4, R6 ;  /* 0x00000004050e7825 */ /* 0x000fc600078e0206 */
[----:B------:R-:W2:Y:S04]  /*0a70*/  LDG.E R29, desc[UR14][R10.64+0x4] ;  /* 0x0000040e0a1d7981 */ /* 0x000ea8000c1e1900 */
        /* <DEDUP_REMOVED lines=8> */
[----:B------:R-:W2:Y:S01]  /*0b00*/  LDG.E R15, desc[UR14][R16.64+0xc] ;  /* 0x00000c0e100f7981 */ /* 0x000ea2000c1e1900 */
[----:B------:R-:W-:Y:S01]  /*0b10*/  IADD3 R3, PT, PT, R3, 0x4, RZ ;  /* 0x0000000403037810 */ /* 0x000fe20007ffe0ff */
[----:B----4-:R-:W-:Y:S01]  /*0b20*/  FFMA R22, R9, R19, R22 ;  /* 0x0000001309167223 */ /* 0x010fe20000000016 */
[----:B------:R-:W-:-:S04]  /*0b30*/  FADD R19, R4, R9 ;  /* 0x0000000904137221 */ /* 0x000fc80000000000 */
[----:B-----5:R-:W-:Y:S01]  /*0b40*/  FADD R19, R19, R0 ;  /* 0x0000000013137221 */ /* 0x020fe20000000000 */
[C---:B---3--:R-:W-:Y:S01]  /*0b50*/  FFMA R21, R9.reuse, R18, R21 ;  /* 0x0000001209157223 */ /* 0x048fe20000000015 */
[----:B--2---:R-:W-:-:S03]  /*0b60*/  FFMA R20, R9, R20, R8 ;  /* 0x0000001409147223 */ /* 0x004fc60000000008 */
[C---:B------:R-:W-:Y:S01]  /*0b70*/  FFMA R21, R0.reuse, R29, R21 ;  /* 0x0000001d00157223 */ /* 0x040fe20000000015 */
[C---:B------:R-:W-:Y:S01]  /*0b80*/  FFMA R27, R0.reuse, R27, R22 ;  /* 0x0000001b001b7223 */ /* 0x040fe20000000016 */
[----:B------:R-:W-:Y:S01]  /*0b90*/  FFMA R20, R0, R25, R20 ;  /* 0x0000001900147223 */ /* 0x000fe20000000014 */
[----:B------:R-:W-:Y:S01]  /*0ba0*/  FADD R19, R19, R6 ;  /* 0x0000000613137221 */ /* 0x000fe20000000000 */
[C---:B------:R-:W-:Y:S01]  /*0bb0*/  FFMA R21, R6.reuse, R23, R21 ;  /* 0x0000001706157223 */ /* 0x040fe20000000015 */
[C---:B------:R-:W-:Y:S01]  /*0bc0*/  FFMA R27, R6.reuse, R26, R27 ;  /* 0x0000001a061b7223 */ /* 0x040fe2000000001b */
[----:B------:R-:W-:-:S03]  /*0bd0*/  FFMA R20, R6, R7, R20 ;  /* 0x0000000706147223 */ /* 0x000fc60000000014 */
[C---:B------:R-:W-:Y:S01]  /*0be0*/  FFMA R22, R14.reuse, R28, R27 ;  /* 0x0000001c0e167223 */ /* 0x040fe2000000001b */
[----:B------:R-:W-:Y:S01]  /*0bf0*/  FADD R4, R19, R14 ;  /* 0x0000000e13047221 */ /* 0x000fe20000000000 */
[C---:B------:R-:W-:Y:S01]  /*0c00*/  FFMA R21, R14.reuse, R24, R21 ;  /* 0x000000180e157223 */ /* 0x040fe20000000015 */
[----:B------:R-:W-:-:S07]  /*0c10*/  FFMA R8, R14, R15, R20 ;  /* 0x0000000f0e087223 */ /* 0x000fce0000000014 */
.L_x_51:
[----:B------:R-:W-:Y:S05]  /*0c20*/  BRA.U !UP1, `(.L_x_48) ;  /* 0x0000000109c47547 */ /* 0x000fea000b800000 */
[----:B------:R-:W-:Y:S02]  /*0c30*/  UISETP.NE.AND UP0, UPT, UR5, 0x1, UPT ;  /* 0x000000010500788c */ /* 0x000fe4000bf05270 */
[----:B------:R-:W-:-:S04]  /*0c40*/  ULOP3.LUT UR4, UR10, 0x1, URZ, 0xc0, !UPT ;  /* 0x000000010a047892 */ /* 0x000fc8000f8ec0ff */
[----:B------:R-:W-:-:S03]  /*0c50*/  UISETP.NE.U32.AND UP1, UPT, UR4, 0x1, UPT ;  /* 0x000000010400788c */ /* 0x000fc6000bf25070 */
[----:B------:R-:W-:Y:S08]  /*0c60*/  BRA.U !UP0, `(.L_x_52) ;  /* 0x00000001086c7547 */ /* 0x000ff0000b800000 */
[----:B------:R-:W0:Y:S01]  /*0c70*/  LDC.64 R10, c[0x0][0x398] ;  /* 0x0000e600ff0a7b82 */ /* 0x000e220000000a00 */
[----:B------:R-:W-:-:S07]  /*0c80*/  IMAD R9, R3, R5, R2 ;  /* 0x0000000503097224 */ /* 0x000fce00078e0202 */
[----:B------:R-:W1:Y:S08]  /*0c90*/  LDC.64 R12, c[0x0][0x3a0] ;  /* 0x0000e800ff0c7b82 */ /* 0x000e700000000a00 */
[----:B------:R-:W2:Y:S08]  /*0ca0*/  LDC.64 R14, c[0x0][0x3a8] ;  /* 0x0000ea00ff0e7b82 */ /* 0x000eb00000000a00 */
[----:B------:R-:W3:Y:S01]  /*0cb0*/  LDC.64 R6, c[0x0][0x3b0] ;  /* 0x0000ec00ff067b82 */ /* 0x000ee20000000a00 */
[----:B0-----:R-:W-:-:S04]  /*0cc0*/  IMAD.WIDE R10, R9, 0x4, R10 ;  /* 0x00000004090a7825 */ /* 0x001fc800078e020a */
[----:B------:R-:W-:Y:S02]  /*0cd0*/  IMAD.WIDE R16, R5, 0x4, R10 ;  /* 0x0000000405107825 */ /* 0x000fe400078e020a */
[----:B------:R-:W4:Y:S02]  /*0ce0*/  LDG.E R10, desc[UR14][R10.64] ;  /* 0x0000000e0a0a7981 */ /* 0x000f24000c1e1900 */
[C---:B-1----:R-:W-:Y:S02]  /*0cf0*/  IMAD.WIDE.U32 R12, R3.reuse, 0x4, R12 ;  /* 0x00000004030c7825 */ /* 0x042fe400078e000c */
[----:B------:R-:W5:Y:S02]  /*0d00*/  LDG.E R17, desc[UR14][R16.64] ;  /* 0x0000000e10117981 */ /* 0x000f64000c1e1900 */
[C---:B--2---:R-:W-:Y:S02]  /*0d10*/  IMAD.WIDE.U32 R14, R3.reuse, 0x4, R14 ;  /* 0x00000004030e7825 */ /* 0x044fe400078e000e */
[----:B------:R-:W2:Y:S04]  /*0d20*/  LDG.E R0, desc[UR14][R12.64] ;  /* 0x0000000e0c007981 */ /* 0x000ea8000c1e1900 */
[----:B------:R-:W2:Y:S01]  /*0d30*/  LDG.E R9, desc[UR14][R14.64] ;  /* 0x0000000e0e097981 */ /* 0x000ea2000c1e1900 */
[----:B---3--:R-:W-:-:S03]  /*0d40*/  IMAD.WIDE.U32 R6, R3, 0x4, R6 ;  /* 0x0000000403067825 */ /* 0x008fc600078e0006 */
[----:B------:R-:W3:Y:S04]  /*0d50*/  LDG.E R18, desc[UR14][R12.64+0x4] ;  /* 0x0000040e0c127981 */ /* 0x000ee8000c1e1900 */
[----:B------:R-:W3:Y:S04]  /*0d60*/  LDG.E R19, desc[UR14][R6.64] ;  /* 0x0000000e06137981 */ /* 0x000ee8000c1e1900 */
[----:B------:R-:W3:Y:S04]  /*0d70*/  LDG.E R20, desc[UR14][R14.64+0x4] ;  /* 0x0000040e0e147981 */ /* 0x000ee8000c1e1900 */
[----:B------:R-:W3:Y:S01]  /*0d80*/  LDG.E R23, desc[UR14][R6.64+0x4] ;  /* 0x0000040e06177981 */ /* 0x000ee2000c1e1900 */
[----:B------:R-:W-:Y:S01]  /*0d90*/  IADD3 R3, PT, PT, R3, 0x2, RZ ;  /* 0x0000000203037810 */ /* 0x000fe20007ffe0ff */
[----:B----4-:R-:W-:-:S04]  /*0da0*/  FADD R4, R4, R10 ;  /* 0x0000000a04047221 */ /* 0x010fc80000000000 */
[----:B-----5:R-:W-:Y:S01]  /*0db0*/  FADD R4, R4, R17 ;  /* 0x0000001104047221 */ /* 0x020fe20000000000 */
[C---:B--2---:R-:W-:Y:S01]  /*0dc0*/  FFMA R0, R10.reuse, R0, R21 ;  /* 0x000000000a007223 */ /* 0x044fe20000000015 */
[----:B------:R-:W-:-:S03]  /*0dd0*/  FFMA R9, R10, R9, R22 ;  /* 0x000000090a097223 */ /* 0x000fc60000000016 */
[C---:B---3--:R-:W-:Y:S01]  /*0de0*/  FFMA R21, R17.reuse, R18, R0 ;  /* 0x0000001211157223 */ /* 0x048fe20000000000 */
[----:B------:R-:W-:Y:S01]  /*0df0*/  FFMA R8, R10, R19, R8 ;  /* 0x000000130a087223 */ /* 0x000fe20000000008 */
[----:B------:R-:W-:-:S03]  /*0e00*/  FFMA R22, R17, R20, R9 ;  /* 0x0000001411167223 */ /* 0x000fc60000000009 */
[----:B------:R-:W-:-:S07]  /*0e10*/  FFMA R8, R17, R23, R8 ;  /* 0x0000001711087223 */ /* 0x000fce0000000008 */
.L_x_52:
[----:B------:R-:W-:Y:S05]  /*0e20*/  BRA.U UP1, `(.L_x_48) ;  /* 0x0000000101447547 */ /* 0x000fea000b800000 */
[----:B------:R-:W0:Y:S01]  /*0e30*/  LDC.64 R10, c[0x0][0x398] ;  /* 0x0000e600ff0a7b82 */ /* 0x000e220000000a00 */
[----:B------:R-:W-:-:S07]  /*0e40*/  IMAD R5, R3, R5, R2 ;  /* 0x0000000503057224 */ /* 0x000fce00078e0202 */
[----:B------:R-:W1:Y:S08]  /*0e50*/  LDC.64 R12, c[0x0][0x3a0] ;  /* 0x0000e800ff0c7b82 */ /* 0x000e700000000a00 */
[----:B------:R-:W2:Y:S08]  /*0e60*/  LDC.64 R14, c[0x0][0x3a8] ;  /* 0x0000ea00ff0e7b82 */ /* 0x000eb00000000a00 */
[----:B------:R-:W3:Y:S01]  /*0e70*/  LDC.64 R6, c[0x0][0x3b0] ;  /* 0x0000ec00ff067b82 */ /* 0x000ee20000000a00 */
[----:B0-----:R-:W-:-:S06]  /*0e80*/  IMAD.WIDE R10, R5, 0x4, R10 ;  /* 0x00000004050a7825 */ /* 0x001fcc00078e020a */
[----:B------:R-:W4:Y:S01]  /*0e90*/  LDG.E R10, desc[UR14][R10.64] ;  /* 0x0000000e0a0a7981 */ /* 0x000f22000c1e1900 */
[----:B-1----:R-:W-:-:S06]  /*0ea0*/  IMAD.WIDE.U32 R12, R3, 0x4, R12 ;  /* 0x00000004030c7825 */ /* 0x002fcc00078e000c */
[----:B------:R-:W5:Y:S01]  /*0eb0*/  LDG.E R12, desc[UR14][R12.64] ;  /* 0x0000000e0c0c7981 */ /* 0x000f62000c1e1900 */
[----:B--2---:R-:W-:-:S06]  /*0ec0*/  IMAD.WIDE.U32 R14, R3, 0x4, R14 ;  /* 0x00000004030e7825 */ /* 0x004fcc00078e000e */
[----:B------:R-:W2:Y:S01]  /*0ed0*/  LDG.E R15, desc[UR14][R14.64] ;  /* 0x0000000e0e0f7981 */ /* 0x000ea2000c1e1900 */
[----:B---3--:R-:W-:-:S06]  /*0ee0*/  IMAD.WIDE.U32 R6, R3, 0x4, R6 ;  /* 0x0000000403067825 */ /* 0x008fcc00078e0006 */
[----:B------:R-:W3:Y:S01]  /*0ef0*/  LDG.E R7, desc[UR14][R6.64] ;  /* 0x0000000e06077981 */ /* 0x000ee2000c1e1900 */
[----:B----4-:R-:W-:Y:S01]  /*0f00*/  FADD R4, R4, R10 ;  /* 0x0000000a04047221 */ /* 0x010fe20000000000 */
[C---:B-----5:R-:W-:Y:S01]  /*0f10*/  FFMA R21, R10.reuse, R12, R21 ;  /* 0x0000000c0a157223 */ /* 0x060fe20000000015 */
[C---:B--2---:R-:W-:Y:S01]  /*0f20*/  FFMA R22, R10.reuse, R15, R22 ;  /* 0x0000000f0a167223 */ /* 0x044fe20000000016 */
[----:B---3--:R-:W-:-:S07]  /*0f30*/  FFMA R8, R10, R7, R8 ;  /* 0x000000070a087223 */ /* 0x008fce0000000008 */
.L_x_48:
[----:B------:R-:W0:Y:S01]  /*0f40*/  MUFU.RCP R3, R4 ;  /* 0x0000000400037308 */ /* 0x000e220000001000 */
[----:B------:R-:W-:Y:S07]  /*0f50*/  BSSY.RECONVERGENT B0, `(.L_x_53) ;  /* 0x000000b000007945 */ /* 0x000fee0003800200 */
[----:B------:R-:W1:Y:S01]  /*0f60*/  FCHK P0, R21, R4 ;  /* 0x0000000415007302 */ /* 0x000e620000000000 */
[----:B0-----:R-:W-:-:S04]  /*0f70*/  FFMA R0, R3, -R4, 1 ;  /* 0x3f80000003007423 */ /* 0x001fc80000000804 */
[----:B------:R-:W-:-:S04]  /*0f80*/  FFMA R0, R3, R0, R3 ;  /* 0x0000000003007223 */ /* 0x000fc80000000003 */
[----:B------:R-:W-:-:S04]  /*0f90*/  FFMA R6, R0, R21, RZ ;  /* 0x0000001500067223 */ /* 0x000fc800000000ff */
[----:B------:R-:W-:-:S04]  /*0fa0*/  FFMA R3, R6, -R4, R21 ;  /* 0x8000000406037223 */ /* 0x000fc80000000015 */
[----:B------:R-:W-:Y:S01]  /*0fb0*/  FFMA R5, R0, R3, R6 ;  /* 0x0000000300057223 */ /* 0x000fe20000000006 */
[----:B-1----:R-:W-:Y:S06]  /*0fc0*/  @!P0 BRA `(.L_x_54) ;  /* 0x00000000000c8947 */ /* 0x002fec0003800000 */
[----:B------:R-:W-:-:S07]  /*0fd0*/  MOV R6, 0xff0 ;  /* 0x00000ff000067802 */ /* 0x000fce0000000f00 */
[----:B------:R-:W-:Y:S05]  /*0fe0*/  CALL.REL.NOINC `($__internal_0_$__cuda_sm3x_div_rn_noftz_f32_slowpath) ;  /* 0x0000000000a07944 */ /* 0x000fea0003c00000 */
[----:B------:R-:W-:-:S07]  /*0ff0*/  MOV R5, R0 ;  /* 0x0000000000057202 */ /* 0x000fce0000000f00 */
.L_x_54:
[----:B------:R-:W-:Y:S05]  /*1000*/  BSYNC.RECONVERGENT B0 ;  /* 0x0000000000007941 */ /* 0x000fea0003800200 */
.L_x_53:
[----:B------:R-:W0:Y:S01]  /*1010*/  LDC.64 R6, c[0x0][0x380] ;  /* 0x0000e000ff067b82 */ /* 0x000e220000000a00 */
[----:B------:R-:W1:Y:S01]  /*1020*/  MUFU.RCP R3, R4 ;  /* 0x0000000400037308 */ /* 0x000e620000001000 */
[----:B------:R-:W-:Y:S07]  /*1030*/  BSSY.RECONVERGENT B0, `(.L_x_55) ;  /* 0x000000e000007945 */ /* 0x000fee0003800200 */
[----:B------:R-:W2:Y:S01]  /*1040*/  FCHK P0, R22, R4 ;  /* 0x0000000416007302 */ /* 0x000ea20000000000 */
[----:B-1----:R-:W-:-:S04]  /*1050*/  FFMA R0, R3, -R4, 1 ;  /* 0x3f80000003007423 */ /* 0x002fc80000000804 */
[----:B------:R-:W-:Y:S01]  /*1060*/  FFMA R3, R3, R0, R3 ;  /* 0x0000000003037223 */ /* 0x000fe20000000003 */
[----:B0-----:R-:W-:-:S04]  /*1070*/  IMAD.WIDE R6, R2, 0x4, R6 ;  /* 0x0000000402067825 */ /* 0x001fc800078e0206 */
[----:B------:R-:W-:Y:S01]  /*1080*/  FFMA R9, R3, R22, RZ ;  /* 0x0000001603097223 */ /* 0x000fe200000000ff */
[----:B------:R0:W-:Y:S03]  /*1090*/  STG.E desc[UR14][R6.64], R5 ;  /* 0x0000000506007986 */ /* 0x0001e6000c10190e */
[----:B------:R-:W-:-:S04]  /*10a0*/  FFMA R0, R9, -R4, R22 ;  /* 0x8000000409007223 */ /* 0x000fc80000000016 */
[----:B------:R-:W-:Y:S01]  /*10b0*/  FFMA R9, R3, R0, R9 ;  /* 0x0000000003097223 */ /* 0x000fe20000000009 */
[----:B--2---:R-:W-:Y:S06]  /*10c0*/  @!P0 BRA `(.L_x_56) ;  /* 0x0000000000108947 */ /* 0x004fec0003800000 */
[----:B------:R-:W-:Y:S02]  /*10d0*/  MOV R21, R22 ;  /* 0x0000001600157202 */ /* 0x000fe40000000f00 */
[----:B0-----:R-:W-:-:S07]  /*10e0*/  MOV R6, 0x1100 ;  /* 0x0000110000067802 */ /* 0x001fce0000000f00 */
[----:B------:R-:W-:Y:S05]  /*10f0*/  CALL.REL.NOINC `($__internal_0_$__cuda_sm3x_div_rn_noftz_f32_slowpath) ;  /* 0x00000000005c7944 */ /* 0x000fea0003c00000 */
[----:B------:R-:W-:-:S07]  /*1100*/  MOV R9, R0 ;  /* 0x0000000000097202 */ /* 0x000fce0000000f00 */
.L_x_56:
[----:B------:R-:W-:Y:S05]  /*1110*/  BSYNC.RECONVERGENT B0 ;  /* 0x0000000000007941 */ /* 0x000fea0003800200 */
.L_x_55:
[----:B0-----:R-:W0:Y:S01]  /*1120*/  LDC.64 R6, c[0x0][0x388] ;  /* 0x0000e200ff067b82 */ /* 0x001e220000000a00 */
        /* <DEDUP_REMOVED lines=15> */
.L_x_58:
[----:B------:R-:W-:Y:S05]  /*1220*/  BSYNC.RECONVERGENT B0 ;  /* 0x0000000000007941 */ /* 0x000fea0003800200 */
.L_x_57:
[----:B------:R-:W1:Y:S02]  /*1230*/  LDC.64 R4, c[0x0][0x390] ;  /* 0x0000e400ff047b82 */ /* 0x000e640000000a00 */
[----:B-1----:R-:W-:-:S05]  /*1240*/  IMAD.WIDE R2, R2, 0x4, R4 ;  /* 0x0000000402027825 */ /* 0x002fca00078e0204 */
[----:B------:R-:W-:Y:S01]  /*1250*/  STG.E desc[UR14][R2.64], R11 ;  /* 0x0000000b02007986 */ /* 0x000fe2000c10190e */
[----:B------:R-:W-:Y:S05]  /*1260*/  EXIT ;  /* 0x000000000000794d */ /* 0x000fea0003800000 */
        .weak           $__internal_0_$__cuda_sm3x_div_rn_noftz_f32_slowpath
        .type           $__internal_0_$__cuda_sm3x_div_rn_noftz_f32_slowpath,@function
        .size           $__internal_0_$__cuda_sm3x_div_rn_noftz_f32_slowpath,(.L_x_188 - $__internal_0_$__cuda_sm3x_div_rn_noftz_f32_slowpath)
$__internal_0_$__cuda_sm3x_div_rn_noftz_f32_slowpath:
[----:B------:R-:W-:Y:S01]  /*1270*/  SHF.R.U32.HI R3, RZ, 0x17, R4 ;  /* 0x00000017ff037819 */ /* 0x000fe20000011604 */
[----:B------:R-:W-:Y:S01]  /*1280*/  BSSY.RECONVERGENT B1, `(.L_x_59) ;  /* 0x0000063000017945 */ /* 0x000fe20003800200 */
[----:B------:R-:W-:Y:S02]  /*1290*/  SHF.R.U32.HI R0, RZ, 0x17, R21 ;  /* 0x00000017ff007819 */ /* 0x000fe40000011615 */
[----:B------:R-:W-:Y:S02]  /*12a0*/  LOP3.LUT R11, R3, 0xff, RZ, 0xc0, !PT ;  /* 0x000000ff030b7812 */ /* 0x000fe400078ec0ff */
[----:B------:R-:W-:Y:S02]  /*12b0*/  LOP3.LUT R10, R0, 0xff, RZ, 0xc0, !PT ;  /* 0x000000ff000a7812 */ /* 0x000fe400078ec0ff */
[----:B------:R-:W-:Y:S02]  /*12c0*/  IADD3 R7, PT, PT, R11, -0x1, RZ ;  /* 0xffffffff0b077810 */ /* 0x000fe40007ffe0ff */
[----:B------:R-:W-:-:S02]  /*12d0*/  IADD3 R5, PT, PT, R10, -0x1, RZ ;  /* 0xffffffff0a057810 */ /* 0x000fc40007ffe0ff */
[----:B------:R-:W-:Y:S02]  /*12e0*/  ISETP.GT.U32.AND P0, PT, R7, 0xfd, PT ;  /* 0x000000fd0700780c */ /* 0x000fe40003f04070 */
[----:B------:R-:W-:Y:S02]  /*12f0*/  MOV R0, R4 ;  /* 0x0000000400007202 */ /* 0x000fe40000000f00 */
[----:B------:R-:W-:-:S13]  /*1300*/  ISETP.GT.U32.OR P0, PT, R5, 0xfd, P0 ;  /* 0x000000fd0500780c */ /* 0x000fda0000704470 */
[----:B------:R-:W-:Y:S01]  /*1310*/  @!P0 MOV R3, RZ ;  /* 0x000000ff00038202 */ /* 0x000fe20000000f00 */
[----:B------:R-:W-:Y:S06]  /*1320*/  @!P0 BRA `(.L_x_60) ;  /* 0x00000000005c8947 */ /* 0x000fec0003800000 */
[----:B------:R-:W-:Y:S02]  /*1330*/  FSETP.GTU.FTZ.AND P0, PT, |R21|, +INF , PT ;  /* 0x7f8000001500780b */ /* 0x000fe40003f1c200 */
[----:B------:R-:W-:-:S04]  /*1340*/  FSETP.GTU.FTZ.AND P1, PT, |R4|, +INF , PT ;  /* 0x7f8000000400780b */ /* 0x000fc80003f3c200 */
[----:B------:R-:W-:-:S13]  /*1350*/  PLOP3.LUT P0, PT, P0, P1, PT, 0xf8, 0x8f ;  /* 0x00000000008f781c */ /* 0x000fda0000703f70 */
[----:B------:R-:W-:Y:S05]  /*1360*/  @P0 BRA `(.L_x_61) ;  /* 0x00000004004c0947 */ /* 0x000fea0003800000 */
[----:B------:R-:W-:-:S13]  /*1370*/  LOP3.LUT P0, RZ, R0, 0x7fffffff, R21, 0xc8, !PT ;  /* 0x7fffffff00ff7812 */ /* 0x000fda000780c815 */
[----:B------:R-:W-:Y:S05]  /*1380*/  @!P0 BRA `(.L_x_62) ;  /* 0x00000004003c8947 */ /* 0x000fea0003800000 */
[C---:B------:R-:W-:Y:S02]  /*1390*/  FSETP.NEU.FTZ.AND P2, PT, |R21|.reuse, +INF , PT ;  /* 0x7f8000001500780b */ /* 0x040fe40003f5d200 */
[----:B------:R-:W-:Y:S02]  /*13a0*/  FSETP.NEU.FTZ.AND P1, PT, |R4|, +INF , PT ;  /* 0x7f8000000400780b */ /* 0x000fe40003f3d200 */
[----:B------:R-:W-:-:S11]  /*13b0*/  FSETP.NEU.FTZ.AND P0, PT, |R21|, +INF , PT ;  /* 0x7f8000001500780b */ /* 0x000fd60003f1d200 */
[----:B------:R-:W-:Y:S05]  /*13c0*/  @!P1 BRA !P2, `(.L_x_62) ;  /* 0x00000004002c9947 */ /* 0x000fea0005000000 */
[----:B------:R-:W-:-:S04]  /*13d0*/  LOP3.LUT P2, RZ, R21, 0x7fffffff, RZ, 0xc0, !PT ;  /* 0x7fffffff15ff7812 */ /* 0x000fc8000784c0ff */
[----:B------:R-:W-:-:S13]  /*13e0*/  PLOP3.LUT P1, PT, P1, P2, PT, 0x2f, 0xf2 ;  /* 0x0000000000f2781c */ /* 0x000fda0000f24577 */
[----:B------:R-:W-:Y:S05]  /*13f0*/  @P1 BRA `(.L_x_63) ;  /* 0x0000000400181947 */ /* 0x000fea0003800000 */
[----:B------:R-:W-:-:S04]  /*1400*/  LOP3.LUT P1, RZ, R0, 0x7fffffff, RZ, 0xc0, !PT ;  /* 0x7fffffff00ff7812 */ /* 0x000fc8000782c0ff */
[----:B------:R-:W-:-:S13]  /*1410*/  PLOP3.LUT P0, PT, P0, P1, PT, 0x2f, 0xf2 ;  /* 0x0000000000f2781c */ /* 0x000fda0000702577 */
[----:B------:R-:W-:Y:S05]  /*1420*/  @P0 BRA `(.L_x_64) ;  /* 0x0000000400000947 */ /* 0x000fea0003800000 */
[----:B------:R-:W-:Y:S02]  /*1430*/  ISETP.GE.AND P0, PT, R5, RZ, PT ;  /* 0x000000ff0500720c */ /* 0x000fe40003f06270 */
[----:B------:R-:W-:-:S11]  /*1440*/  ISETP.GE.AND P1, PT, R7, RZ, PT ;  /* 0x000000ff0700720c */ /* 0x000fd60003f26270 */
[----:B------:R-:W-:Y:S01]  /*1450*/  @P0 MOV R3, RZ ;  /* 0x000000ff00030202 */ /* 0x000fe20000000f00 */
[----:B------:R-:W-:Y:S01]  /*1460*/  @!P0 FFMA R21, R21, 1.84467440737095516160e+19, RZ ;  /* 0x5f80000015158823 */ /* 0x000fe200000000ff */
[----:B------:R-:W-:Y:S01]  /*1470*/  @!P0 MOV R3, 0xffffffc0 ;  /* 0xffffffc000038802 */ /* 0x000fe20000000f00 */
[----:B------:R-:W-:-:S03]  /*1480*/  @!P1 FFMA R0, R4, 1.84467440737095516160e+19, RZ ;  /* 0x5f80000004009823 */ /* 0x000fc600000000ff */
[----:B------:R-:W-:-:S07]  /*1490*/  @!P1 IADD3 R3, PT, PT, R3, 0x40, RZ ;  /* 0x0000004003039810 */ /* 0x000fce0007ffe0ff */
.L_x_60:
[----:B------:R-:W-:Y:S01]  /*14a0*/  LEA R5, R11, 0xc0800000, 0x17 ;  /* 0xc08000000b057811 */ /* 0x000fe200078eb8ff */
[----:B------:R-:W-:Y:S01]  /*14b0*/  BSSY.RECONVERGENT B2, `(.L_x_65) ;  /* 0x0000036000027945 */ /* 0x000fe20003800200 */
[----:B------:R-:W-:Y:S02]  /*14c0*/  IADD3 R10, PT, PT, R10, -0x7f, RZ ;  /* 0xffffff810a0a7810 */ /* 0x000fe40007ffe0ff */
[----:B------:R-:W-:-:S03]  /*14d0*/  IADD3 R5, PT, PT, -R5, R0, RZ ;  /* 0x0000000005057210 */ /* 0x000fc60007ffe1ff */
[C---:B------:R-:W-:Y:S01]  /*14e0*/  IMAD R0, R10.reuse, -0x800000, R21 ;  /* 0xff8000000a007824 */ /* 0x040fe200078e0215 */
[----:B------:R-:W0:Y:S01]  /*14f0*/  MUFU.RCP R7, R5 ;  /* 0x0000000500077308 */ /* 0x000e220000001000 */
[----:B------:R-:W-:Y:S01]  /*1500*/  FADD.FTZ R9, -R5, -RZ ;  /* 0x800000ff05097221 */ /* 0x000fe20000010100 */
[----:B------:R-:W-:-:S04]  /*1510*/  IADD3 R10, PT, PT, R10, 0x7f, -R11 ;  /* 0x0000007f0a0a7810 */ /* 0x000fc80007ffe80b */
[----:B------:R-:W-:Y:S01]  /*1520*/  IADD3 R10, PT, PT, R10, R3, RZ ;  /* 0x000000030a0a7210 */ /* 0x000fe20007ffe0ff */
[----:B0-----:R-:W-:-:S04]  /*1530*/  FFMA R12, R7, R9, 1 ;  /* 0x3f800000070c7423 */ /* 0x001fc80000000009 */
[----:B------:R-:W-:-:S04]  /*1540*/  FFMA R14, R7, R12, R7 ;  /* 0x0000000c070e7223 */ /* 0x000fc80000000007 */
[----:B------:R-:W-:-:S04]  /*1550*/  FFMA R7, R0, R14, RZ ;  /* 0x0000000e00077223 */ /* 0x000fc800000000ff */
[----:B------:R-:W-:-:S04]  /*1560*/  FFMA R12, R9, R7, R0 ;  /* 0x00000007090c7223 */ /* 0x000fc80000000000 */
[----:B------:R-:W-:-:S04]  /*1570*/  FFMA R7, R14, R12, R7 ;  /* 0x0000000c0e077223 */ /* 0x000fc80000000007 */
[----:B------:R-:W-:-:S04]  /*1580*/  FFMA R12, R9, R7, R0 ;  /* 0x00000007090c7223 */ /* 0x000fc80000000000 */
[----:B------:R-:W-:-:S05]  /*1590*/  FFMA R0, R14, R12, R7 ;  /* 0x0000000c0e007223 */ /* 0x000fca0000000007 */
[----:B------:R-:W-:-:S04]  /*15a0*/  SHF.R.U32.HI R5, RZ, 0x17, R0 ;  /* 0x00000017ff057819 */ /* 0x000fc80000011600 */
[----:B------:R-:W-:-:S04]  /*15b0*/  LOP3.LUT R5, R5, 0xff, RZ, 0xc0, !PT ;  /* 0x000000ff05057812 */ /* 0x000fc800078ec0ff */
[----:B------:R-:W-:-:S04]  /*15c0*/  IADD3 R9, PT, PT, R5, R10, RZ ;  /* 0x0000000a05097210 */ /* 0x000fc80007ffe0ff */
[----:B------:R-:W-:-:S04]  /*15d0*/  IADD3 R3, PT, PT, R9, -0x1, RZ ;  /* 0xffffffff09037810 */ /* 0x000fc80007ffe0ff */
[----:B------:R-:W-:-:S13]  /*15e0*/  ISETP.GE.U32.AND P0, PT, R3, 0xfe, PT ;  /* 0x000000fe0300780c */ /* 0x000fda0003f06070 */
[----:B------:R-:W-:Y:S05]  /*15f0*/  @!P0 BRA `(.L_x_66) ;  /* 0x0000000000808947 */ /* 0x000fea0003800000 */
[----:B------:R-:W-:-:S13]  /*1600*/  ISETP.GT.AND P0, PT, R9, 0xfe, PT ;  /* 0x000000fe0900780c */ /* 0x000fda0003f04270 */
[----:B------:R-:W-:Y:S05]  /*1610*/  @P0 BRA `(.L_x_67) ;  /* 0x00000000006c0947 */ /* 0x000fea0003800000 */
[----:B------:R-:W-:-:S13]  /*1620*/  ISETP.GE.AND P0, PT, R9, 0x1, PT ;  /* 0x000000010900780c */ /* 0x000fda0003f06270 */
[----:B------:R-:W-:Y:S05]  /*1630*/  @P0 BRA `(.L_x_68) ;  /* 0x0000000000740947 */ /* 0x000fea0003800000 */
[----:B------:R-:W-:Y:S02]  /*1640*/  ISETP.GE.AND P0, PT, R9, -0x18, PT ;  /* 0xffffffe80900780c */ /* 0x000fe40003f06270 */
[----:B------:R-:W-:-:S11]  /*1650*/  LOP3.LUT R0, R0, 0x80000000, RZ, 0xc0, !PT ;  /* 0x8000000000007812 */ /* 0x000fd600078ec0ff */
[----:B------:R-:W-:Y:S05]  /*1660*/  @!P0 BRA `(.L_x_68) ;  /* 0x0000000000688947 */ /* 0x000fea0003800000 */
[CCC-:B------:R-:W-:Y:S01]  /*1670*/  FFMA.RZ R3, R14.reuse, R12.reuse, R7.reuse ;  /* 0x0000000c0e037223 */ /* 0x1c0fe2000000c007 */
[CCC-:B------:R-:W-:Y:S01]  /*1680*/  FFMA.RM R10, R14.reuse, R12.reuse, R7.reuse ;  /* 0x0000000c0e0a7223 */ /* 0x1c0fe20000004007 */
[C---:B------:R-:W-:Y:S02]  /*1690*/  ISETP.NE.AND P2, PT, R9.reuse, RZ, PT ;  /* 0x000000ff0900720c */ /* 0x040fe40003f45270 */
[----:B------:R-:W-:Y:S02]  /*16a0*/  ISETP.NE.AND P1, PT, R9, RZ, PT ;  /* 0x000000ff0900720c */ /* 0x000fe40003f25270 */
[----:B------:R-:W-:Y:S01]  /*16b0*/  LOP3.LUT R5, R3, 0x7fffff, RZ, 0xc0, !PT ;  /* 0x007fffff03057812 */ /* 0x000fe200078ec0ff */
[----:B------:R-:W-:Y:S01]  /*16c0*/  FFMA.RP R3, R14, R12, R7 ;  /* 0x0000000c0e037223 */ /* 0x000fe20000008007 */
[----:B------:R-:W-:Y:S02]  /*16d0*/  IADD3 R12, PT, PT, R9, 0x20, RZ ;  /* 0x00000020090c7810 */ /* 0x000fe40007ffe0ff */
[----:B------:R-:W-:-:S02]  /*16e0*/  LOP3.LUT R5, R5, 0x800000, RZ, 0xfc, !PT ;  /* 0x0080000005057812 */ /* 0x000fc400078efcff */
[----:B------:R-:W-:Y:S02]  /*16f0*/  IADD3 R7, PT, PT, -R9, RZ, RZ ;  /* 0x000000ff09077210 */ /* 0x000fe40007ffe1ff */
[----:B------:R-:W-:Y:S02]  /*1700*/  SHF.L.U32 R12, R5, R12, RZ ;  /* 0x0000000c050c7219 */ /* 0x000fe400000006ff */
[----:B------:R-:W-:Y:S02]  /*1710*/  FSETP.NEU.FTZ.AND P0, PT, R3, R10, PT ;  /* 0x0000000a0300720b */ /* 0x000fe40003f1d000 */
[----:B------:R-:W-:Y:S02]  /*1720*/  SEL R10, R7, RZ, P2 ;  /* 0x000000ff070a7207 */ /* 0x000fe40001000000 */
[----:B------:R-:W-:Y:S02]  /*1730*/  ISETP.NE.AND P1, PT, R12, RZ, P1 ;  /* 0x000000ff0c00720c */ /* 0x000fe40000f25270 */
[----:B------:R-:W-:-:S02]  /*1740*/  SHF.R.U32.HI R10, RZ, R10, R5 ;  /* 0x0000000aff0a7219 */ /* 0x000fc40000011605 */
[----:B------:R-:W-:Y:S02]  /*1750*/  PLOP3.LUT P0, PT, P0, P1, PT, 0xf8, 0x8f ;  /* 0x00000000008f781c */ /* 0x000fe40000703f70 */
[----:B------:R-:W-:Y:S02]  /*1760*/  SHF.R.U32.HI R12, RZ, 0x1, R10 ;  /* 0x00000001ff0c7819 */ /* 0x000fe4000001160a */
[----:B------:R-:W-:-:S04]  /*1770*/  SEL R3, RZ, 0x1, !P0 ;  /* 0x00000001ff037807 */ /* 0x000fc80004000000 */
[----:B------:R-:W-:-:S04]  /*1780*/  LOP3.LUT R3, R3, 0x1, R12, 0xf8, !PT ;  /* 0x0000000103037812 */ /* 0x000fc800078ef80c */
[----:B------:R-:W-:-:S04]  /*1790*/  LOP3.LUT R3, R3, R10, RZ, 0xc0, !PT ;  /* 0x0000000a03037212 */ /* 0x000fc800078ec0ff */
[----:B------:R-:W-:-:S04]  /*17a0*/  IADD3 R3, PT, PT, R12, R3, RZ ;  /* 0x000000030c037210 */ /* 0x000fc80007ffe0ff */
[----:B------:R-:W-:Y:S01]  /*17b0*/  LOP3.LUT R0, R3, R0, RZ, 0xfc, !PT ;  /* 0x0000000003007212 */ /* 0x000fe200078efcff */
[----:B------:R-:W-:Y:S06]  /*17c0*/  BRA `(.L_x_68) ;  /* 0x0000000000107947 */ /* 0x000fec0003800000 */
.L_x_67:
[----:B------:R-:W-:-:S04]  /*17d0*/  LOP3.LUT R0, R0, 0x80000000, RZ, 0xc0, !PT ;  /* 0x8000000000007812 */ /* 0x000fc800078ec0ff */
[----:B------:R-:W-:Y:S01]  /*17e0*/  LOP3.LUT R0, R0, 0x7f800000, RZ, 0xfc, !PT ;  /* 0x7f80000000007812 */ /* 0x000fe200078efcff */
[----:B------:R-:W-:Y:S06]  /*17f0*/  BRA `(.L_x_68) ;  /* 0x0000000000047947 */ /* 0x000fec0003800000 */
.L_x_66:
[----:B------:R-:W-:-:S07]  /*1800*/  LEA R0, R10, R0, 0x17 ;  /* 0x000000000a007211 */ /* 0x000fce00078eb8ff */
.L_x_68:
[----:B------:R-:W-:Y:S05]  /*1810*/  BSYNC.RECONVERGENT B2 ;  /* 0x0000000000027941 */ /* 0x000fea0003800200 */
.L_x_65:
[----:B------:R-:W-:Y:S05]  /*1820*/  BRA `(.L_x_69) ;  /* 0x0000000000207947 */ /* 0x000fea0003800000 */
.L_x_64:
[----:B------:R-:W-:-:S04]  /*1830*/  LOP3.LUT R0, R0, 0x80000000, R21, 0x48, !PT ;  /* 0x8000000000007812 */ /* 0x000fc800078e4815 */
[----:B------:R-:W-:Y:S01]  /*1840*/  LOP3.LUT R0, R0, 0x7f800000, RZ, 0xfc, !PT ;  /* 0x7f80000000007812 */ /* 0x000fe200078efcff */
[----:B------:R-:W-:Y:S06]  /*1850*/  BRA `(.L_x_69) ;  /* 0x0000000000147947 */ /* 0x000fec0003800000 */
.L_x_63:
[----:B------:R-:W-:Y:S01]  /*1860*/  LOP3.LUT R0, R0, 0x80000000, R21, 0x48, !PT ;  /* 0x8000000000007812 */ /* 0x000fe200078e4815 */
[----:B------:R-:W-:Y:S06]  /*1870*/  BRA `(.L_x_69) ;  /* 0x00000000000c7947 */ /* 0x000fec0003800000 */
.L_x_62:
[----:B------:R-:W0:Y:S01]  /*1880*/  MUFU.RSQ R0, -QNAN ;  /* 0xffc0000000007908 */ /* 0x000e220000001400 */
[----:B------:R-:W-:Y:S05]  /*1890*/  BRA `(.L_x_69) ;  /* 0x0000000000047947 */ /* 0x000fea0003800000 */
.L_x_61:
[----:B------:R-:W-:-:S07]  /*18a0*/  FADD.FTZ R0, R21, R4 ;  /* 0x0000000415007221 */ /* 0x000fce0000010000 */
.L_x_69:
[----:B------:R-:W-:Y:S05]  /*18b0*/  BSYNC.RECONVERGENT B1 ;  /* 0x0000000000017941 */ /* 0x000fea0003800200 */
.L_x_59:
[----:B------:R-:W-:-:S04]  /*18c0*/  HFMA2 R7, -RZ, RZ, 0, 0 ;  /* 0x00000000ff077431 */ /* 0x000fc800000001ff */
[----:B0-----:R-:W-:Y:S05]  /*18d0*/  RET.REL.NODEC R6 `(_Z15comp_velocity2DPfS_S_PKfS1_S1_S1_iiii) ;  /* 0xffffffe406c87950 */ /* 0x001fea0003c3ffff */
.L_x_70:
        /* <DEDUP_REMOVED lines=10> */
.L_x_188:


//--------------------- .text._Z13comp_velocityPfS_S_PKfS1_S1_S1_ii --------------------------
	.section	.text._Z13comp_velocityPfS_S_PKfS1_S1_S1_ii,"ax",@progbits
	.align	128
        .global         _Z13comp_velocityPfS_S_PKfS1_S1_S1_ii
        .type           _Z13comp_velocityPfS_S_PKfS1_S1_S1_ii,@function
        .size           _Z13comp_velocityPfS_S_PKfS1_S1_S1_ii,(.L_x_189 - _Z13comp_velocityPfS_S_PKfS1_S1_S1_ii)
        .other          _Z13comp_velocityPfS_S_PKfS1_S1_S1_ii,@"STO_CUDA_ENTRY STV_DEFAULT"
_Z13comp_velocityPfS_S_PKfS1_S1_S1_ii:
.text._Z13comp_velocityPfS_S_PKfS1_S1_S1_ii:
        /* <DEDUP_REMOVED lines=8> */
[----:B------:R-:W0:Y:S01]  /*0080*/  LDCU UR10, c[0x0][0x3bc] ;  /* 0x00007780ff0a77ac */ /* 0x000e220008000800 */
[----:B------:R-:W-:Y:S01]  /*0090*/  HFMA2 R21, -RZ, RZ, 0, 0 ;  /* 0x00000000ff157431 */ /* 0x000fe200000001ff */
[----:B------:R-:W-:Y:S01]  /*00a0*/  MOV R22, RZ ;  /* 0x000000ff00167202 */ /* 0x000fe20000000f00 */
[----:B------:R-:W-:Y:S01]  /*00b0*/  HFMA2 R8, -RZ, RZ, 0, 0 ;  /* 0x00000000ff087431 */ /* 0x000fe200000001ff */
[----:B------:R-:W-:Y:S01]  /*00c0*/  MOV R5, RZ ;  /* 0x000000ff00057202 */ /* 0x000fe20000000f00 */
[----:B------:R-:W1:Y:S01]  /*00d0*/  LDCU.64 UR14, c[0x0][0x358] ;  /* 0x00006b00ff0e77ac */ /* 0x000e620008000a00 */
[----:B0-----:R-:W-:-:S09]  /*00e0*/  UISETP.GE.AND UP0, UPT, UR10, 0x1, UPT ;  /* 0x000000010a00788c */ /* 0x001fd2000bf06270 */
[----:B-1----:R-:W-:Y:S05]  /*00f0*/  BRA.U !UP0, `(.L_x_71) ;  /* 0x0000000d08547547 */ /* 0x002fea000b800000 */
[----:B------:R-:W-:Y:S01]  /*0100*/  UISETP.GE.U32.AND UP1, UPT, UR10, 0x8, UPT ;  /* 0x000000080a00788c */ /* 0x000fe2000bf26070 */
[----:B------:R-:W-:Y:S01]  /*0110*/  MOV R5, RZ ;  /* 0x000000ff00057202 */ /* 0x000fe20000000f00 */
[----:B------:R-:W-:Y:S01]  /*0120*/  ULOP3.LUT UR11, UR10, 0x7, URZ, 0xc0, !UPT ;  /* 0x000000070a0b7892 */ /* 0x000fe2000f8ec0ff */
[----:B------:R-:W-:Y:S02]  /*0130*/  MOV R6, RZ ;  /* 0x000000ff00067202 */ /* 0x000fe40000000f00 */
[----:B------:R-:W-:Y:S01]  /*0140*/  MOV R8, RZ ;  /* 0x000000ff00087202 */ /* 0x000fe20000000f00 */
[----:B------:R-:W-:Y:S01]  /*0150*/  UISETP.NE.AND UP0, UPT, UR11, URZ, UPT ;  /* 0x000000ff0b00728c */ /* 0x000fe2000bf05270 */
[----:B------:R-:W-:Y:S02]  /*0160*/  MOV R22, RZ ;  /* 0x000000ff00167202 */ /* 0x000fe40000000f00 */
[----:B------:R-:W-:Y:S01]  /*0170*/  MOV R21, RZ ;  /* 0x000000ff00157202 */ /* 0x000fe20000000f00 */
[----:B------:R-:W-:Y:S07]  /*0180*/  BRA.U !UP1, `(.L_x_72) ;  /* 0x0000000509a07547 */ /* 0x000fee000b800000 */
[----:B------:R-:W0:Y:S01]  /*0190*/  LDCU.128 UR4, c[0x0][0x3a0] ;  /* 0x00007400ff0477ac */ /* 0x000e220008000c00 */
[----:B------:R-:W-:Y:S01]  /*01a0*/  HFMA2 R5, -RZ, RZ, 0, 0 ;  /* 0x00000000ff057431 */ /* 0x000fe200000001ff */
[----:B------:R-:W-:Y:S01]  /*01b0*/  MOV R4, R3 ;  /* 0x0000000300047202 */ /* 0x000fe20000000f00 */
[----:B------:R-:W1:Y:S01]  /*01c0*/  LDCU.64 UR12, c[0x0][0x3b0] ;  /* 0x00007600ff0c77ac */ /* 0x000e620008000a00 */
[----:B0-----:R-:W-:Y:S02]  /*01d0*/  UIADD3 UR8, UP1, UPT, UR4, 0x10, URZ ;  /* 0x0000001004087890 */ /* 0x001fe4000ff3e0ff */
[----:B------:R-:W-:Y:S02]  /*01e0*/  UIADD3 UR6, UP2, UPT, UR6, 0x10, URZ ;  /* 0x0000001006067890 */ /* 0x000fe4000ff5e0ff */
[----:B-1----:R-:W-:Y:S02]  /*01f0*/  UIADD3 UR4, UP3, UPT, UR12, 0x10, URZ ;  /* 0x000000100c047890 */ /* 0x002fe4000ff7e0ff */
[----:B------:R-:W-:Y:S01]  /*0200*/  UIADD3.X UR9, UPT, UPT, URZ, UR5, URZ, UP1, !UPT ;  /* 0x00000005ff097290 */ /* 0x000fe20008ffe4ff */
[----:B------:R-:W-:Y:S01]  /*0210*/  MOV R0, UR8 ;  /* 0x0000000800007c02 */ /* 0x000fe20008000f00 */
[----:B------:R-:W-:Y:S01]  /*0220*/  UIADD3.X UR7, UPT, UPT, URZ, UR7, URZ, UP2, !UPT ;  /* 0x00000007ff077290 */ /* 0x000fe200097fe4ff */
[----:B------:R-:W-:Y:S01]  /*0230*/  MOV R14, UR6 ;  /* 0x00000006000e7c02 */ /* 0x000fe20008000f00 */
[----:B------:R-:W-:Y:S01]  /*0240*/  ULOP3.LUT UR12, UR10, 0x7ffffff8, URZ, 0xc0, !UPT ;  /* 0x7ffffff80a0c7892 */ /* 0x000fe2000f8ec0ff */
[----:B------:R-:W-:Y:S01]  /*0250*/  MOV R16, UR4 ;  /* 0x0000000400107c02 */ /* 0x000fe20008000f00 */
[----:B------:R-:W-:Y:S01]  /*0260*/  UIADD3.X UR5, UPT, UPT, URZ, UR13, URZ, UP3, !UPT ;  /* 0x0000000dff057290 */ /* 0x000fe20009ffe4ff */
[----:B------:R-:W-:Y:S01]  /*0270*/  MOV R12, UR9 ;  /* 0x00000009000c7c02 */ /* 0x000fe20008000f00 */
[----:B------:R-:W-:Y:S01]  /*0280*/  UIADD3 UR13, UPT, UPT, -UR12, URZ, URZ ;  /* 0x000000ff0c0d7290 */ /* 0x000fe2000fffe1ff */
[----:B------:R-:W-:-:S02]  /*0290*/  MOV R15, UR7 ;  /* 0x00000007000f7c02 */ /* 0x000fc40008000f00 */
[----:B------:R-:W-:Y:S02]  /*02a0*/  MOV R6, UR12 ;  /* 0x0000000c00067c02 */ /* 0x000fe40008000f00 */
[----:B------:R-:W-:-:S07]  /*02b0*/  MOV R17, UR5 ;  /* 0x0000000500117c02 */ /* 0x000fce0008000f00 */
.L_x_73:
        /* <DEDUP_REMOVED lines=24> */
[----:B------:R-:W3:Y:S02]  /*0440*/  LDG.E R26, desc[UR14][R12.64+-0x4] ;  /* 0xfffffc0e0c1a7981 */ /* 0x000ee4000c1e1900 */
[C---:B-----5:R-:W-:Y:S01]  /*0450*/  FFMA R21, R10.reuse, R23, R21 ;  /* 0x000000170a157223 */ /* 0x060fe20000000015 */
[C---:B------:R-:W-:Y:S01]  /*0460*/  FFMA R25, R10.reuse, R20, R25 ;  /* 0x000000140a197223 */ /* 0x040fe20000000019 */
[----:B------:R0:W3:Y:S01]  /*0470*/  LDG.E R0, desc[UR14][R18.64] ;  /* 0x0000000e12007981 */ /* 0x0000e2000c1e1900 */
[----:B------:R-:W-:-:S03]  /*0480*/  FFMA R8, R10, R9, R8 ;  /* 0x000000090a087223 */ /* 0x000fc60000000008 */
[----:B------:R-:W4:Y:S04]  /*0490*/  LDG.E R20, desc[UR14][R14.64+-0x4] ;  /* 0xfffffc0e0e147981 */ /* 0x000f28000c1e1900 */
[----:B------:R-:W5:Y:S01]  /*04a0*/  LDG.E R9, desc[UR14][R16.64+-0x4] ;  /* 0xfffffc0e10097981 */ /* 0x000f62000c1e1900 */
[----:B0-----:R-:W-:-:S03]  /*04b0*/  FADD R18, R5, R10 ;  /* 0x0000000a05127221 */ /* 0x001fc60000000000 */
[----:B------:R-:W5:Y:S01]  /*04c0*/  LDG.E R10, desc[UR14][R12.64] ;  /* 0x0000000e0c0a7981 */ /* 0x000f62000c1e1900 */
[----:B------:R-:W-:-:S03]  /*04d0*/  FFMA R23, R7, R11, R21 ;  /* 0x0000000b07177223 */ /* 0x000fc60000000015 */
[----:B------:R0:W5:Y:S04]  /*04e0*/  LDG.E R19, desc[UR14][R28.64] ;  /* 0x0000000e1c137981 */ /* 0x000168000c1e1900 */
        /* <DEDUP_REMOVED lines=10> */
[----:B---3--:R-:W-:Y:S01]  /*0590*/  FFMA R23, R0, R26, R23 ;  /* 0x0000001a00177223 */ /* 0x008fe20000000017 */
[----:B------:R-:W-:Y:S01]  /*05a0*/  FADD R18, R18, R0 ;  /* 0x0000000012127221 */ /* 0x000fe20000000000 */
[C---:B----4-:R-:W-:Y:S02]  /*05b0*/  FFMA R20, R0.reuse, R20, R25 ;  /* 0x0000001400147223 */ /* 0x050fe40000000019 */
[----:B------:R-:W3:Y:S01]  /*05c0*/  LDG.E R25, desc[UR14][R14.64+0x4] ;  /* 0x0000040e0e197981 */ /* 0x000ee2000c1e1900 */
[----:B-----5:R-:W-:-:S03]  /*05d0*/  FFMA R22, R0, R9, R22 ;  /* 0x0000000900167223 */ /* 0x020fc60000000016 */
[----:B------:R-:W4:Y:S01]  /*05e0*/  LDG.E R9, desc[UR14][R16.64+0x4] ;  /* 0x0000040e10097981 */ /* 0x000f22000c1e1900 */
[----:B0-----:R-:W-:-:S04]  /*05f0*/  IMAD.WIDE R28, R2, 0x4, R28 ;  /* 0x00000004021c7825 */ /* 0x001fc800078e021c */
[C---:B------:R-:W-:Y:S01]  /*0600*/  FFMA R0, R19.reuse, R10, R23 ;  /* 0x0000000a13007223 */ /* 0x040fe20000000017 */
[----:B------:R-:W-:Y:S01]  /*0610*/  FADD R18, R18, R19 ;  /* 0x0000001312127221 */ /* 0x000fe20000000000 */
[----:B------:R-:W5:Y:S01]  /*0620*/  LDG.E R10, desc[UR14][R12.64+0x8] ;  /* 0x0000080e0c0a7981 */ /* 0x000f62000c1e1900 */
[----:B------:R-:W-:-:S03]  /*0630*/  FFMA R26, R19, R11, R20 ;  /* 0x0000000b131a7223 */ /* 0x000fc60000000014 */
[----:B------:R-:W5:Y:S01]  /*0640*/  LDG.E R11, desc[UR14][R14.64+0x8] ;  /* 0x0000080e0e0b7981 */ /* 0x000f62000c1e1900 */
[----:B------:R-:W-:-:S03]  /*0650*/  FFMA R19, R19, R21, R22 ;  /* 0x0000001513137223 */ /* 0x000fc60000000016 */
[----:B------:R-:W5:Y:S04]  /*0660*/  LDG.E R20, desc[UR14][R16.64+0x8] ;  /* 0x0000080e10147981 */ /* 0x000f68000c1e1900 */
[----:B------:R-:W5:Y:S04]  /*0670*/  LDG.E R8, desc[UR14][R28.64] ;  /* 0x0000000e1c087981 */ /* 0x000f68000c1e1900 */
[----:B------:R0:W5:Y:S04]  /*0680*/  LDG.E R21, desc[UR14][R12.64+0xc] ;  /* 0x00000c0e0c157981 */ /* 0x000168000c1e1900 */
[----:B------:R1:W5:Y:S04]  /*0690*/  LDG.E R22, desc[UR14][R14.64+0xc] ;  /* 0x00000c0e0e167981 */ /* 0x000368000c1e1900 */
[----:B------:R1:W5:Y:S01]  /*06a0*/  LDG.E R23, desc[UR14][R16.64+0xc] ;  /* 0x00000c0e10177981 */ /* 0x000362000c1e1900 */
[----:B------:R-:W-:Y:S01]  /*06b0*/  UIADD3 UR13, UPT, UPT, UR13, 0x8, URZ ;  /* 0x000000080d0d7890 */ /* 0x000fe2000fffe0ff */
[----:B------:R-:W-:Y:S01]  /*06c0*/  FFMA R24, R5, R24, R0 ;  /* 0x0000001805187223 */ /* 0x000fe20000000000 */
[----:B------:R-:W-:-:S02]  /*06d0*/  IADD3 R0, P0, PT, R12, 0x20, RZ ;  /* 0x000000200c007810 */ /* 0x000fc40007f1e0ff */
        /* <DEDUP_REMOVED lines=9> */
[----:B----4-:R-:W-:Y:S01]  /*0770*/  FFMA R9, R5, R9, R19 ;  /* 0x0000000905097223 */ /* 0x010fe20000000013 */
[----:B--2---:R-:W-:Y:S01]  /*0780*/  FADD R5, R18, R7 ;  /* 0x0000000712057221 */ /* 0x004fe20000000000 */
[C---:B-----5:R-:W-:Y:S01]  /*0790*/  FFMA R13, R7.reuse, R10, R24 ;  /* 0x0000000a070d7223 */ /* 0x060fe20000000018 */
[C---:B------:R-:W-:Y:S01]  /*07a0*/  FFMA R11, R7.reuse, R11, R26 ;  /* 0x0000000b070b7223 */ /* 0x040fe2000000001a */
[----:B------:R-:W-:Y:S01]  /*07b0*/  FFMA R20, R7, R20, R9 ;  /* 0x0000001407147223 */ /* 0x000fe20000000009 */
[----:B------:R-:W-:Y:S01]  /*07c0*/  FADD R5, R5, R8 ;  /* 0x0000000805057221 */ /* 0x000fe20000000000 */
[C---:B------:R-:W-:Y:S01]  /*07d0*/  FFMA R21, R8.reuse, R21, R13 ;  /* 0x0000001508157223 */ /* 0x040fe2000000000d */
[C---:B------:R-:W-:Y:S01]  /*07e0*/  FFMA R22, R8.reuse, R22, R11 ;  /* 0x0000001608167223 */ /* 0x040fe2000000000b */
[----:B------:R-:W-:Y:S01]  /*07f0*/  FFMA R8, R8, R23, R20 ;  /* 0x0000001708087223 */ /* 0x000fe20000000014 */
[----:B------:R-:W-:Y:S06]  /*0800*/  BRA.U UP1, `(.L_x_73) ;  /* 0xfffffff901ac7547 */ /* 0x000fec000b83ffff */
.L_x_72:
[----:B------:R-:W-:Y:S05]  /*0810*/  BRA.U !UP0, `(.L_x_71) ;  /* 0x00000005088c7547 */ /* 0x000fea000b800000 */
[----:B------:R-:W-:Y:S02]  /*0820*/  UISETP.GE.U32.AND UP0, UPT, UR11, 0x4, UPT ;  /* 0x000000040b00788c */ /* 0x000fe4000bf06070 */
[----:B------:R-:W-:-:S04]  /*0830*/  ULOP3.LUT UR5, UR10, 0x3, URZ, 0xc0, !UPT ;  /* 0x000000030a057892 */ /* 0x000fc8000f8ec0ff */
[----:B------:R-:W-:-:S03]  /*0840*/  UISETP.NE.AND UP1, UPT, UR5, URZ, UPT ;  /* 0x000000ff0500728c */ /* 0x000fc6000bf25270 */
[----:B------:R-:W-:Y:S08]  /*0850*/  BRA.U !UP0, `(.L_x_74) ;  /* 0x0000000108b47547 */ /* 0x000ff0000b800000 */
        /* <DEDUP_REMOVED lines=11> */
[----:B------:R-:W5:Y:S03]  /*0910*/  LDG.E R9, desc[UR14][R12.64] ;  /* 0x0000000e0c097981 */ /* 0x000f66000c1e1900 */
[C---:B--2---:R-:W-:Y:S01]  /*0920*/  IMAD.WIDE.U32 R14, R6.reuse, 0x4, R14 ;  /* 0x00000004060e7825 */ /* 0x044fe200078e000e */
[----:B------:R-:W2:Y:S03]  /*0930*/  LDG.E R29, desc[UR14][R12.64+0x4] ;  /* 0x0000040e0c1d7981 */ /* 0x000ea6000c1e1900 */
[----:B---3--:R-:W-:Y:S01]  /*0940*/  IMAD.WIDE.U32 R18, R6, 0x4, R18 ;  /* 0x0000000406127825 */ /* 0x008fe200078e0012 */
[----:B------:R-:W3:Y:S04]  /*0950*/  LDG.E R7, desc[UR14][R14.64] ;  /* 0x0000000e0e077981 */ /* 0x000ee8000c1e1900 */
[----:B------:R-:W3:Y:S01]  /*0960*/  LDG.E R20, desc[UR14][R18.64] ;  /* 0x0000000e12147981 */ /* 0x000ee2000c1e1900 */
[----:B------:R-:W-:-:S03]  /*0970*/  IMAD.WIDE R16, R2, 0x4, R10 ;  /* 0x0000000402107825 */ /* 0x000fc600078e020a */
[----:B------:R-:W3:Y:S04]  /*0980*/  LDG.E R27, desc[UR14][R14.64+0x4] ;  /* 0x0000040e0e1b7981 */ /* 0x000ee8000c1e1900 */
        /* <DEDUP_REMOVED lines=8> */
[----:B------:R-:W3:Y:S01]  /*0a10*/  LDG.E R17, desc[UR14][R18.64+0xc] ;  /* 0x00000c0e12117981 */ /* 0x000ee2000c1e1900 */
[----:B------:R-:W-:Y:S01]  /*0a20*/  IADD3 R6, PT, PT, R6, 0x4, RZ ;  /* 0x0000000406067810 */ /* 0x000fe20007ffe0ff */
[----:B----4-:R-:W-:-:S04]  /*0a30*/  FADD R5, R5, R4 ;  /* 0x0000000405057221 */ /* 0x010fc80000000000 */
[----:B-----5:R-:W-:Y:S01]  /*0a40*/  FADD R5, R5, R0 ;  /* 0x0000000005057221 */ /* 0x020fe20000000000 */
[----:B------:R-:W-:-:S04]  /*0a50*/  FFMA R9, R4, R9, R21 ;  /* 0x0000000904097223 */ /* 0x000fc80000000015 */
[----:B--2---:R-:W-:Y:S01]  /*0a60*/  FFMA R9, R0, R29, R9 ;  /* 0x0000001d00097223 */ /* 0x004fe20000000009 */
[C---:B---3--:R-:W-:Y:S01]  /*0a70*/  FFMA R22, R4.reuse, R7, R22 ;  /* 0x0000000704167223 */ /* 0x048fe20000000016 */
[----:B------:R-:W-:-:S03]  /*0a80*/  FFMA R20, R4, R20, R8 ;  /* 0x0000001404147223 */ /* 0x000fc60000000008 */
[C---:B------:R-:W-:Y:S01]  /*0a90*/  FFMA R27, R0.reuse, R27, R22 ;  /* 0x0000001b001b7223 */ /* 0x040fe20000000016 */
[----:B------:R-:W-:Y:S01]  /*0aa0*/  FFMA R20, R0, R25, R20 ;  /* 0x0000001900147223 */ /* 0x000fe20000000014 */
[----:B------:R-:W-:Y:S01]  /*0ab0*/  FADD R5, R5, R10 ;  /* 0x0000000a05057221 */ /* 0x000fe20000000000 */
[C---:B------:R-:W-:Y:S01]  /*0ac0*/  FFMA R9, R10.reuse, R23, R9 ;  /* 0x000000170a097223 */ /* 0x040fe20000000009 */
[C---:B------:R-:W-:Y:S01]  /*0ad0*/  FFMA R27, R10.reuse, R26, R27 ;  /* 0x0000001a0a1b7223 */ /* 0x040fe2000000001b */
[----:B------:R-:W-:Y:S01]  /*0ae0*/  FFMA R20, R10, R11, R20 ;  /* 0x0000000b0a147223 */ /* 0x000fe20000000014 */
[----:B------:R-:W-:Y:S01]  /*0af0*/  FADD R5, R5, R16 ;  /* 0x0000001005057221 */ /* 0x000fe20000000000 */
[C---:B------:R-:W-:Y:S01]  /*0b00*/  FFMA R21, R16.reuse, R24, R9 ;  /* 0x0000001810157223 */ /* 0x040fe20000000009 */
[C---:B------:R-:W-:Y:S01]  /*0b10*/  FFMA R22, R16.reuse, R28, R27 ;  /* 0x0000001c10167223 */ /* 0x040fe2000000001b */
[----:B------:R-:W-:-:S07]  /*0b20*/  FFMA R8, R16, R17, R20 ;  /* 0x0000001110087223 */ /* 0x000fce0000000014 */
.L_x_74:
        /* <DEDUP_REMOVED lines=32> */
.L_x_75:
        /* <DEDUP_REMOVED lines=18> */
.L_x_71:
        /* <DEDUP_REMOVED lines=10> */
[----:B------:R-:W-:Y:S05]  /*0ef0*/  CALL.REL.NOINC `($__internal_1_$__cuda_sm3x_div_rn_noftz_f32_slowpath) ;  /* 0x0000000000a07944 */ /* 0x000fea0003c00000 */
[----:B------:R-:W-:-:S07]  /*0f00*/  MOV R9, R0 ;  /* 0x0000000000097202 */ /* 0x000fce0000000f00 */
.L_x_77:
[----:B------:R-:W-:Y:S05]  /*0f10*/  BSYNC.RECONVERGENT B0 ;  /* 0x0000000000007941 */ /* 0x000fea0003800200 */
.L_x_76:
        /* <DEDUP_REMOVED lines=13> */
[----:B------:R-:W-:-:S07]  /*0ff0*/  MOV R2, 0x1010 ;  /* 0x0000101000027802 */ /* 0x000fce0000000f00 */
[----:B0-----:R-:W-:Y:S05]  /*1000*/  CALL.REL.NOINC `($__internal_1_$__cuda_sm3x_div_rn_noftz_f32_slowpath) ;  /* 0x00000000005c7944 */ /* 0x001fea0003c00000 */
[----:B------:R-:W-:-:S07]  /*1010*/  MOV R13, R0 ;  /* 0x00000000000d7202 */ /* 0x000fce0000000f00 */
.L_x_79:
[----:B------:R-:W-:Y:S05]  /*1020*/  BSYNC.RECONVERGENT B0 ;  /* 0x0000000000007941 */ /* 0x000fea0003800200 */
.L_x_78:
        /* <DEDUP_REMOVED lines=16> */
.L_x_81:
[----:B------:R-:W-:Y:S05]  /*1130*/  BSYNC.RECONVERGENT B0 ;  /* 0x0000000000007941 */ /* 0x000fea0003800200 */
.L_x_80:
[----:B------:R-:W1:Y:S02]  /*1140*/  LDC.64 R4, c[0x0][0x390] ;  /* 0x0000e400ff047b82 */ /* 0x000e640000000a00 */
[----:B-1----:R-:W-:-:S05]  /*1150*/  IMAD.WIDE R2, R3, 0x4, R4 ;  /* 0x0000000403027825 */ /* 0x002fca00078e0204 */
[----:B------:R-:W-:Y:S01]  /*1160*/  STG.E desc[UR14][R2.64], R7 ;  /* 0x0000000702007986 */ /* 0x000fe2000c10190e */
[----:B------:R-:W-:Y:S05]  /*1170*/  EXIT ;  /* 0x000000000000794d */ /* 0x000fea0003800000 */
        .weak           $__internal_1_$__cuda_sm3x_div_rn_noftz_f32_slowpath
        .type           $__internal_1_$__cuda_sm3x_div_rn_noftz_f32_slowpath,@function
        .size           $__internal_1_$__cuda_sm3x_div_rn_noftz_f32_slowpath,(.L_x_189 - $__internal_1_$__cuda_sm3x_div_rn_noftz_f32_slowpath)
$__internal_1_$__cuda_sm3x_div_rn_noftz_f32_slowpath:
        /* <DEDUP_REMOVED lines=18> */
[----:B------:R-:W-:Y:S02]  /*12a0*/  FSETP.NEU.FTZ.AND P2, PT, |R21|, +INF , PT ;  /* 0x7f8000001500780b */ /* 0x000fe40003f5d200 */
        /* <DEDUP_REMOVED lines=16> */
.L_x_83:
[----:B------:R-:W-:Y:S01]  /*13b0*/  LEA R7, R13, 0xc0800000, 0x17 ;  /* 0xc08000000d077811 */ /* 0x000fe200078eb8ff */
[----:B------:R-:W-:Y:S01]  /*13c0*/  BSSY.RECONVERGENT B2, `(.L_x_88) ;  /* 0x0000036000027945 */ /* 0x000fe20003800200 */
[----:B------:R-:W-:Y:S02]  /*13d0*/  IADD3 R6, PT, PT, R6, -0x7f, RZ ;  /* 0xffffff8106067810 */ /* 0x000fe40007ffe0ff */
[----:B------:R-:W-:-:S03]  /*13e0*/  IADD3 R7, PT, PT, -R7, R0, RZ ;  /* 0x0000000007077210 */ /* 0x000fc60007ffe1ff */
[C---:B------:R-:W-:Y:S01]  /*13f0*/  IMAD R0, R6.reuse, -0x800000, R21 ;  /* 0xff80000006007824 */ /* 0x040fe200078e0215 */
[----:B------:R0:W1:Y:S01]  /*1400*/  MUFU.RCP R9, R7 ;  /* 0x0000000700097308 */ /* 0x0000620000001000 */
[----:B------:R-:W-:Y:S01]  /*1410*/  FADD.FTZ R11, -R7, -RZ ;  /* 0x800000ff070b7221 */ /* 0x000fe20000010100 */
[----:B0-----:R-:W-:-:S04]  /*1420*/  IADD3 R7, PT, PT, R6, 0x7f, -R13 ;  /* 0x0000007f06077810 */ /* 0x001fc80007ffe80d */
[----:B------:R-:W-:Y:S01]  /*1430*/  IADD3 R7, PT, PT, R7, R4, RZ ;  /* 0x0000000407077210 */ /* 0x000fe20007ffe0ff */
[----:B-1----:R-:W-:-:S04]  /*1440*/  FFMA R10, R9, R11, 1 ;  /* 0x3f800000090a7423 */ /* 0x002fc8000000000b */
        /* <DEDUP_REMOVED lines=20> */
[-CC-:B------:R-:W-:Y:S01]  /*1590*/  FFMA.RM R7, R12, R10.reuse, R9.reuse ;  /* 0x0000000a0c077223 */ /* 0x180fe20000004009 */
[C---:B------:R-:W-:Y:S02]  /*15a0*/  ISETP.NE.AND P2, PT, R11.reuse, RZ, PT ;  /* 0x000000ff0b00720c */ /* 0x040fe40003f45270 */
[C---:B------:R-:W-:Y:S02]  /*15b0*/  ISETP.NE.AND P1, PT, R11.reuse, RZ, PT ;  /* 0x000000ff0b00720c */ /* 0x040fe40003f25270 */
        /* <DEDUP_REMOVED lines=18> */
.L_x_90:
[----:B------:R-:W-:-:S04]  /*16e0*/  LOP3.LUT R0, R0, 0x80000000, RZ, 0xc0, !PT ;  /* 0x8000000000007812 */ /* 0x000fc800078ec0ff */
[----:B------:R-:W-:Y:S01]  /*16f0*/  LOP3.LUT R0, R0, 0x7f800000, RZ, 0xfc, !PT ;  /* 0x7f80000000007812 */ /* 0x000fe200078efcff */
[----:B------:R-:W-:Y:S06]  /*1700*/  BRA `(.L_x_91) ;  /* 0x0000000000047947 */ /* 0x000fec0003800000 */
.L_x_89:
[----:B------:R-:W-:-:S07]  /*1710*/  LEA R0, R7, R0, 0x17 ;  /* 0x0000000007007211 */ /* 0x000fce00078eb8ff */
.L_x_91:
[----:B------:R-:W-:Y:S05]  /*1720*/  BSYNC.RECONVERGENT B2 ;  /* 0x0000000000027941 */ /* 0x000fea0003800200 */
.L_x_88:
[----:B------:R-:W-:Y:S05]  /*1730*/  BRA `(.L_x_92) ;  /* 0x0000000000207947 */ /* 0x000fea0003800000 */
.L_x_87:
[----:B------:R-:W-:-:S04]  /*1740*/  LOP3.LUT R0, R0, 0x80000000, R21, 0x48, !PT ;  /* 0x8000000000007812 */ /* 0x000fc800078e4815 */
[----:B------:R-:W-:Y:S01]  /*1750*/  LOP3.LUT R0, R0, 0x7f800000, RZ, 0xfc, !PT ;  /* 0x7f80000000007812 */ /* 0x000fe200078efcff */
[----:B------:R-:W-:Y:S06]  /*1760*/  BRA `(.L_x_92) ;  /* 0x0000000000147947 */ /* 0x000fec0003800000 */
.L_x_86:
[----:B------:R-:W-:Y:S01]  /*1770*/  LOP3.LUT R0, R0, 0x80000000, R21, 0x48, !PT ;  /* 0x8000000000007812 */ /* 0x000fe200078e4815 */
[----:B------:R-:W-:Y:S06]  /*1780*/  BRA `(.L_x_92) ;  /* 0x00000000000c7947 */ /* 0x000fec0003800000 */
.L_x_85:
[----:B------:R-:W0:Y:S01]  /*1790*/  MUFU.RSQ R0, -QNAN ;  /* 0xffc0000000007908 */ /* 0x000e220000001400 */
[----:B------:R-:W-:Y:S05]  /*17a0*/  BRA `(.L_x_92) ;  /* 0x0000000000047947 */ /* 0x000fea0003800000 */
.L_x_84:
[----:B------:R-:W-:-:S07]  /*17b0*/  FADD.FTZ R0, R21, R5 ;  /* 0x0000000515007221 */ /* 0x000fce0000010000 */
.L_x_92:
[----:B------:R-:W-:Y:S05]  /*17c0*/  BSYNC.RECONVERGENT B1 ;  /* 0x0000000000017941 */ /* 0x000fea0003800200 */
.L_x_82:
[----:B------:R-:W-:Y:S01]  /*17d0*/  HFMA2 R7, -RZ, RZ, 0, 0 ;  /* 0x00000000ff077431 */ /* 0x000fe200000001ff */
[----:B------:R-:W-:-:S04]  /*17e0*/  MOV R6, R2 ;  /* 0x0000000200067202 */ /* 0x000fc80000000f00 */
[----:B0-----:R-:W-:Y:S05]  /*17f0*/  RET.REL.NODEC R6 `(_Z13comp_velocityPfS_S_PKfS1_S1_S1_ii) ;  /* 0xffffffe806007950 */ /* 0x001fea0003c3ffff */
.L_x_93:
        /* <DEDUP_REMOVED lines=16> */
.L_x_189:


//--------------------- .text._Z14comp_density2DPfPKfiiii --------------------------
	.section	.text._Z14comp_density2DPfPKfiiii,"ax",@progbits
	.align	128
        .global         _Z14comp_density2DPfPKfiiii
        .type           _Z14comp_density2DPfPKfiiii,@function
        .size           _Z14comp_density2DPfPKfiiii,(.L_x_204 - _Z14comp_density2DPfPKfiiii)
        .other          _Z14comp_density2DPfPKfiiii,@"STO_CUDA_ENTRY STV_DEFAULT"
_Z14comp_density2DPfPKfiiii:
.text._Z14comp_density2DPfPKfiiii:
        /* <DEDUP_REMOVED lines=22> */
[----:B------:R-:W1:Y:S01]  /*0160*/  LDCU.64 UR8, c[0x0][0x358] ;  /* 0x00006b00ff0877ac */ /* 0x000e620008000a00 */
[----:B------:R-:W-:Y:S01]  /*0170*/  IMAD R6, R6, UR10, R3 ;  /* 0x0000000a06067c24 */ /* 0x000fe2000f8e0203 */
[----:B0-----:R-:W-:-:S09]  /*0180*/  UISETP.GE.AND UP0, UPT, UR5, 0x1, UPT ;  /* 0x000000010500788c */ /* 0x001fd2000bf06270 */
[----:B-1----:R-:W-:Y:S05]  /*0190*/  BRA.U !UP0, `(.L_x_94) ;  /* 0x0000000908107547 */ /* 0x002fea000b800000 */
[----:B------:R-:W-:Y:S01]  /*01a0*/  UISETP.GE.U32.AND UP1, UPT, UR5, 0x10, UPT ;  /* 0x000000100500788c */ /* 0x000fe2000bf26070 */
[----:B------:R-:W-:Y:S01]  /*01b0*/  MOV R8, RZ ;  /* 0x000000ff00087202 */ /* 0x000fe20000000f00 */
[----:B------:R-:W-:Y:S02]  /*01c0*/  UIMAD UR7, UR11, UR10, URZ ;  /* 0x0000000a0b0772a4 */ /* 0x000fe4000f8e02ff */
[----:B------:R-:W-:Y:S01]  /*01d0*/  ULOP3.LUT UR6, UR5, 0xf, URZ, 0xc0, !UPT ;  /* 0x0000000f05067892 */ /* 0x000fe2000f8ec0ff */
[----:B------:R-:W-:-:S03]  /*01e0*/  UMOV UR4, URZ ;  /* 0x000000ff00047c82 */ /* 0x000fc60008000000 */
[----:B------:R-:W-:Y:S01]  /*01f0*/  IMAD R7, R0, UR7, RZ ;  /* 0x0000000700077c24 */ /* 0x000fe2000f8e02ff */
[----:B------:R-:W-:Y:S01]  /*0200*/  UISETP.NE.AND UP0, UPT, UR6, URZ, UPT ;  /* 0x000000ff0600728c */ /* 0x000fe2000bf05270 */
[----:B------:R-:W-:Y:S10]  /*0210*/  BRA.U !UP1, `(.L_x_95) ;  /* 0x0000000109ec7547 */ /* 0x000ff4000b800000 */
[----:B------:R-:W-:Y:S01]  /*0220*/  IMAD R4, R0, UR11, RZ ;  /* 0x0000000b00047c24 */ /* 0x000fe2000f8e02ff */
[----:B------:R-:W-:Y:S01]  /*0230*/  ULOP3.LUT UR4, UR5, 0x7ffffff0, URZ, 0xc0, !UPT ;  /* 0x7ffffff005047892 */ /* 0x000fe2000f8ec0ff */
[----:B------:R-:W-:Y:S02]  /*0240*/  MOV R8, RZ ;  /* 0x000000ff00087202 */ /* 0x000fe40000000f00 */
[----:B------:R-:W-:Y:S01]  /*0250*/  MOV R9, R6 ;  /* 0x0000000600097202 */ /* 0x000fe20000000f00 */
[----:B------:R-:W-:Y:S01]  /*0260*/  IMAD R4, R4, UR10, RZ ;  /* 0x0000000a04047c24 */ /* 0x000fe2000f8e02ff */
[----:B------:R-:W-:-:S12]  /*0270*/  UIADD3 UR7, UPT, UPT, -UR4, URZ, URZ ;  /* 0x000000ff04077290 */ /* 0x000fd8000fffe1ff */
.L_x_96:
[----:B------:R-:W0:Y:S02]  /*0280*/  LDC.64 R24, c[0x0][0x388] ;  /* 0x0000e200ff187b82 */ /* 0x000e240000000a00 */
[----:B0-----:R-:W-:-:S05]  /*0290*/  IMAD.WIDE R24, R9, 0x4, R24 ;  /* 0x0000000409187825 */ /* 0x001fca00078e0218 */
[----:B------:R-:W2:Y:S01]  /*02a0*/  LDG.E R11, desc[UR8][R24.64] ;  /* 0x00000008180b7981 */ /* 0x000ea2000c1e1900 */
[----:B------:R-:W-:-:S05]  /*02b0*/  IMAD.WIDE R14, R7, 0x4, R24 ;  /* 0x00000004070e7825 */ /* 0x000fca00078e0218 */
[----:B------:R0:W3:Y:S01]  /*02c0*/  LDG.E R10, desc[UR8][R14.64] ;  /* 0x000000080e0a7981 */ /* 0x0000e2000c1e1900 */
[----:B------:R-:W-:-:S04]  /*02d0*/  IMAD.WIDE R18, R7, 0x4, R14 ;  /* 0x0000000407127825 */ /* 0x000fc800078e020e */
[C---:B------:R-:W-:Y:S02]  /*02e0*/  IMAD.WIDE R16, R7.reuse, 0x4, R18 ;  /* 0x0000000407107825 */ /* 0x040fe400078e0212 */
[----:B------:R-:W4:Y:S02]  /*02f0*/  LDG.E R18, desc[UR8][R18.64] ;  /* 0x0000000812127981 */ /* 0x000f24000c1e1900 */
[C---:B------:R-:W-:Y:S02]  /*0300*/  IMAD.WIDE R12, R7.reuse, 0x4, R16 ;  /* 0x00000004070c7825 */ /* 0x040fe400078e0210 */
[----:B------:R1:W5:Y:S04]  /*0310*/  LDG.E R29, desc[UR8][R16.64] ;  /* 0x00000008101d7981 */ /* 0x000368000c1e1900 */
[----:B------:R1:W5:Y:S01]  /*0320*/  LDG.E R28, desc[UR8][R12.64] ;  /* 0x000000080c1c7981 */ /* 0x000362000c1e1900 */
[----:B------:R-:W-:-:S04]  /*0330*/  IMAD.WIDE R26, R7, 0x4, R12 ;  /* 0x00000004071a7825 */ /* 0x000fc800078e020c */
[C---:B------:R-:W-:Y:S02]  /*0340*/  IMAD.WIDE R22, R7.reuse, 0x4, R26 ;  /* 0x0000000407167825 */ /* 0x040fe400078e021a */
[----:B------:R-:W5:Y:S02]  /*0350*/  LDG.E R27, desc[UR8][R26.64] ;  /* 0x000000081a1b7981 */ /* 0x000f64000c1e1900 */
[----:B------:R-:W-:-:S05]  /*0360*/  IMAD.WIDE R20, R7, 0x4, R22 ;  /* 0x0000000407147825 */ /* 0x000fca00078e0216 */
[----:B------:R-:W5:Y:S01]  /*0370*/  LDG.E R25, desc[UR8][R20.64] ;  /* 0x0000000814197981 */ /* 0x000f62000c1e1900 */
[----:B0-----:R-:W-:-:S03]  /*0380*/  IMAD.WIDE R14, R7, 0x4, R20 ;  /* 0x00000004070e7825 */ /* 0x001fc600078e0214 */
[----:B------:R-:W5:Y:S01]  /*0390*/  LDG.E R26, desc[UR8][R22.64] ;  /* 0x00000008161a7981 */ /* 0x000f62000c1e1900 */
[----:B-1----:R-:W-:-:S03]  /*03a0*/  IMAD.WIDE R16, R7, 0x4, R14 ;  /* 0x0000000407107825 */ /* 0x002fc600078e020e */
[----:B------:R0:W5:Y:S04]  /*03b0*/  LDG.E R24, desc[UR8][R14.64] ;  /* 0x000000080e187981 */ /* 0x000168000c1e1900 */
[----:B------:R1:W5:Y:S01]  /*03c0*/  LDG.E R19, desc[UR8][R16.64] ;  /* 0x0000000810137981 */ /* 0x000362000c1e1900 */
[----:B------:R-:W-:-:S04]  /*03d0*/  IMAD.WIDE R12, R7, 0x4, R16 ;  /* 0x00000004070c7825 */ /* 0x000fc800078e0210 */
[C---:B0-----:R-:W-:Y:S02]  /*03e0*/  IMAD.WIDE R14, R7.reuse, 0x4, R12 ;  /* 0x00000004070e7825 */ /* 0x041fe400078e020c */
[----:B------:R-:W5:Y:S02]  /*03f0*/  LDG.E R12, desc[UR8][R12.64] ;  /* 0x000000080c0c7981 */ /* 0x000f64000c1e1900 */
[C---:B-1----:R-:W-:Y:S02]  /*0400*/  IMAD.WIDE R16, R7.reuse, 0x4, R14 ;  /* 0x0000000407107825 */ /* 0x042fe400078e020e */
[----:B------:R-:W5:Y:S02]  /*0410*/  LDG.E R14, desc[UR8][R14.64] ;  /* 0x000000080e0e7981 */ /* 0x000f64000c1e1900 */
[C---:B------:R-:W-:Y:S02]  /*0420*/  IMAD.WIDE R20, R7.reuse, 0x4, R16 ;  /* 0x0000000407147825 */ /* 0x040fe400078e0210 */
[----:B------:R-:W5:Y:S02]  /*0430*/  LDG.E R16, desc[UR8][R16.64] ;  /* 0x0000000810107981 */ /* 0x000f64000c1e1900 */
[----:B------:R-:W-:-:S02]  /*0440*/  IMAD.WIDE R22, R7, 0x4, R20 ;  /* 0x0000000407167825 */ /* 0x000fc400078e0214 */
[----:B------:R-:W5:Y:S04]  /*0450*/  LDG.E R20, desc[UR8][R20.64] ;  /* 0x0000000814147981 */ /* 0x000f68000c1e1900 */
[----:B------:R0:W5:Y:S02]  /*0460*/  LDG.E R13, desc[UR8][R22.64] ;  /* 0x00000008160d7981 */ /* 0x000164000c1e1900 */
[----:B0-----:R-:W-:-:S06]  /*0470*/  IMAD.WIDE R22, R7, 0x4, R22 ;  /* 0x0000000407167825 */ /* 0x001fcc00078e0216 */
[----:B------:R-:W5:Y:S01]  /*0480*/  LDG.E R22, desc[UR8][R22.64] ;  /* 0x0000000816167981 */ /* 0x000f62000c1e1900 */
[----:B------:R-:W-:-:S04]  /*0490*/  UIADD3 UR7, UPT, UPT, UR7, 0x10, URZ ;  /* 0x0000001007077890 */ /* 0x000fc8000fffe0ff */
[----:B------:R-:W-:Y:S01]  /*04a0*/  UISETP.NE.AND UP1, UPT, UR7, URZ, UPT ;  /* 0x000000ff0700728c */ /* 0x000fe2000bf25270 */
[----:B------:R-:W-:Y:S01]  /*04b0*/  LEA R9, R4, R9, 0x4 ;  /* 0x0000000904097211 */ /* 0x000fe200078e20ff */
[----:B--2---:R-:W-:-:S04]  /*04c0*/  FADD R11, R11, R8 ;  /* 0x000000080b0b7221 */ /* 0x004fc80000000000 */
[----:B---3--:R-:W-:-:S04]  /*04d0*/  FADD R11, R11, R10 ;  /* 0x0000000a0b0b7221 */ /* 0x008fc80000000000 */
[----:B----4-:R-:W-:-:S04]  /*04e0*/  FADD R18, R11, R18 ;  /* 0x000000120b127221 */ /* 0x010fc80000000000 */
[----:B-----5:R-:W-:-:S04]  /*04f0*/  FADD R29, R18, R29 ;  /* 0x0000001d121d7221 */ /* 0x020fc80000000000 */
[----:B------:R-:W-:-:S04]  /*0500*/  FADD R28, R29, R28 ;  /* 0x0000001c1d1c7221 */ /* 0x000fc80000000000 */
        /* <DEDUP_REMOVED lines=10> */
[----:B------:R-:W-:Y:S01]  /*05b0*/  FADD R8, R13, R22 ;  /* 0x000000160d087221 */ /* 0x000fe20000000000 */
[----:B------:R-:W-:Y:S06]  /*05c0*/  BRA.U UP1, `(.L_x_96) ;  /* 0xfffffffd012c7547 */ /* 0x000fec000b83ffff */
.L_x_95:
[----:B------:R-:W-:Y:S05]  /*05d0*/  BRA.U !UP0, `(.L_x_94) ;  /* 0x0000000508007547 */ /* 0x000fea000b800000 */
[----:B------:R-:W-:Y:S02]  /*05e0*/  UISETP.GE.U32.AND UP0, UPT, UR6, 0x8, UPT ;  /* 0x000000080600788c */ /* 0x000fe4000bf06070 */
[----:B------:R-:W-:-:S04]  /*05f0*/  ULOP3.LUT UR7, UR5, 0x7, URZ, 0xc0, !UPT ;  /* 0x0000000705077892 */ /* 0x000fc8000f8ec0ff */
[----:B------:R-:W-:-:S03]  /*0600*/  UISETP.NE.AND UP1, UPT, UR7, URZ, UPT ;  /* 0x000000ff0700728c */ /* 0x000fc6000bf25270 */
[----:B------:R-:W-:Y:S08]  /*0610*/  BRA.U !UP0, `(.L_x_97) ;  /* 0x00000001086c7547 */ /* 0x000ff0000b800000 */
[----:B------:R-:W0:Y:S01]  /*0620*/  LDC.64 R20, c[0x0][0x388] ;  /* 0x0000e200ff147b82 */ /* 0x000e220000000a00 */
[----:B------:R-:W-:-:S04]  /*0630*/  IMAD R9, R7, UR4, R6 ;  /* 0x0000000407097c24 */ /* 0x000fc8000f8e0206 */
[----:B0-----:R-:W-:-:S04]  /*0640*/  IMAD.WIDE R20, R9, 0x4, R20 ;  /* 0x0000000409147825 */ /* 0x001fc800078e0214 */
[C---:B------:R-:W-:Y:S02]  /*0650*/  IMAD.WIDE R22, R7.reuse, 0x4, R20 ;  /* 0x0000000407167825 */ /* 0x040fe400078e0214 */
[----:B------:R-:W2:Y:S02]  /*0660*/  LDG.E R21, desc[UR8][R20.64] ;  /* 0x0000000814157981 */ /* 0x000ea4000c1e1900 */
[C---:B------:R-:W-:Y:S02]  /*0670*/  IMAD.WIDE R24, R7.reuse, 0x4, R22 ;  /* 0x0000000407187825 */ /* 0x040fe400078e0216 */
[----:B------:R-:W3:Y:S02]  /*0680*/  LDG.E R22, desc[UR8][R22.64] ;  /* 0x0000000816167981 */ /* 0x000ee4000c1e1900 */
[C---:B------:R-:W-:Y:S02]  /*0690*/  IMAD.WIDE R10, R7.reuse, 0x4, R24 ;  /* 0x00000004070a7825 */ /* 0x040fe400078e0218 */
[----:B------:R-:W4:Y:S02]  /*06a0*/  LDG.E R24, desc[UR8][R24.64] ;  /* 0x0000000818187981 */ /* 0x000f24000c1e1900 */
[----:B------:R-:W-:-:S02]  /*06b0*/  IMAD.WIDE R14, R7, 0x4, R10 ;  /* 0x00000004070e7825 */ /* 0x000fc400078e020a */
[----:B------:R-:W5:Y:S02]  /*06c0*/  LDG.E R10, desc[UR8][R10.64] ;  /* 0x000000080a0a7981 */ /* 0x000f64000c1e1900 */
[C---:B------:R-:W-:Y:S02]  /*06d0*/  IMAD.WIDE R12, R7.reuse, 0x4, R14 ;  /* 0x00000004070c7825 */ /* 0x040fe400078e020e */
[----:B------:R-:W5:Y:S02]  /*06e0*/  LDG.E R14, desc[UR8][R14.64] ;  /* 0x000000080e0e7981 */ /* 0x000f64000c1e1900 */
[C---:B------:R-:W-:Y:S02]  /*06f0*/  IMAD.WIDE R16, R7.reuse, 0x4, R12 ;  /* 0x0000000407107825 */ /* 0x040fe400078e020c */
[----:B------:R-:W5:Y:S02]  /*0700*/  LDG.E R12, desc[UR8][R12.64] ;  /* 0x000000080c0c7981 */ /* 0x000f64000c1e1900 */
[----:B------:R-:W-:-:S02]  /*0710*/  IMAD.WIDE R18, R7, 0x4, R16 ;  /* 0x0000000407127825 */ /* 0x000fc400078e0210 */
[----:B------:R-:W5:Y:S04]  /*0720*/  LDG.E R16, desc[UR8][R16.64] ;  /* 0x0000000810107981 */ /* 0x000f68000c1e1900 */
[----:B------:R-:W5:Y:S01]  /*0730*/  LDG.E R18, desc[UR8][R18.64] ;  /* 0x0000000812127981 */ /* 0x000f62000c1e1900 */
[----:B------:R-:W-:Y:S01]  /*0740*/  UIADD3 UR4, UPT, UPT, UR4, 0x8, URZ ;  /* 0x0000000804047890 */ /* 0x000fe2000fffe0ff */
[----:B--2---:R-:W-:-:S04]  /*0750*/  FADD R21, R8, R21 ;  /* 0x0000001508157221 */ /* 0x004fc80000000000 */
[----:B---3--:R-:W-:-:S04]  /*0760*/  FADD R21, R21, R22 ;  /* 0x0000001615157221 */ /* 0x008fc80000000000 */
[----:B----4-:R-:W-:-:S04]  /*0770*/  FADD R21, R21, R24 ;  /* 0x0000001815157221 */ /* 0x010fc80000000000 */
[----:B-----5:R-:W-:-:S04]  /*0780*/  FADD R21, R21, R10 ;  /* 0x0000000a15157221 */ /* 0x020fc80000000000 */
[----:B------:R-:W-:-:S04]  /*0790*/  FADD R21, R21, R14 ;  /* 0x0000000e15157221 */ /* 0x000fc80000000000 */
[----:B------:R-:W-:-:S04]  /*07a0*/  FADD R21, R21, R12 ;  /* 0x0000000c15157221 */ /* 0x000fc80000000000 */
[----:B------:R-:W-:-:S04]  /*07b0*/  FADD R21, R21, R16 ;  /* 0x0000001015157221 */ /* 0x000fc80000000000 */
[----:B------:R-:W-:-:S07]  /*07c0*/  FADD R8, R21, R18 ;  /* 0x0000001215087221 */ /* 0x000fce0000000000 */
.L_x_97:
        /* <DEDUP_REMOVED lines=12> */
[----:B------:R-:W-:Y:S02]  /*0890*/  IMAD.WIDE R16, R7, 0x4, R14 ;  /* 0x0000000407107825 */ /* 0x000fe400078e020e */
[----:B------:R-:W4:Y:S04]  /*08a0*/  LDG.E R15, desc[UR8][R14.64] ;  /* 0x000000080e0f7981 */ /* 0x000f28000c1e1900 */
[----:B------:R-:W5:Y:S01]  /*08b0*/  LDG.E R17, desc[UR8][R16.64] ;  /* 0x0000000810117981 */ /* 0x000f62000c1e1900 */
[----:B------:R-:W-:Y:S01]  /*08c0*/  UIADD3 UR4, UPT, UPT, UR4, 0x4, URZ ;  /* 0x0000000404047890 */ /* 0x000fe2000fffe0ff */
[----:B--2---:R-:W-:-:S04]  /*08d0*/  FADD R8, R8, R11 ;  /* 0x0000000b08087221 */ /* 0x004fc80000000000 */
[----:B---3--:R-:W-:-:S04]  /*08e0*/  FADD R8, R8, R13 ;  /* 0x0000000d08087221 */ /* 0x008fc80000000000 */
[----:B----4-:R-:W-:-:S04]  /*08f0*/  FADD R8, R8, R15 ;  /* 0x0000000f08087221 */ /* 0x010fc80000000000 */
[----:B-----5:R-:W-:-:S07]  /*0900*/  FADD R8, R8, R17 ;  /* 0x0000001108087221 */ /* 0x020fce0000000000 */
.L_x_98:
[----:B------:R-:W-:Y:S05]  /*0910*/  BRA.U !UP1, `(.L_x_94) ;  /* 0x0000000109307547 */ /* 0x000fea000b800000 */
[----:B------:R-:W0:Y:S01]  /*0920*/  LDC.64 R10, c[0x0][0x388] ;  /* 0x0000e200ff0a7b82 */ /* 0x000e220000000a00 */
[----:B------:R-:W-:Y:S01]  /*0930*/  IMAD R5, R0, UR4, R5 ;  /* 0x0000000400057c24 */ /* 0x000fe2000f8e0205 */
[----:B------:R-:W-:-:S03]  /*0940*/  UIADD3 UR5, UPT, UPT, -UR5, URZ, URZ ;  /* 0x000000ff05057290 */ /* 0x000fc6000fffe1ff */
[----:B------:R-:W-:-:S04]  /*0950*/  IMAD R2, R5, UR11, R2 ;  /* 0x0000000b05027c24 */ /* 0x000fc8000f8e0202 */
[----:B------:R-:W-:-:S07]  /*0960*/  IMAD R0, R2, UR10, R3 ;  /* 0x0000000a02007c24 */ /* 0x000fce000f8e0203 */
.L_x_99:
[----:B0-----:R-:W-:-:S06]  /*0970*/  IMAD.WIDE R2, R0, 0x4, R10 ;  /* 0x0000000400027825 */ /* 0x001fcc00078e020a */
[----:B------:R-:W2:Y:S01]  /*0980*/  LDG.E R3, desc[UR8][R2.64] ;  /* 0x0000000802037981 */ /* 0x000ea2000c1e1900 */
[----:B------:R-:W-:Y:S01]  /*0990*/  UIADD3 UR5, UPT, UPT, UR5, 0x1, URZ ;  /* 0x0000000105057890 */ /* 0x000fe2000fffe0ff */
[----:B------:R-:W-:-:S03]  /*09a0*/  IADD3 R0, PT, PT, R0, R7, RZ ;  /* 0x0000000700007210 */ /* 0x000fc60007ffe0ff */
[----:B------:R-:W-:Y:S01]  /*09b0*/  UISETP.NE.AND UP0, UPT, UR5, URZ, UPT ;  /* 0x000000ff0500728c */ /* 0x000fe2000bf05270 */
[----:B--2---:R-:W-:-:S08]  /*09c0*/  FADD R8, R3, R8 ;  /* 0x0000000803087221 */ /* 0x004fd00000000000 */
[----:B------:R-:W-:Y:S05]  /*09d0*/  BRA.U UP0, `(.L_x_99) ;  /* 0xfffffffd00e47547 */ /* 0x000fea000b83ffff */
.L_x_94:
[----:B------:R-:W0:Y:S02]  /*09e0*/  LDC.64 R2, c[0x0][0x380] ;  /* 0x0000e000ff027b82 */ /* 0x000e240000000a00 */
[----:B0-----:R-:W-:-:S05]  /*09f0*/  IMAD.WIDE R6, R6, 0x4, R2 ;  /* 0x0000000406067825 */ /* 0x001fca00078e0202 */
[----:B------:R-:W-:Y:S01]  /*0a00*/  STG.E desc[UR8][R6.64], R8 ;  /* 0x0000000806007986 */ /* 0x000fe2000c101908 */
[----:B------:R-:W-:Y:S05]  /*0a10*/  EXIT ;  /* 0x000000000000794d */ /* 0x000fea0003800000 */
.L_x_100:
        /* <DEDUP_REMOVED lines=14> */
.L_x_204:


//--------------------- .text._Z12comp_densityPfPKfii --------------------------
	.section	.text._Z12comp_densityPfPKfii,"ax",@progbits
	.align	128
        .global         _Z12comp_densityPfPKfii
        .type           _Z12comp_densityPfPKfii,@function
        .size           _Z12comp_densityPfPKfii,(.L_x_205 - _Z12comp_densityPfPKfii)
        .other          _Z12comp_densityPfPKfii,@"STO_CUDA_ENTRY STV_DEFAULT"
_Z12comp_densityPfPKfii:
.text._Z12comp_densityPfPKfii:
        /* <DEDUP_REMOVED lines=10> */
[----:B------:R-:W1:Y:S01]  /*00a0*/  LDCU.64 UR8, c[0x0][0x358] ;  /* 0x00006b00ff0877ac */ /* 0x000e620008000a00 */
[----:B0-----:R-:W-:-:S09]  /*00b0*/  UISETP.GE.AND UP0, UPT, UR5, 0x1, UPT ;  /* 0x000000010500788c */ /* 0x001fd2000bf06270 */
[----:B-1----:R-:W-:Y:S05]  /*00c0*/  BRA.U !UP0, `(.L_x_101) ;  /* 0x0000000508f87547 */ /* 0x002fea000b800000 */
[----:B------:R-:W-:Y:S01]  /*00d0*/  UISETP.GE.U32.AND UP1, UPT, UR5, 0x10, UPT ;  /* 0x000000100500788c */ /* 0x000fe2000bf26070 */
[----:B------:R-:W-:Y:S01]  /*00e0*/  MOV R16, RZ ;  /* 0x000000ff00107202 */ /* 0x000fe20000000f00 */
[----:B------:R-:W-:Y:S01]  /*00f0*/  ULOP3.LUT UR6, UR5, 0xf, URZ, 0xc0, !UPT ;  /* 0x0000000f05067892 */ /* 0x000fe2000f8ec0ff */
[----:B------:R-:W-:-:S03]  /*0100*/  UMOV UR4, URZ ;  /* 0x000000ff00047c82 */ /* 0x000fc60008000000 */
[----:B------:R-:W-:-:S03]  /*0110*/  UISETP.NE.AND UP0, UPT, UR6, URZ, UPT ;  /* 0x000000ff0600728c */ /* 0x000fc6000bf05270 */
[----:B------:R-:W-:Y:S08]  /*0120*/  BRA.U !UP1, `(.L_x_102) ;  /* 0x0000000109e47547 */ /* 0x000ff0000b800000 */
[----:B------:R-:W-:Y:S01]  /*0130*/  ULOP3.LUT UR4, UR5, 0x7ffffff0, URZ, 0xc0, !UPT ;  /* 0x7ffffff005047892 */ /* 0x000fe2000f8ec0ff */
[----:B------:R-:W-:Y:S02]  /*0140*/  MOV R16, RZ ;  /* 0x000000ff00107202 */ /* 0x000fe40000000f00 */
[----:B------:R-:W-:Y:S01]  /*0150*/  MOV R18, R0 ;  /* 0x0000000000127202 */ /* 0x000fe20000000f00 */
[----:B------:R-:W-:-:S12]  /*0160*/  UIADD3 UR7, UPT, UPT, -UR4, URZ, URZ ;  /* 0x000000ff04077290 */ /* 0x000fd8000fffe1ff */
.L_x_103:
[----:B------:R-:W0:Y:S02]  /*0170*/  LDC.64 R4, c[0x0][0x388] ;  /* 0x0000e200ff047b82 */ /* 0x000e240000000a00 */
[----:B0-----:R-:W-:-:S05]  /*0180*/  IMAD.WIDE R4, R18, 0x4, R4 ;  /* 0x0000000412047825 */ /* 0x001fca00078e0204 */
[----:B------:R-:W2:Y:S01]  /*0190*/  LDG.E R25, desc[UR8][R4.64] ;  /* 0x0000000804197981 */ /* 0x000ea2000c1e1900 */
[----:B------:R-:W-:-:S05]  /*01a0*/  IMAD.WIDE R6, R17, 0x4, R4 ;  /* 0x0000000411067825 */ /* 0x000fca00078e0204 */
[----:B------:R0:W3:Y:S01]  /*01b0*/  LDG.E R23, desc[UR8][R6.64] ;  /* 0x0000000806177981 */ /* 0x0000e2000c1e1900 */
[----:B------:R-:W-:-:S05]  /*01c0*/  IMAD.WIDE R8, R17, 0x4, R6 ;  /* 0x0000000411087825 */ /* 0x000fca00078e0206 */
[----:B------:R1:W4:Y:S01]  /*01d0*/  LDG.E R22, desc[UR8][R8.64] ;  /* 0x0000000808167981 */ /* 0x000322000c1e1900 */
[----:B------:R-:W-:-:S05]  /*01e0*/  IMAD.WIDE R12, R17, 0x4, R8 ;  /* 0x00000004110c7825 */ /* 0x000fca00078e0208 */
[----:B------:R-:W5:Y:S01]  /*01f0*/  LDG.E R21, desc[UR8][R12.64] ;  /* 0x000000080c157981 */ /* 0x000f62000c1e1900 */
[----:B------:R-:W-:-:S05]  /*0200*/  IMAD.WIDE R14, R17, 0x4, R12 ;  /* 0x00000004110e7825 */ /* 0x000fca00078e020c */
[----:B------:R-:W5:Y:S01]  /*0210*/  LDG.E R20, desc[UR8][R14.64] ;  /* 0x000000080e147981 */ /* 0x000f62000c1e1900 */
[----:B------:R-:W-:-:S05]  /*0220*/  IMAD.WIDE R2, R17, 0x4, R14 ;  /* 0x0000000411027825 */ /* 0x000fca00078e020e */
[----:B------:R1:W5:Y:S01]  /*0230*/  LDG.E R19, desc[UR8][R2.64] ;  /* 0x0000000802137981 */ /* 0x000362000c1e1900 */
[----:B------:R-:W-:-:S05]  /*0240*/  IMAD.WIDE R26, R17, 0x4, R2 ;  /* 0x00000004111a7825 */ /* 0x000fca00078e0202 */
[----:B------:R1:W5:Y:S01]  /*0250*/  LDG.E R24, desc[UR8][R26.64] ;  /* 0x000000081a187981 */ /* 0x000362000c1e1900 */
[----:B------:R-:W-:-:S05]  /*0260*/  IMAD.WIDE R10, R17, 0x4, R26 ;  /* 0x00000004110a7825 */ /* 0x000fca00078e021a */
[----:B------:R1:W5:Y:S01]  /*0270*/  LDG.E R28, desc[UR8][R10.64] ;  /* 0x000000080a1c7981 */ /* 0x000362000c1e1900 */
[----:B0-----:R-:W-:-:S04]  /*0280*/  IMAD.WIDE R6, R17, 0x4, R10 ;  /* 0x0000000411067825 */ /* 0x001fc800078e020a */
[C---:B-1----:R-:W-:Y:S02]  /*0290*/  IMAD.WIDE R8, R17.reuse, 0x4, R6 ;  /* 0x0000000411087825 */ /* 0x042fe400078e0206 */
[----:B------:R-:W5:Y:S02]  /*02a0*/  LDG.E R6, desc[UR8][R6.64] ;  /* 0x0000000806067981 */ /* 0x000f64000c1e1900 */
[C---:B------:R-:W-:Y:S02]  /*02b0*/  IMAD.WIDE R2, R17.reuse, 0x4, R8 ;  /* 0x0000000411027825 */ /* 0x040fe400078e0208 */
[----:B------:R-:W5:Y:S02]  /*02c0*/  LDG.E R8, desc[UR8][R8.64] ;  /* 0x0000000808087981 */ /* 0x000f64000c1e1900 */
[C---:B------:R-:W-:Y:S02]  /*02d0*/  IMAD.WIDE R4, R17.reuse, 0x4, R2 ;  /* 0x0000000411047825 */ /* 0x040fe400078e0202 */
[----:B------:R-:W5:Y:S02]  /*02e0*/  LDG.E R29, desc[UR8][R2.64] ;  /* 0x00000008021d7981 */ /* 0x000f64000c1e1900 */
        /* <DEDUP_REMOVED lines=29> */
.L_x_102:
        /* <DEDUP_REMOVED lines=32> */
.L_x_104:
        /* <DEDUP_REMOVED lines=20> */
.L_x_105:
[----:B------:R-:W-:Y:S05]  /*0800*/  BRA.U !UP1, `(.L_x_101) ;  /* 0x0000000109287547 */ /* 0x000fea000b800000 */
[----:B------:R-:W0:Y:S01]  /*0810*/  LDC.64 R4, c[0x0][0x388] ;  /* 0x0000e200ff047b82 */ /* 0x000e220000000a00 */
[----:B------:R-:W-:Y:S01]  /*0820*/  IMAD R6, R17, UR4, R0 ;  /* 0x0000000411067c24 */ /* 0x000fe2000f8e0200 */
[----:B------:R-:W-:-:S12]  /*0830*/  UIADD3 UR5, UPT, UPT, -UR5, URZ, URZ ;  /* 0x000000ff05057290 */ /* 0x000fd8000fffe1ff */
.L_x_106:
[----:B0-----:R-:W-:-:S06]  /*0840*/  IMAD.WIDE R2, R6, 0x4, R4 ;  /* 0x0000000406027825 */ /* 0x001fcc00078e0204 */
[----:B------:R-:W2:Y:S01]  /*0850*/  LDG.E R3, desc[UR8][R2.64] ;  /* 0x0000000802037981 */ /* 0x000ea2000c1e1900 */
[----:B------:R-:W-:Y:S01]  /*0860*/  UIADD3 UR5, UPT, UPT, UR5, 0x1, URZ ;  /* 0x0000000105057890 */ /* 0x000fe2000fffe0ff */
[----:B------:R-:W-:-:S03]  /*0870*/  IADD3 R6, PT, PT, R6, R17, RZ ;  /* 0x0000001106067210 */ /* 0x000fc60007ffe0ff */
[----:B------:R-:W-:Y:S01]  /*0880*/  UISETP.NE.AND UP0, UPT, UR5, URZ, UPT ;  /* 0x000000ff0500728c */ /* 0x000fe2000bf05270 */
[----:B--2---:R-:W-:-:S08]  /*0890*/  FADD R16, R3, R16 ;  /* 0x0000001003107221 */ /* 0x004fd00000000000 */
[----:B------:R-:W-:Y:S05]  /*08a0*/  BRA.U UP0, `(.L_x_106) ;  /* 0xfffffffd00e47547 */ /* 0x000fea000b83ffff */
.L_x_101:
[----:B------:R-:W0:Y:S02]  /*08b0*/  LDC.64 R2, c[0x0][0x380] ;  /* 0x0000e000ff027b82 */ /* 0x000e240000000a00 */
[----:B0-----:R-:W-:-:S05]  /*08c0*/  IMAD.WIDE R2, R0, 0x4, R2 ;  /* 0x0000000400027825 */ /* 0x001fca00078e0202 */
[----:B------:R-:W-:Y:S01]  /*08d0*/  STG.E desc[UR8][R2.64], R16 ;  /* 0x0000001002007986 */ /* 0x000fe2000c101908 */
[----:B------:R-:W-:Y:S05]  /*08e0*/  EXIT ;  /* 0x000000000000794d */ /* 0x000fea0003800000 */
.L_x_107:
        /* <DEDUP_REMOVED lines=9> */
.L_x_205:


//--------------------- .text._Z10comp_speedPfPKfS1_S1_i --------------------------
	.section	.text._Z10comp_speedPfPKfS1_S1_i,"ax",@progbits
	.align	128
        .global         _Z10comp_speedPfPKfS1_S1_i
        .type           _Z10comp_speedPfPKfS1_S1_i,@function
        .size           _Z10comp_speedPfPKfS1_S1_i,(.L_x_190 - _Z10comp_speedPfPKfS1_S1_i)
        .other          _Z10comp_speedPfPKfS1_S1_i,@"STO_CUDA_ENTRY STV_DEFAULT"
_Z10comp_speedPfPKfS1_S1_i:
.text._Z10comp_speedPfPKfS1_S1_i:
[----:B------:R-:W-:Y:S01]  /*0000*/  LDC R1, c[0x0][0x37c] ;  /* 0x0000df00ff017b82 */ /* 0x000fe20000000800 */
[----:B------:R-:W0:Y:S07]  /*0010*/  S2R R2, SR_TID.X ;  /* 0x0000000000027919 */ /* 0x000e2e0000002100 */
[----:B------:R-:W0:Y:S01]  /*0020*/  S2UR UR4, SR_CTAID.X ;  /* 0x00000000000479c3 */ /* 0x000e220000002500 */
[----:B------:R-:W1:Y:S07]  /*0030*/  LDCU UR5, c[0x0][0x3a0] ;  /* 0x00007400ff0577ac */ /* 0x000e6e0008000800 */
[----:B------:R-:W0:Y:S02]  /*0040*/  LDC R3, c[0x0][0x360] ;  /* 0x0000d800ff037b82 */ /* 0x000e240000000800 */
[----:B0-----:R-:W-:-:S05]  /*0050*/  IMAD R2, R3, UR4, R2 ;  /* 0x0000000403027c24 */ /* 0x001fca000f8e0202 */
[----:B-1----:R-:W-:-:S13]  /*0060*/  ISETP.GE.AND P0, PT, R2, UR5, PT ;  /* 0x0000000502007c0c */ /* 0x002fda000bf06270 */
[----:B------:R-:W-:Y:S05]  /*0070*/  @P0 EXIT ;  /* 0x000000000000094d */ /* 0x000fea0003800000 */
[----:B------:R-:W0:Y:S01]  /*0080*/  LDC.64 R6, c[0x0][0x390] ;  /* 0x0000e400ff067b82 */ /* 0x000e220000000a00 */
[----:B------:R-:W1:Y:S07]  /*0090*/  LDCU.64 UR4, c[0x0][0x358] ;  /* 0x00006b00ff0477ac */ /* 0x000e6e0008000a00 */
[----:B------:R-:W2:Y:S08]  /*00a0*/  LDC.64 R4, c[0x0][0x388] ;  /* 0x0000e200ff047b82 */ /* 0x000eb00000000a00 */
[----:B------:R-:W3:Y:S01]  /*00b0*/  LDC.64 R8, c[0x0][0x398] ;  /* 0x0000e600ff087b82 */ /* 0x000ee20000000a00 */
[----:B0-----:R-:W-:-:S06]  /*00c0*/  IMAD.WIDE R6, R2, 0x4, R6 ;  /* 0x0000000402067825 */ /* 0x001fcc00078e0206 */
[----:B-1----:R-:W4:Y:S01]  /*00d0*/  LDG.E R6, desc[UR4][R6.64] ;  /* 0x0000000406067981 */ /* 0x002f22000c1e1900 */
[----:B--2---:R-:W-:-:S06]  /*00e0*/  IMAD.WIDE R4, R2, 0x4, R4 ;  /* 0x0000000402047825 */ /* 0x004fcc00078e0204 */
[----:B------:R-:W2:Y:S01]  /*00f0*/  LDG.E R4, desc[UR4][R4.64] ;  /* 0x0000000404047981 */ /* 0x000ea2000c1e1900 */
[----:B---3--:R-:W-:-:S06]  /*0100*/  IMAD.WIDE R8, R2, 0x4, R8 ;  /* 0x0000000402087825 */ /* 0x008fcc00078e0208 */
[----:B------:R-:W3:Y:S01]  /*0110*/  LDG.E R8, desc[UR4][R8.64] ;  /* 0x0000000408087981 */ /* 0x000ee2000c1e1900 */
[----:B------:R-:W-:Y:S01]  /*0120*/  BSSY.RECONVERGENT B0, `(.L_x_108) ;  /* 0x0000010000007945 */ /* 0x000fe20003800200 */
[----:B----4-:R-:W-:-:S04]  /*0130*/  FMUL R3, R6, R6 ;  /* 0x0000000606037220 */ /* 0x010fc80000400000 */
[----:B--2---:R-:W-:-:S04]  /*0140*/  FFMA R3, R4, R4, R3 ;  /* 0x0000000404037223 */ /* 0x004fc80000000003 */
[----:B---3--:R-:W-:-:S05]  /*0150*/  FFMA R0, R8, R8, R3 ;  /* 0x0000000808007223 */ /* 0x008fca0000000003 */
[----:B------:R-:W-:Y:S01]  /*0160*/  IADD3 R10, PT, PT, R0, -0xd000000, RZ ;  /* 0xf3000000000a7810 */ /* 0x000fe20007ffe0ff */
[----:B------:R0:W1:Y:S03]  /*0170*/  MUFU.RSQ R3, R0 ;  /* 0x0000000000037308 */ /* 0x0000660000001400 */
[----:B------:R-:W-:-:S13]  /*0180*/  ISETP.GT.U32.AND P0, PT, R10, 0x727fffff, PT ;  /* 0x727fffff0a00780c */ /* 0x000fda0003f04070 */
[----:B0-----:R-:W-:Y:S05]  /*0190*/  @!P0 BRA `(.L_x_109) ;  /* 0x0000000000108947 */ /* 0x001fea0003800000 */
[----:B------:R-:W-:-:S07]  /*01a0*/  MOV R8, 0x1c0 ;  /* 0x000001c000087802 */ /* 0x000fce0000000f00 */
[----:B-1----:R-:W-:Y:S05]  /*01b0*/  CALL.REL.NOINC `($__internal_2_$__cuda_sm20_sqrt_rn_f32_slowpath) ;  /* 0x00000000002c7944 */ /* 0x002fea0003c00000 */
[----:B------:R-:W-:Y:S01]  /*01c0*/  MOV R7, R3 ;  /* 0x0000000300077202 */ /* 0x000fe20000000f00 */
[----:B------:R-:W-:Y:S06]  /*01d0*/  BRA `(.L_x_110) ;  /* 0x0000000000107947 */ /* 0x000fec0003800000 */
.L_x_109:
[----:B-1----:R-:W-:Y:S01]  /*01e0*/  FMUL.FTZ R7, R0, R3 ;  /* 0x0000000300077220 */ /* 0x002fe20000410000 */
[----:B------:R-:W-:-:S03]  /*01f0*/  FMUL.FTZ R3, R3, 0.5 ;  /* 0x3f00000003037820 */ /* 0x000fc60000410000 */
[----:B------:R-:W-:-:S04]  /*0200*/  FFMA R0, -R7, R7, R0 ;  /* 0x0000000707007223 */ /* 0x000fc80000000100 */
[----:B------:R-:W-:-:S07]  /*0210*/  FFMA R7, R0, R3, R7 ;  /* 0x0000000300077223 */ /* 0x000fce0000000007 */
.L_x_110:
[----:B------:R-:W-:Y:S05]  /*0220*/  BSYNC.RECONVERGENT B0 ;  /* 0x0000000000007941 */ /* 0x000fea0003800200 */
.L_x_108:
[----:B------:R-:W0:Y:S02]  /*0230*/  LDC.64 R4, c[0x0][0x380] ;  /* 0x0000e000ff047b82 */ /* 0x000e240000000a00 */
[----:B0-----:R-:W-:-:S05]  /*0240*/  IMAD.WIDE R2, R2, 0x4, R4 ;  /* 0x0000000402027825 */ /* 0x001fca00078e0204 */
[----:B------:R-:W-:Y:S01]  /*0250*/  STG.E desc[UR4][R2.64], R7 ;  /* 0x0000000702007986 */ /* 0x000fe2000c101904 */
[----:B------:R-:W-:Y:S05]  /*0260*/  EXIT ;  /* 0x000000000000794d */ /* 0x000fea0003800000 */
        .weak           $__internal_2_$__cuda_sm20_sqrt_rn_f32_slowpath
        .type           $__internal_2_$__cuda_sm20_sqrt_rn_f32_slowpath,@function
        .size           $__internal_2_$__cuda_sm20_sqrt_rn_f32_slowpath,(.L_x_190 - $__internal_2_$__cuda_sm20_sqrt_rn_f32_slowpath)
$__internal_2_$__cuda_sm20_sqrt_rn_f32_slowpath:
[----:B------:R-:W-:-:S13]  /*0270*/  LOP3.LUT P0, RZ, R0, 0x7fffffff, RZ, 0xc0, !PT ;  /* 0x7fffffff00ff7812 */ /* 0x000fda000780c0ff */
[----:B------:R-:W-:Y:S01]  /*0280*/  @!P0 MOV R3, R0 ;  /* 0x0000000000038202 */ /* 0x000fe20000000f00 */
[----:B------:R-:W-:Y:S06]  /*0290*/  @!P0 BRA `(.L_x_111) ;  /* 0x0000000000408947 */ /* 0x000fec0003800000 */
[----:B------:R-:W-:-:S13]  /*02a0*/  FSETP.GEU.FTZ.AND P0, PT, R0, RZ, PT ;  /* 0x000000ff0000720b */ /* 0x000fda0003f1e000 */
[----:B------:R-:W-:Y:S01]  /*02b0*/  @!P0 MOV R3, 0x7fffffff ;  /* 0x7fffffff00038802 */ /* 0x000fe20000000f00 */
[----:B------:R-:W-:Y:S06]  /*02c0*/  @!P0 BRA `(.L_x_111) ;  /* 0x0000000000348947 */ /* 0x000fec0003800000 */
[----:B------:R-:W-:-:S13]  /*02d0*/  FSETP.GTU.FTZ.AND P0, PT, |R0|, +INF , PT ;  /* 0x7f8000000000780b */ /* 0x000fda0003f1c200 */
[----:B------:R-:W-:Y:S01]  /*02e0*/  @P0 FADD.FTZ R3, R0, 1 ;  /* 0x3f80000000030421 */ /* 0x000fe20000010000 */
[----:B------:R-:W-:Y:S06]  /*02f0*/  @P0 BRA `(.L_x_111) ;  /* 0x0000000000280947 */ /* 0x000fec0003800000 */
[----:B------:R-:W-:-:S13]  /*0300*/  FSETP.NEU.FTZ.AND P0, PT, |R0|, +INF , PT ;  /* 0x7f8000000000780b */ /* 0x000fda0003f1d200 */
[----:B------:R-:W-:-:S04]  /*0310*/  @P0 FFMA R4, R0, 1.84467440737095516160e+19, RZ ;  /* 0x5f80000000040823 */ /* 0x000fc800000000ff */
[----:B------:R-:W0:Y:S02]  /*0320*/  @P0 MUFU.RSQ R3, R4 ;  /* 0x0000000400030308 */ /* 0x000e240000001400 */
[----:B0-----:R-:W-:Y:S01]  /*0330*/  @P0 FMUL.FTZ R5, R4, R3 ;  /* 0x0000000304050220 */ /* 0x001fe20000410000 */
[----:B------:R-:W-:Y:S01]  /*0340*/  @P0 FMUL.FTZ R7, R3, 0.5 ;  /* 0x3f00000003070820 */ /* 0x000fe20000410000 */
[----:B------:R-:W-:Y:S02]  /*0350*/  @!P0 MOV R3, R0 ;  /* 0x0000000000038202 */ /* 0x000fe40000000f00 */
[----:B------:R-:W-:-:S04]  /*0360*/  @P0 FADD.FTZ R6, -R5, -RZ ;  /* 0x800000ff05060221 */ /* 0x000fc80000010100 */
[----:B------:R-:W-:-:S04]  /*0370*/  @P0 FFMA R6, R5, R6, R4 ;  /* 0x0000000605060223 */ /* 0x000fc80000000004 */
[----:B------:R-:W-:-:S04]  /*0380*/  @P0 FFMA R6, R6, R7, R5 ;  /* 0x0000000706060223 */ /* 0x000fc80000000005 */
[----:B------:R-:W-:-:S07]  /*0390*/  @P0 FMUL.FTZ R3, R6, 2.3283064365386962891e-10 ;  /* 0x2f80000006030820 */ /* 0x000fce0000410000 */
.L_x_111:
[----:B------:R-:W-:Y:S01]  /*03a0*/  HFMA2 R5, -RZ, RZ, 0, 0 ;  /* 0x00000000ff057431 */ /* 0x000fe200000001ff */
[----:B------:R-:W-:-:S04]  /*03b0*/  MOV R4, R8 ;  /* 0x0000000800047202 */ /* 0x000fc80000000f00 */
[----:B------:R-:W-:Y:S05]  /*03c0*/  RET.REL.NODEC R4 `(_Z10comp_speedPfPKfS1_S1_i) ;  /* 0xfffffffc040c7950 */ /* 0x000fea0003c3ffff */
.L_x_112:
        /* <DEDUP_REMOVED lines=11> */
.L_x_190:


//--------------------- .text._Z15pre_collide_15sPfS_S_S_S_PKiS1_fPKfS3_S3_S3_ii --------------------------
	.section	.text._Z15pre_collide_15sPfS_S_S_S_PKiS1_fPKfS3_S3_S3_ii,"ax",@progbits
	.align	128
        .global         _Z15pre_collide_15sPfS_S_S_S_PKiS1_fPKfS3_S3_S3_ii
        .type           _Z15pre_collide_15sPfS_S_S_S_PKiS1_fPKfS3_S3_S3_ii,@function
        .size           _Z15pre_collide_15sPfS_S_S_S_PKiS1_fPKfS3_S3_S3_ii,(.L_x_191 - _Z15pre_collide_15sPfS_S_S_S_PKiS1_fPKfS3_S3_S3_ii)
        .other          _Z15pre_collide_15sPfS_S_S_S_PKiS1_fPKfS3_S3_S3_ii,@"STO_CUDA_ENTRY STV_DEFAULT"
_Z15pre_collide_15sPfS_S_S_S_PKiS1_fPKfS3_S3_S3_ii:
.text._Z15pre_collide_15sPfS_S_S_S_PKiS1_fPKfS3_S3_S3_ii:
[----:B------:R-:W-:Y:S01]  /*0000*/  LDC R1, c[0x0][0x37c] ;  /* 0x0000df00ff017b82 */ /* 0x000fe20000000800 */
[----:B------:R-:W0:Y:S07]  /*0010*/  S2R R0, SR_TID.X ;  /* 0x0000000000007919 */ /* 0x000e2e0000002100 */
[----:B------:R-:W0:Y:S01]  /*0020*/  S2UR UR4, SR_CTAID.X ;  /* 0x00000000000479c3 */ /* 0x000e220000002500 */
[----:B------:R-:W1:Y:S07]  /*0030*/  LDCU UR5, c[0x0][0x3e0] ;  /* 0x00007c00ff0577ac */ /* 0x000e6e0008000800 */
[----:B------:R-:W0:Y:S02]  /*0040*/  LDC R3, c[0x0][0x360] ;  /* 0x0000d800ff037b82 */ /* 0x000e240000000800 */
[----:B0-----:R-:W-:Y:S01]  /*0050*/  IMAD R2, R3, UR4, R0 ;  /* 0x0000000403027c24 */ /* 0x001fe2000f8e0200 */
[----:B-1----:R-:W-:-:S04]  /*0060*/  MOV R3, UR5 ;  /* 0x0000000500037c02 */ /* 0x002fc80008000f00 */
[----:B------:R-:W-:-:S13]  /*0070*/  ISETP.GE.AND P0, PT, R2, R3, PT ;  /* 0x000000030200720c */ /* 0x000fda0003f06270 */
[----:B------:R-:W-:Y:S05]  /*0080*/  @P0 EXIT ;  /* 0x000000000000094d */ /* 0x000fea0003800000 */
[----:B------:R-:W0:Y:S01]  /*0090*/  S2R R4, SR_CgaCtaId ;  /* 0x0000000000047919 */ /* 0x000e220000008800 */
[----:B------:R-:W1:Y:S01]  /*00a0*/  LDCU UR4, c[0x0][0x3e4] ;  /* 0x00007c80ff0477ac */ /* 0x000e620008000800 */
[----:B------:R-:W-:Y:S01]  /*00b0*/  MOV R5, 0x400 ;  /* 0x0000040000057802 */ /* 0x000fe20000000f00 */
[----:B------:R-:W-:Y:S01]  /*00c0*/  HFMA2 R19, -RZ, RZ, 0, 0 ;  /* 0x00000000ff137431 */ /* 0x000fe200000001ff */
[----:B------:R-:W-:Y:S02]  /*00d0*/  CS2R R6, SRZ ;  /* 0x0000000000067805 */ /* 0x000fe4000001ff00 */
[----:B------:R-:W-:Y:S01]  /*00e0*/  MOV R21, RZ ;  /* 0x000000ff00157202 */ /* 0x000fe20000000f00 */
[----:B------:R-:W2:Y:S01]  /*00f0*/  LDCU.64 UR14, c[0x0][0x358] ;  /* 0x00006b00ff0e77ac */ /* 0x000ea20008000a00 */
[----:B-1----:R-:W-:Y:S01]  /*0100*/  UISETP.GE.AND UP0, UPT, UR4, 0x1, UPT ;  /* 0x000000010400788c */ /* 0x002fe2000bf06270 */
[----:B0-----:R-:W-:-:S05]  /*0110*/  LEA R5, R4, R5, 0x18 ;  /* 0x0000000504057211 */ /* 0x001fca00078ec0ff */
[----:B------:R-:W-:-:S03]  /*0120*/  IMAD R4, R0, 0x3c, R5 ;  /* 0x0000003c00047824 */ /* 0x000fc600078e0205 */
[----:B--2---:R-:W-:Y:S05]  /*0130*/  BRA.U !UP0, `(.L_x_113) ;  /* 0x0000001508187547 */ /* 0x004fea000b800000 */
[----:B------:R-:W-:Y:S01]  /*0140*/  UISETP.GE.U32.AND UP0, UPT, UR4, 0x10, UPT ;  /* 0x000000100400788c */ /* 0x000fe2000bf06070 */
[----:B------:R-:W-:Y:S01]  /*0150*/  MOV R7, RZ ;  /* 0x000000ff00077202 */ /* 0x000fe20000000f00 */
[----:B------:R-:W-:-:S04]  /*0160*/  ULOP3.LUT UR5, UR4, 0xf, URZ, 0xc0, !UPT ;  /* 0x0000000f04057892 */ /* 0x000fc8000f8ec0ff */
[----:B------:R-:W-:-:S03]  /*0170*/  UISETP.NE.AND UP1, UPT, UR5, URZ, UPT ;  /* 0x000000ff0500728c */ /* 0x000fc6000bf25270 */
[----:B------:R-:W-:Y:S08]  /*0180*/  BRA.U !UP0, `(.L_x_114) ;  /* 0x0000000108f07547 */ /* 0x000ff0000b800000 */
[----:B------:R-:W-:Y:S01]  /*0190*/  ULOP3.LUT UR4, UR4, 0x7ffffff0, URZ, 0xc0, !UPT ;  /* 0x7ffffff004047892 */ /* 0x000fe2000f8ec0ff */
[----:B------:R-:W-:Y:S02]  /*01a0*/  IADD3 R6, PT, PT, R4, 0x20, RZ ;  /* 0x0000002004067810 */ /* 0x000fe40007ffe0ff */
[----:B------:R-:W-:Y:S01]  /*01b0*/  MOV R8, R2 ;  /* 0x0000000200087202 */ /* 0x000fe20000000f00 */
[----:B------:R-:W-:Y:S02]  /*01c0*/  UIADD3 UR6, UPT, UPT, -UR4, URZ, URZ ;  /* 0x000000ff04067290 */ /* 0x000fe4000fffe1ff */
[----:B------:R-:W-:-:S10]  /*01d0*/  MOV R7, UR4 ;  /* 0x0000000400077c02 */ /* 0x000fd40008000f00 */
.L_x_115:
[----:B------:R-:W0:Y:S08]  /*01e0*/  LDC.64 R14, c[0x0][0x380] ;  /* 0x0000e000ff0e7b82 */ /* 0x000e300000000a00 */
[----:B------:R-:W1:Y:S01]  /*01f0*/  LDC R3, c[0x0][0x3e0] ;  /* 0x0000f800ff037b82 */ /* 0x000e620000000800 */
[----:B0-----:R-:W-:-:S05]  /*0200*/  IMAD.WIDE R14, R8, 0x4, R14 ;  /* 0x00000004080e7825 */ /* 0x001fca00078e020e */
[----:B------:R-:W2:Y:S01]  /*0210*/  LDG.E R9, desc[UR14][R14.64] ;  /* 0x0000000e0e097981 */ /* 0x000ea2000c1e1900 */
[----:B-1----:R-:W-:-:S05]  /*0220*/  IMAD.WIDE R12, R3, 0x4, R14 ;  /* 0x00000004030c7825 */ /* 0x002fca00078e020e */
[----:B------:R0:W3:Y:S01]  /*0230*/  LDG.E R21, desc[UR14][R12.64] ;  /* 0x0000000e0c157981 */ /* 0x0000e2000c1e1900 */
[----:B------:R-:W-:-:S04]  /*0240*/  IMAD.WIDE R26, R3, 0x4, R12 ;  /* 0x00000004031a7825 */ /* 0x000fc800078e020c */
[C---:B------:R-:W-:Y:S02]  /*0250*/  IMAD.WIDE R24, R3.reuse, 0x4, R26 ;  /* 0x0000000403187825 */ /* 0x040fe400078e021a */
[----:B------:R-:W4:Y:S02]  /*0260*/  LDG.E R26, desc[UR14][R26.64] ;  /* 0x0000000e1a1a7981 */ /* 0x000f24000c1e1900 */
[C---:B------:R-:W-:Y:S02]  /*0270*/  IMAD.WIDE R28, R3.reuse, 0x4, R24 ;  /* 0x00000004031c7825 */ /* 0x040fe400078e0218 */
[----:B------:R-:W5:Y:S02]  /*0280*/  LDG.E R24, desc[UR14][R24.64] ;  /* 0x0000000e18187981 */ /* 0x000f64000c1e1900 */
[C---:B------:R-:W-:Y:S02]  /*0290*/  IMAD.WIDE R16, R3.reuse, 0x4, R28 ;  /* 0x0000000403107825 */ /* 0x040fe400078e021c */
[----:B------:R-:W5:Y:S02]  /*02a0*/  LDG.E R20, desc[UR14][R28.64] ;  /* 0x0000000e1c147981 */ /* 0x000f64000c1e1900 */
[----:B------:R-:W-:-:S02]  /*02b0*/  IMAD.WIDE R22, R3, 0x4, R16 ;  /* 0x0000000403167825 */ /* 0x000fc400078e0210 */
[----:B------:R1:W5:Y:S02]  /*02c0*/  LDG.E R29, desc[UR14][R16.64] ;  /* 0x0000000e101d7981 */ /* 0x000364000c1e1900 */
[C---:B------:R-:W-:Y:S02]  /*02d0*/  IMAD.WIDE R18, R3.reuse, 0x4, R22 ;  /* 0x0000000403127825 */ /* 0x040fe400078e0216 */
[----:B------:R-:W5:Y:S02]  /*02e0*/  LDG.E R27, desc[UR14][R22.64] ;  /* 0x0000000e161b7981 */ /* 0x000f64000c1e1900 */
[C---:B------:R-:W-:Y:S02]  /*02f0*/  IMAD.WIDE R10, R3.reuse, 0x4, R18 ;  /* 0x00000004030a7825 */ /* 0x040fe400078e0212 */
[----:B------:R1:W5:Y:S04]  /*0300*/  LDG.E R25, desc[UR14][R18.64] ;  /* 0x0000000e12197981 */ /* 0x000368000c1e1900 */
[----:B------:R1:W5:Y:S01]  /*0310*/  LDG.E R28, desc[UR14][R10.64] ;  /* 0x0000000e0a1c7981 */ /* 0x000362000c1e1900 */
[----:B0-----:R-:W-:-:S04]  /*0320*/  IMAD.WIDE R12, R3, 0x4, R10 ;  /* 0x00000004030c7825 */ /* 0x001fc800078e020a */
[C---:B------:R-:W-:Y:S02]  /*0330*/  IMAD.WIDE R14, R3.reuse, 0x4, R12 ;  /* 0x00000004030e7825 */ /* 0x040fe400078e020c */
[----:B------:R-:W5:Y:S02]  /*0340*/  LDG.E R13, desc[UR14][R12.64] ;  /* 0x0000000e0c0d7981 */ /* 0x000f64000c1e1900 */
[----:B-1----:R-:W-:-:S04]  /*0350*/  IMAD.WIDE R16, R3, 0x4, R14 ;  /* 0x0000000403107825 */ /* 0x002fc800078e020e */
[C---:B------:R-:W-:Y:S01]  /*0360*/  IMAD.WIDE R18, R3.reuse, 0x4, R16 ;  /* 0x0000000403127825 */ /* 0x040fe200078e0210 */
[----:B------:R0:W5:Y:S04]  /*0370*/  LDG.E R12, desc[UR14][R14.64] ;  /* 0x0000000e0e0c7981 */ /* 0x000168000c1e1900 */
[----:B------:R-:W5:Y:S01]  /*0380*/  LDG.E R17, desc[UR14][R16.64] ;  /* 0x0000000e10117981 */ /* 0x000f62000c1e1900 */
[----:B------:R-:W-:-:S03]  /*0390*/  IMAD.WIDE R22, R3, 0x4, R18 ;  /* 0x0000000403167825 */ /* 0x000fc600078e0212 */
[----:B------:R-:W5:Y:S01]  /*03a0*/  LDG.E R19, desc[UR14][R18.64] ;  /* 0x0000000e12137981 */ /* 0x000f62000c1e1900 */
[----:B------:R-:W-:-:S03]  /*03b0*/  IMAD.WIDE R10, R3, 0x4, R22 ;  /* 0x00000004030a7825 */ /* 0x000fc600078e0216 */
[----:B------:R-:W5:Y:S01]  /*03c0*/  LDG.E R23, desc[UR14][R22.64] ;  /* 0x0000000e16177981 */ /* 0x000f62000c1e1900 */
[----:B0-----:R-:W-:-:S03]  /*03d0*/  IMAD.WIDE R14, R3, 0x4, R10 ;  /* 0x00000004030e7825 */ /* 0x001fc600078e020a */
[----:B------:R-:W5:Y:S04]  /*03e0*/  LDG.E R11, desc[UR14][R10.64] ;  /* 0x0000000e0a0b7981 */ /* 0x000f68000c1e1900 */
[----:B------:R-:W5:Y:S01]  /*03f0*/  LDG.E R15, desc[UR14][R14.64] ;  /* 0x0000000e0e0f7981 */ /* 0x000f62000c1e1900 */
[----:B------:R-:W-:-:S04]  /*0400*/  UIADD3 UR6, UPT, UPT, UR6, 0x10, URZ ;  /* 0x0000001006067890 */ /* 0x000fc8000fffe0ff */
[----:B------:R-:W-:Y:S01]  /*0410*/  UISETP.NE.AND UP0, UPT, UR6, URZ, UPT ;  /* 0x000000ff0600728c */ /* 0x000fe2000bf05270 */
[----:B------:R-:W-:Y:S01]  /*0420*/  LEA R8, R3, R8, 0x4 ;  /* 0x0000000803087211 */ /* 0x000fe200078e20ff */
[----:B--2---:R-:W-:Y:S04]  /*0430*/  STS [R6+-0x20], R9 ;  /* 0xffffe00906007388 */ /* 0x004fe80000000800 */
[----:B---3--:R-:W-:Y:S04]  /*0440*/  STS [R6+-0x1c], R21 ;  /* 0xffffe41506007388 */ /* 0x008fe80000000800 */
[----:B----4-:R-:W-:Y:S04]  /*0450*/  STS [R6+-0x18], R26 ;  /* 0xffffe81a06007388 */ /* 0x010fe80000000800 */
[----:B-----5:R-:W-:Y:S04]  /*0460*/  STS [R6+-0x14], R24 ;  /* 0xffffec1806007388 */ /* 0x020fe80000000800 */
[----:B------:R-:W-:Y:S04]  /*0470*/  STS [R6+-0x10], R20 ;  /* 0xfffff01406007388 */ /* 0x000fe80000000800 */
[----:B------:R-:W-:Y:S04]  /*0480*/  STS [R6+-0xc], R29 ;  /* 0xfffff41d06007388 */ /* 0x000fe80000000800 */
[----:B------:R-:W-:Y:S04]  /*0490*/  STS [R6+-0x8], R27 ;  /* 0xfffff81b06007388 */ /* 0x000fe80000000800 */
[----:B------:R-:W-:Y:S04]  /*04a0*/  STS [R6+-0x4], R25 ;  /* 0xfffffc1906007388 */ /* 0x000fe80000000800 */
[----:B------:R-:W-:Y:S04]  /*04b0*/  STS [R6], R28 ;  /* 0x0000001c06007388 */ /* 0x000fe80000000800 */
[----:B------:R-:W-:Y:S04]  /*04c0*/  STS [R6+0x4], R13 ;  /* 0x0000040d06007388 */ /* 0x000fe80000000800 */
[----:B------:R-:W-:Y:S04]  /*04d0*/  STS [R6+0x8], R12 ;  /* 0x0000080c06007388 */ /* 0x000fe80000000800 */
[----:B------:R-:W-:Y:S04]  /*04e0*/  STS [R6+0xc], R17 ;  /* 0x00000c1106007388 */ /* 0x000fe80000000800 */
[----:B------:R-:W-:Y:S04]  /*04f0*/  STS [R6+0x10], R19 ;  /* 0x0000101306007388 */ /* 0x000fe80000000800 */
[----:B------:R-:W-:Y:S04]  /*0500*/  STS [R6+0x14], R23 ;  /* 0x0000141706007388 */ /* 0x000fe80000000800 */
[----:B------:R-:W-:Y:S04]  /*0510*/  STS [R6+0x18], R11 ;  /* 0x0000180b06007388 */ /* 0x000fe80000000800 */
[----:B------:R0:W-:Y:S02]  /*0520*/  STS [R6+0x1c], R15 ;  /* 0x00001c0f06007388 */ /* 0x0001e40000000800 */
[----:B0-----:R-:W-:Y:S01]  /*0530*/  IADD3 R6, PT, PT, R6, 0x40, RZ ;  /* 0x0000004006067810 */ /* 0x001fe20007ffe0ff */
[----:B------:R-:W-:Y:S06]  /*0540*/  BRA.U UP0, `(.L_x_115) ;  /* 0xfffffffd00247547 */ /* 0x000fec000b83ffff */
.L_x_114:
[----:B------:R-:W-:Y:S05]  /*0550*/  BRA.U !UP1, `(.L_x_116) ;  /* 0x0000000509107547 */ /* 0x000fea000b800000 */
[----:B------:R-:W0:Y:S01]  /*0560*/  LDCU UR4, c[0x0][0x3e4] ;  /* 0x00007c80ff0477ac */ /* 0x000e220008000800 */
[----:B------:R-:W-:Y:S02]  /*0570*/  UISETP.GE.U32.AND UP0, UPT, UR5, 0x8, UPT ;  /* 0x000000080500788c */ /* 0x000fe4000bf06070 */
[----:B0-----:R-:W-:-:S04]  /*0580*/  ULOP3.LUT UR6, UR4, 0x7, URZ, 0xc0, !UPT ;  /* 0x0000000704067892 */ /* 0x001fc8000f8ec0ff */
[----:B------:R-:W-:-:S03]  /*0590*/  UISETP.NE.AND UP1, UPT, UR6, URZ, UPT ;  /* 0x000000ff0600728c */ /* 0x000fc6000bf25270 */
[----:B------:R-:W-:Y:S08]  /*05a0*/  BRA.U !UP0, `(.L_x_117) ;  /* 0x0000000108707547 */ /* 0x000ff0000b800000 */
[----:B------:R-:W0:Y:S01]  /*05b0*/  LDC.64 R20, c[0x0][0x380] ;  /* 0x0000e000ff147b82 */ /* 0x000e220000000a00 */
[----:B------:R-:W-:-:S04]  /*05c0*/  IMAD R9, R7, R3, R2 ;  /* 0x0000000307097224 */ /* 0x000fc800078e0202 */
        /* <DEDUP_REMOVED lines=16> */
[C---:B------:R-:W-:Y:S02]  /*06d0*/  LEA R25, R7.reuse, R4, 0x2 ;  /* 0x0000000407197211 */ /* 0x040fe400078e10ff */
[----:B------:R-:W-:-:S03]  /*06e0*/  IADD3 R7, PT, PT, R7, 0x8, RZ ;  /* 0x0000000807077810 */ /* 0x000fc60007ffe0ff */
[----:B--2---:R0:W-:Y:S04]  /*06f0*/  STS [R25], R20 ;  /* 0x0000001419007388 */ /* 0x0041e80000000800 */
[----:B---3--:R0:W-:Y:S04]  /*0700*/  STS [R25+0x4], R22 ;  /* 0x0000041619007388 */ /* 0x0081e80000000800 */
[----:B----4-:R0:W-:Y:S04]  /*0710*/  STS [R25+0x8], R16 ;  /* 0x0000081019007388 */ /* 0x0101e80000000800 */
[----:B-----5:R0:W-:Y:S04]  /*0720*/  STS [R25+0xc], R8 ;  /* 0x00000c0819007388 */ /* 0x0201e80000000800 */
[----:B------:R0:W-:Y:S04]  /*0730*/  STS [R25+0x10], R14 ;  /* 0x0000100e19007388 */ /* 0x0001e80000000800 */
[----:B------:R0:W-:Y:S04]  /*0740*/  STS [R25+0x14], R12 ;  /* 0x0000140c19007388 */ /* 0x0001e80000000800 */
[----:B------:R0:W-:Y:S04]  /*0750*/  STS [R25+0x18], R10 ;  /* 0x0000180a19007388 */ /* 0x0001e80000000800 */
[----:B------:R0:W-:Y:S02]  /*0760*/  STS [R25+0x1c], R18 ;  /* 0x00001c1219007388 */ /* 0x0001e40000000800 */
.L_x_117:
[----:B------:R-:W-:Y:S05]  /*0770*/  BRA.U !UP1, `(.L_x_116) ;  /* 0x0000000109887547 */ /* 0x000fea000b800000 */
[----:B------:R-:W-:Y:S02]  /*0780*/  UISETP.GE.U32.AND UP0, UPT, UR6, 0x4, UPT ;  /* 0x000000040600788c */ /* 0x000fe4000bf06070 */
[----:B------:R-:W-:-:S04]  /*0790*/  ULOP3.LUT UR4, UR4, 0x3, URZ, 0xc0, !UPT ;  /* 0x0000000304047892 */ /* 0x000fc8000f8ec0ff */
[----:B------:R-:W-:-:S03]  /*07a0*/  UISETP.NE.AND UP1, UPT, UR4, URZ, UPT ;  /* 0x000000ff0400728c */ /* 0x000fc6000bf25270 */
[----:B------:R-:W-:Y:S08]  /*07b0*/  BRA.U !UP0, `(.L_x_118) ;  /* 0x0000000108407547 */ /* 0x000ff0000b800000 */
[----:B0-----:R-:W0:Y:S01]  /*07c0*/  LDC.64 R8, c[0x0][0x380] ;  /* 0x0000e000ff087b82 */ /* 0x001e220000000a00 */
[----:B------:R-:W-:-:S04]  /*07d0*/  IMAD R11, R7, R3, R2 ;  /* 0x00000003070b7224 */ /* 0x000fc800078e0202 */
        /* <DEDUP_REMOVED lines=8> */
[----:B------:R-:W-:-:S02]  /*0860*/  LEA R17, R7, R4, 0x2 ;  /* 0x0000000407117211 */ /* 0x000fc400078e10ff */
[----:B------:R-:W-:-:S03]  /*0870*/  IADD3 R7, PT, PT, R7, 0x4, RZ ;  /* 0x0000000407077810 */ /* 0x000fc60007ffe0ff */
[----:B--2---:R1:W-:Y:S04]  /*0880*/  STS [R17], R8 ;  /* 0x0000000811007388 */ /* 0x0043e80000000800 */
[----:B---3--:R1:W-:Y:S04]  /*0890*/  STS [R17+0x4], R10 ;  /* 0x0000040a11007388 */ /* 0x0083e80000000800 */
[----:B----4-:R1:W-:Y:S04]  /*08a0*/  STS [R17+0x8], R12 ;  /* 0x0000080c11007388 */ /* 0x0103e80000000800 */
[----:B-----5:R1:W-:Y:S02]  /*08b0*/  STS [R17+0xc], R14 ;  /* 0x00000c0e11007388 */ /* 0x0203e40000000800 */
.L_x_118:
[----:B------:R-:W-:Y:S05]  /*08c0*/  BRA.U !UP1, `(.L_x_116) ;  /* 0x0000000109347547 */ /* 0x000fea000b800000 */
[----:B01----:R-:W0:Y:S01]  /*08d0*/  LDC.64 R8, c[0x0][0x380] ;  /* 0x0000e000ff087b82 */ /* 0x003e220000000a00 */
[----:B------:R-:W-:Y:S01]  /*08e0*/  IMAD R6, R0, 0xf, R7 ;  /* 0x0000000f00067824 */ /* 0x000fe200078e0207 */
[----:B------:R-:W-:Y:S01]  /*08f0*/  UIADD3 UR4, UPT, UPT, -UR4, URZ, URZ ;  /* 0x000000ff04047290 */ /* 0x000fe2000fffe1ff */
[----:B------:R-:W-:-:S03]  /*0900*/  IMAD R10, R7, R3, R2 ;  /* 0x00000003070a7224 */ /* 0x000fc600078e0202 */
[----:B------:R-:W-:-:S08]  /*0910*/  LEA R5, R6, R5, 0x2 ;  /* 0x0000000506057211 */ /* 0x000fd000078e10ff */
.L_x_119:
[----:B0-----:R-:W-:-:S06]  /*0920*/  IMAD.WIDE R6, R10, 0x4, R8 ;  /* 0x000000040a067825 */ /* 0x001fcc00078e0208 */
[----:B------:R-:W2:Y:S01]  /*0930*/  LDG.E R6, desc[UR14][R6.64] ;  /* 0x0000000e06067981 */ /* 0x000ea2000c1e1900 */
[----:B------:R-:W-:Y:S01]  /*0940*/  UIADD3 UR4, UPT, UPT, UR4, 0x1, URZ ;  /* 0x0000000104047890 */ /* 0x000fe2000fffe0ff */
[----:B------:R-:W-:-:S03]  /*0950*/  IADD3 R10, PT, PT, R10, R3, RZ ;  /* 0x000000030a0a7210 */ /* 0x000fc60007ffe0ff */
[----:B------:R-:W-:Y:S01]  /*0960*/  UISETP.NE.AND UP0, UPT, UR4, URZ, UPT ;  /* 0x000000ff0400728c */ /* 0x000fe2000bf05270 */
[----:B--2---:R0:W-:Y:S02]  /*0970*/  STS [R5], R6 ;  /* 0x0000000605007388 */ /* 0x0041e40000000800 */
[----:B0-----:R-:W-:-:S06]  /*0980*/  IADD3 R5, PT, PT, R5, 0x4, RZ ;  /* 0x0000000405057810 */ /* 0x001fcc0007ffe0ff */
[----:B------:R-:W-:Y:S05]  /*0990*/  BRA.U UP0, `(.L_x_119) ;  /* 0xfffffffd00e07547 */ /* 0x000fea000b83ffff */
.L_x_116:
[----:B------:R-:W2:Y:S01]  /*09a0*/  LDCU UR12, c[0x0][0x3e4] ;  /* 0x00007c80ff0c77ac */ /* 0x000ea20008000800 */
[----:B------:R-:W-:Y:S01]  /*09b0*/  HFMA2 R5, -RZ, RZ, 0, 0 ;  /* 0x00000000ff057431 */ /* 0x000fe200000001ff */
[----:B------:R-:W-:Y:S01]  /*09c0*/  CS2R R6, SRZ ;  /* 0x0000000000067805 */ /* 0x000fe2000001ff00 */
[----:B------:R-:W-:Y:S01]  /*09d0*/  HFMA2 R19, -RZ, RZ, 0, 0 ;  /* 0x00000000ff137431 */ /* 0x000fe200000001ff */
[----:B------:R-:W-:Y:S01]  /*09e0*/  MOV R21, RZ ;  /* 0x000000ff00157202 */ /* 0x000fe20000000f00 */
[----:B--2---:R-:W-:Y:S02]  /*09f0*/  UISETP.GE.U32.AND UP1, UPT, UR12, 0x8, UPT ;  /* 0x000000080c00788c */ /* 0x004fe4000bf26070 */
[----:B------:R-:W-:-:S04]  /*0a00*/  ULOP3.LUT UR13, UR12, 0x7, URZ, 0xc0, !UPT ;  /* 0x000000070c0d7892 */ /* 0x000fc8000f8ec0ff */
[----:B------:R-:W-:-:S03]  /*0a10*/  UISETP.NE.AND UP0, UPT, UR13, URZ, UPT ;  /* 0x000000ff0d00728c */ /* 0x000fc6000bf05270 */
[----:B------:R-:W-:Y:S08]  /*0a20*/  BRA.U !UP1, `(.L_x_120) ;  /* 0x0000000509747547 */ /* 0x000ff0000b800000 */
[----:B------:R-:W2:Y:S01]  /*0a30*/  LDCU.128 UR4, c[0x0][0x3c0] ;  /* 0x00007800ff0477ac */ /* 0x000ea20008000c00 */
[----:B------:R-:W-:Y:S02]  /*0a40*/  IADD3 R3, PT, PT, R4, 0x10, RZ ;  /* 0x0000001004037810 */ /* 0x000fe40007ffe0ff */
[----:B------:R-:W-:Y:S01]  /*0a50*/  MOV R7, RZ ;  /* 0x000000ff00077202 */ /* 0x000fe20000000f00 */
[----:B------:R-:W3:Y:S01]  /*0a60*/  LDCU.64 UR10, c[0x0][0x3d0] ;  /* 0x00007a00ff0a77ac */ /* 0x000ee20008000a00 */
[----:B--2---:R-:W-:Y:S02]  /*0a70*/  UIADD3 UR8, UP1, UPT, UR4, 0x10, URZ ;  /* 0x0000001004087890 */ /* 0x004fe4000ff3e0ff */
[----:B------:R-:W-:Y:S02]  /*0a80*/  UIADD3 UR6, UP2, UPT, UR6, 0x10, URZ ;  /* 0x0000001006067890 */ /* 0x000fe4000ff5e0ff */
[----:B---3--:R-:W-:Y:S02]  /*0a90*/  UIADD3 UR4, UP3, UPT, UR10, 0x10, URZ ;  /* 0x000000100a047890 */ /* 0x008fe4000ff7e0ff */
[----:B------:R-:W-:Y:S01]  /*0aa0*/  UIADD3.X UR9, UPT, UPT, URZ, UR5, URZ, UP1, !UPT ;  /* 0x00000005ff097290 */ /* 0x000fe20008ffe4ff */
[----:B01----:R-:W-:Y:S01]  /*0ab0*/  MOV R10, UR8 ;  /* 0x00000008000a7c02 */ /* 0x003fe20008000f00 */
        /* <DEDUP_REMOVED lines=10> */
.L_x_121:
[----:B------:R-:W2:Y:S04]  /*0b60*/  LDG.E R22, desc[UR14][R10.64+-0x10] ;  /* 0xfffff00e0a167981 */ /* 0x000ea8000c1e1900 */
[----:B------:R-:W3:Y:S04]  /*0b70*/  LDG.E R20, desc[UR14][R12.64+-0x10] ;  /* 0xfffff00e0c147981 */ /* 0x000ee8000c1e1900 */
[----:B------:R-:W4:Y:S04]  /*0b80*/  LDG.E R28, desc[UR14][R8.64+-0x10] ;  /* 0xfffff00e081c7981 */ /* 0x000f28000c1e1900 */
[----:B------:R-:W5:Y:S04]  /*0b90*/  LDG.E R14, desc[UR14][R10.64+-0xc] ;  /* 0xfffff40e0a0e7981 */ /* 0x000f68000c1e1900 */
[----:B------:R-:W5:Y:S04]  /*0ba0*/  LDG.E R18, desc[UR14][R12.64+-0xc] ;  /* 0xfffff40e0c127981 */ /* 0x000f68000c1e1900 */
[----:B------:R-:W5:Y:S04]  /*0bb0*/  LDG.E R26, desc[UR14][R8.64+-0xc] ;  /* 0xfffff40e081a7981 */ /* 0x000f68000c1e1900 */
[----:B------:R-:W2:Y:S04]  /*0bc0*/  LDS R24, [R3+-0x10] ;  /* 0xfffff00003187984 */ /* 0x000ea80000000800 */
[----:B------:R-:W5:Y:S04]  /*0bd0*/  LDS R23, [R3+-0xc] ;  /* 0xfffff40003177984 */ /* 0x000f680000000800 */
[----:B------:R-:W5:Y:S04]  /*0be0*/  LDG.E R16, desc[UR14][R10.64+-0x8] ;  /* 0xfffff80e0a107981 */ /* 0x000f68000c1e1900 */
[----:B------:R-:W5:Y:S04]  /*0bf0*/  LDG.E R17, desc[UR14][R12.64+-0x8] ;  /* 0xfffff80e0c117981 */ /* 0x000f68000c1e1900 */
[----:B------:R-:W5:Y:S04]  /*0c00*/  LDG.E R15, desc[UR14][R8.64+-0x8] ;  /* 0xfffff80e080f7981 */ /* 0x000f68000c1e1900 */
[----:B------:R-:W5:Y:S01]  /*0c10*/  LDG.E R29, desc[UR14][R12.64+0x4] ;  /* 0x0000040e0c1d7981 */ /* 0x000f62000c1e1900 */
[----:B--2---:R-:W-:-:S03]  /*0c20*/  FFMA R22, R24, R22, R19 ;  /* 0x0000001618167223 */ /* 0x004fc60000000013 */
[----:B------:R-:W2:Y:S01]  /*0c30*/  LDG.E R19, desc[UR14][R10.64+-0x4] ;  /* 0xfffffc0e0a137981 */ /* 0x000ea2000c1e1900 */
[----:B---3--:R-:W-:-:S03]  /*0c40*/  FFMA R25, R24, R20, R21 ;  /* 0x0000001418197223 */ /* 0x008fc60000000015 */
[----:B------:R-:W3:Y:S01]  /*0c50*/  LDG.E R20, desc[UR14][R12.64+-0x4] ;  /* 0xfffffc0e0c147981 */ /* 0x000ee2000c1e1900 */
[----:B----4-:R-:W-:-:S03]  /*0c60*/  FFMA R27, R24, R28, R7 ;  /* 0x0000001c181b7223 */ /* 0x010fc60000000007 */
[----:B------:R-:W4:Y:S01]  /*0c70*/  LDG.E R7, desc[UR14][R8.64+-0x4] ;  /* 0xfffffc0e08077981 */ /* 0x000f22000c1e1900 */
[----:B-----5:R-:W-:-:S03]  /*0c80*/  FFMA R21, R23, R14, R22 ;  /* 0x0000000e17157223 */ /* 0x020fc60000000016 */
[----:B------:R-:W5:Y:S01]  /*0c90*/  LDG.E R22, desc[UR14][R12.64] ;  /* 0x0000000e0c167981 */ /* 0x000f62000c1e1900 */
[----:B------:R-:W-:-:S03]  /*0ca0*/  FFMA R28, R23, R18, R25 ;  /* 0x00000012171c7223 */ /* 0x000fc60000000019 */
[----:B------:R-:W5:Y:S01]  /*0cb0*/  LDG.E R18, desc[UR14][R8.64] ;  /* 0x0000000e08127981 */ /* 0x000f62000c1e1900 */
[----:B------:R-:W-:Y:S01]  /*0cc0*/  FADD R24, R24, R6 ;  /* 0x0000000618187221 */ /* 0x000fe20000000000 */
[----:B------:R-:W-:Y:S02]  /*0cd0*/  FFMA R26, R23, R26, R27 ;  /* 0x0000001a171a7223 */ /* 0x000fe4000000001b */
[----:B------:R-:W0:Y:S01]  /*0ce0*/  LDS R6, [R3+-0x8] ;  /* 0xfffff80003067984 */ /* 0x000e220000000800 */
[----:B------:R-:W-:-:S03]  /*0cf0*/  FADD R23, R24, R23 ;  /* 0x0000001718177221 */ /* 0x000fc60000000000 */
[----:B------:R-:W5:Y:S04]  /*0d00*/  LDG.E R14, desc[UR14][R10.64] ;  /* 0x0000000e0a0e7981 */ /* 0x000f68000c1e1900 */
[----:B------:R-:W2:Y:S04]  /*0d10*/  LDS R24, [R3+-0x4] ;  /* 0xfffffc0003187984 */ /* 0x000ea80000000800 */
[----:B------:R-:W5:Y:S04]  /*0d20*/  LDS R25, [R3] ;  /* 0x0000000003197984 */ /* 0x000f680000000800 */
[----:B------:R-:W5:Y:S01]  /*0d30*/  LDG.E R27, desc[UR14][R10.64+0x4] ;  /* 0x0000040e0a1b7981 */ /* 0x000f62000c1e1900 */
[C---:B0-----:R-:W-:Y:S01]  /*0d40*/  FFMA R21, R6.reuse, R16, R21 ;  /* 0x0000001006157223 */ /* 0x041fe20000000015 */
[C---:B------:R-:W-:Y:S01]  /*0d50*/  FFMA R17, R6.reuse, R17, R28 ;  /* 0x0000001106117223 */ /* 0x040fe2000000001c */
[----:B------:R-:W-:Y:S01]  /*0d60*/  FFMA R26, R6, R15, R26 ;  /* 0x0000000f061a7223 */ /* 0x000fe2000000001a */
[----:B------:R-:W-:Y:S01]  /*0d70*/  FADD R23, R23, R6 ;  /* 0x0000000617177221 */ /* 0x000fe20000000000 */
[----:B------:R-:W5:Y:S04]  /*0d80*/  LDG.E R15, desc[UR14][R10.64+0x8] ;  /* 0x0000080e0a0f7981 */ /* 0x000f68000c1e1900 */
[----:B------:R-:W5:Y:S04]  /*0d90*/  LDG.E R6, desc[UR14][R8.64+0x4] ;  /* 0x0000040e08067981 */ /* 0x000f68000c1e1900 */
[----:B------:R-:W5:Y:S01]  /*0da0*/  LDG.E R16, desc[UR14][R12.64+0x8] ;  /* 0x0000080e0c107981 */ /* 0x000f62000c1e1900 */
[----:B--2---:R-:W-:-:S03]  /*0db0*/  FFMA R28, R24, R19, R21 ;  /* 0x00000013181c7223 */ /* 0x004fc60000000015 */
[----:B------:R0:W2:Y:S01]  /*0dc0*/  LDG.E R19, desc[UR14][R10.64+0xc] ;  /* 0x00000c0e0a137981 */ /* 0x0000a2000c1e1900 */
[----:B---3--:R-:W-:-:S03]  /*0dd0*/  FFMA R21, R24, R20, R17 ;  /* 0x0000001418157223 */ /* 0x008fc60000000011 */
[----:B------:R-:W3:Y:S01]  /*0de0*/  LDG.E R17, desc[UR14][R8.64+0x8] ;  /* 0x0000080e08117981 */ /* 0x000ee2000c1e1900 */
[----:B------:R-:W-:Y:S01]  /*0df0*/  FADD R20, R23, R24 ;  /* 0x0000001817147221 */ /* 0x000fe20000000000 */
[----:B----4-:R-:W-:Y:S02]  /*0e00*/  FFMA R23, R24, R7, R26 ;  /* 0x0000000718177223 */ /* 0x010fe4000000001a */
[----:B------:R-:W4:Y:S01]  /*0e10*/  LDG.E R7, desc[UR14][R8.64+0xc] ;  /* 0x00000c0e08077981 */ /* 0x000f22000c1e1900 */
[----:B-----5:R-:W-:-:S03]  /*0e20*/  FFMA R22, R25, R22, R21 ;  /* 0x0000001619167223 */ /* 0x020fc60000000015 */
[----:B------:R1:W5:Y:S01]  /*0e30*/  LDG.E R21, desc[UR14][R12.64+0xc] ;  /* 0x00000c0e0c157981 */ /* 0x000362000c1e1900 */
[----:B------:R-:W-:-:S03]  /*0e40*/  FFMA R23, R25, R18, R23 ;  /* 0x0000001219177223 */ /* 0x000fc60000000017 */
[----:B------:R-:W1:Y:S01]  /*0e50*/  LDS R18, [R3+0x4] ;  /* 0x0000040003127984 */ /* 0x000e620000000800 */
[----:B------:R-:W-:Y:S01]  /*0e60*/  FFMA R14, R25, R14, R28 ;  /* 0x0000000e190e7223 */ /* 0x000fe2000000001c */
[----:B------:R-:W-:Y:S02]  /*0e70*/  FADD R25, R20, R25 ;  /* 0x0000001914197221 */ /* 0x000fe40000000000 */
[----:B------:R-:W1:Y:S01]  /*0e80*/  LDS R20, [R3+0x8] ;  /* 0x0000080003147984 */ /* 0x000e620000000800 */
[----:B------:R-:W-:Y:S01]  /*0e90*/  UIADD3 UR11, UPT, UPT, UR11, 0x8, URZ ;  /* 0x000000080b0b7890 */ /* 0x000fe2000fffe0ff */
[----:B0-----:R-:W-:Y:S01]  /*0ea0*/  IADD3 R10, P0, PT, R10, 0x20, RZ ;  /* 0x000000200a0a7810 */ /* 0x001fe20007f1e0ff */
[C---:B-1----:R-:W-:Y:S02]  /*0eb0*/  FFMA R27, R18.reuse, R27, R14 ;  /* 0x0000001b121b7223 */ /* 0x042fe4000000000e */
[----:B------:R0:W2:Y:S01]  /*0ec0*/  LDS R14, [R3+0xc] ;  /* 0x00000c00030e7984 */ /* 0x0000a20000000800 */
[----:B------:R-:W-:Y:S01]  /*0ed0*/  UISETP.NE.AND UP1, UPT, UR11, URZ, UPT ;  /* 0x000000ff0b00728c */ /* 0x000fe2000bf25270 */
[----:B------:R-:W-:Y:S01]  /*0ee0*/  IADD3.X R11, PT, PT, RZ, R11, RZ, P0, !PT ;  /* 0x0000000bff0b7210 */ /* 0x000fe200007fe4ff */
[----:B------:R-:W-:Y:S01]  /*0ef0*/  FFMA R29, R18, R29, R22 ;  /* 0x0000001d121d7223 */ /* 0x000fe20000000016 */
[----:B------:R-:W-:Y:S01]  /*0f00*/  IADD3 R12, P0, PT, R12, 0x20, RZ ;  /* 0x000000200c0c7810 */ /* 0x000fe20007f1e0ff */
[----:B------:R-:W-:Y:S01]  /*0f10*/  FADD R25, R25, R18 ;  /* 0x0000001219197221 */ /* 0x000fe20000000000 */
[----:B------:R-:W-:-:S02]  /*0f20*/  FFMA R6, R18, R6, R23 ;  /* 0x0000000612067223 */ /* 0x000fc40000000017 */
[----:B------:R-:W-:Y:S01]  /*0f30*/  IADD3.X R13, PT, PT, RZ, R13, RZ, P0, !PT ;  /* 0x0000000dff0d7210 */ /* 0x000fe200007fe4ff */
[C---:B------:R-:W-:Y:S01]  /*0f40*/  FFMA R15, R20.reuse, R15, R27 ;  /* 0x0000000f140f7223 */ /* 0x040fe2000000001b */
[----:B------:R-:W-:Y:S01]  /*0f50*/  FADD R25, R25, R20 ;  /* 0x0000001419197221 */ /* 0x000fe20000000000 */
[----:B------:R-:W-:Y:S01]  /*0f60*/  FFMA R16, R20, R16, R29 ;  /* 0x0000001014107223 */ /* 0x000fe2000000001d */
[----:B------:R-:W-:Y:S02]  /*0f70*/  IADD3 R8, P0, PT, R8, 0x20, RZ ;  /* 0x0000002008087810 */ /* 0x000fe40007f1e0ff */
[----:B0-----:R-:W-:Y:S02]  /*0f80*/  IADD3 R3, PT, PT, R3, 0x20, RZ ;  /* 0x0000002003037810 */ /* 0x001fe40007ffe0ff */
[----:B------:R-:W-:Y:S01]  /*0f90*/  IADD3.X R9, PT, PT, RZ, R9, RZ, P0, !PT ;  /* 0x00000009ff097210 */ /* 0x000fe200007fe4ff */
[----:B--2---:R-:W-:Y:S01]  /*0fa0*/  FFMA R19, R14, R19, R15 ;  /* 0x000000130e137223 */ /* 0x004fe2000000000f */
[----:B---3--:R-:W-:Y:S01]  /*0fb0*/  FFMA R20, R20, R17, R6 ;  /* 0x0000001114147223 */ /* 0x008fe20000000006 */
[----:B------:R-:W-:-:S03]  /*0fc0*/  FADD R6, R25, R14 ;  /* 0x0000000e19067221 */ /* 0x000fc60000000000 */
[C---:B----4-:R-:W-:Y:S01]  /*0fd0*/  FFMA R7, R14.reuse, R7, R20 ;  /* 0x000000070e077223 */ /* 0x050fe20000000014 */
[----:B-----5:R-:W-:Y:S01]  /*0fe0*/  FFMA R21, R14, R21, R16 ;  /* 0x000000150e157223 */ /* 0x020fe20000000010 */
[----:B------:R-:W-:Y:S06]  /*0ff0*/  BRA.U UP1, `(.L_x_121) ;  /* 0xfffffff901d87547 */ /* 0x000fec000b83ffff */
.L_x_120:
[----:B------:R-:W-:Y:S05]  /*1000*/  BRA.U !UP0, `(.L_x_113) ;  /* 0x0000000508647547 */ /* 0x000fea000b800000 */
[----:B------:R-:W-:Y:S02]  /*1010*/  UISETP.GE.U32.AND UP0, UPT, UR13, 0x4, UPT ;  /* 0x000000040d00788c */ /* 0x000fe4000bf06070 */
[----:B------:R-:W-:-:S04]  /*1020*/  ULOP3.LUT UR5, UR12, 0x3, URZ, 0xc0, !UPT ;  /* 0x000000030c057892 */ /* 0x000fc8000f8ec0ff */
[----:B------:R-:W-:-:S03]  /*1030*/  UISETP.NE.AND UP1, UPT, UR5, URZ, UPT ;  /* 0x000000ff0500728c */ /* 0x000fc6000bf25270 */
[----:B------:R-:W-:Y:S08]  /*1040*/  BRA.U !UP0, `(.L_x_122) ;  /* 0x0000000108a07547 */ /* 0x000ff0000b800000 */
[----:B01----:R-:W0:Y:S08]  /*1050*/  LDC.64 R8, c[0x0][0x3c0] ;  /* 0x0000f000ff087b82 */ /* 0x003e300000000a00 */
[----:B------:R-:W1:Y:S08]  /*1060*/  LDC.64 R12, c[0x0][0x3c8] ;  /* 0x0000f200ff0c7b82 */ /* 0x000e700000000a00 */
[----:B------:R-:W2:Y:S01]  /*1070*/  LDC.64 R10, c[0x0][0x3d0] ;  /* 0x0000f400ff0a7b82 */ /* 0x000ea20000000a00 */
[----:B0-----:R-:W-:-:S05]  /*1080*/  IMAD.WIDE.U32 R8, R5, 0x4, R8 ;  /* 0x0000000405087825 */ /* 0x001fca00078e0008 */
[----:B------:R-:W3:Y:S01]  /*1090*/  LDG.E R16, desc[UR14][R8.64] ;  /* 0x0000000e08107981 */ /* 0x000ee2000c1e1900 */
[----:B-1----:R-:W-:-:S03]  /*10a0*/  IMAD.WIDE.U32 R12, R5, 0x4, R12 ;  /* 0x00000004050c7825 */ /* 0x002fc600078e000c */
[----:B------:R-:W4:Y:S04]  /*10b0*/  LDG.E R20, desc[UR14][R8.64+0x4] ;  /* 0x0000040e08147981 */ /* 0x000f28000c1e1900 */
[----:B------:R-:W5:Y:S01]  /*10c0*/  LDG.E R22, desc[UR14][R12.64] ;  /* 0x0000000e0c167981 */ /* 0x000f62000c1e1900 */
[----:B--2---:R-:W-:-:S03]  /*10d0*/  IMAD.WIDE.U32 R10, R5, 0x4, R10 ;  /* 0x00000004050a7825 */ /* 0x004fc600078e000a */
[----:B------:R-:W2:Y:S04]  /*10e0*/  LDG.E R18, desc[UR14][R12.64+0x4] ;  /* 0x0000040e0c127981 */ /* 0x000ea8000c1e1900 */
[----:B------:R-:W2:Y:S04]  /*10f0*/  LDG.E R24, desc[UR14][R10.64] ;  /* 0x0000000e0a187981 */ /* 0x000ea8000c1e1900 */
[----:B------:R-:W2:Y:S04]  /*1100*/  LDG.E R17, desc[UR14][R10.64+0x4] ;  /* 0x0000040e0a117981 */ /* 0x000ea8000c1e1900 */
[----:B------:R-:W2:Y:S04]  /*1110*/  LDG.E R15, desc[UR14][R8.64+0x8] ;  /* 0x0000080e080f7981 */ /* 0x000ea8000c1e1900 */
[----:B------:R-:W2:Y:S04]  /*1120*/  LDG.E R14, desc[UR14][R12.64+0x8] ;  /* 0x0000080e0c0e7981 */ /* 0x000ea8000c1e1900 */
[----:B------:R-:W2:Y:S04]  /*1130*/  LDG.E R3, desc[UR14][R10.64+0x8] ;  /* 0x0000080e0a037981 */ /* 0x000ea8000c1e1900 */
[----:B------:R0:W2:Y:S04]  /*1140*/  LDG.E R23, desc[UR14][R8.64+0xc] ;  /* 0x00000c0e08177981 */ /* 0x0000a8000c1e1900 */
[----:B------:R-:W2:Y:S04]  /*1150*/  LDG.E R25, desc[UR14][R12.64+0xc] ;  /* 0x00000c0e0c197981 */ /* 0x000ea8000c1e1900 */
[----:B------:R-:W2:Y:S01]  /*1160*/  LDG.E R26, desc[UR14][R10.64+0xc] ;  /* 0x00000c0e0a1a7981 */ /* 0x000ea2000c1e1900 */
[----:B------:R-:W-:-:S05]  /*1170*/  LEA R29, R5, R4, 0x2 ;  /* 0x00000004051d7211 */ /* 0x000fca00078e10ff */
[----:B0-----:R-:W0:Y:S04]  /*1180*/  LDS R8, [R29] ;  /* 0x000000001d087984 */ /* 0x001e280000000800 */
[----:B------:R-:W4:Y:S04]  /*1190*/  LDS R27, [R29+0x4] ;  /* 0x000004001d1b7984 */ /* 0x000f280000000800 */
[----:B------:R-:W1:Y:S04]  /*11a0*/  LDS R28, [R29+0x8] ;  /* 0x000008001d1c7984 */ /* 0x000e680000000800 */
[----:B------:R-:W1:Y:S01]  /*11b0*/  LDS R29, [R29+0xc] ;  /* 0x00000c001d1d7984 */ /* 0x000e620000000800 */
[----:B------:R-:W-:Y:S01]  /*11c0*/  IADD3 R5, PT, PT, R5, 0x4, RZ ;  /* 0x0000000405057810 */ /* 0x000fe20007ffe0ff */
[----:B0-----:R-:W-:Y:S01]  /*11d0*/  FADD R6, R6, R8 ;  /* 0x0000000806067221 */ /* 0x001fe20000000000 */
[----:B---3--:R-:W-:-:S04]  /*11e0*/  FFMA R16, R8, R16, R19 ;  /* 0x0000001008107223 */ /* 0x008fc80000000013 */
[----:B----4-:R-:W-:Y:S01]  /*11f0*/  FFMA R9, R27, R20, R16 ;  /* 0x000000141b097223 */ /* 0x010fe20000000010 */
[----:B-----5:R-:W-:-:S04]  /*1200*/  FFMA R21, R8, R22, R21 ;  /* 0x0000001608157223 */ /* 0x020fc80000000015 */
[----:B--2---:R-:W-:Y:S01]  /*1210*/  FFMA R21, R27, R18, R21 ;  /* 0x000000121b157223 */ /* 0x004fe20000000015 */
[----:B------:R-:W-:Y:S01]  /*1220*/  FFMA R24, R8, R24, R7 ;  /* 0x0000001808187223 */ /* 0x000fe20000000007 */
[----:B------:R-:W-:-:S03]  /*1230*/  FADD R7, R6, R27 ;  /* 0x0000001b06077221 */ /* 0x000fc60000000000 */
[----:B------:R-:W-:Y:S01]  /*1240*/  FFMA R24, R27, R17, R24 ;  /* 0x000000111b187223 */ /* 0x000fe20000000018 */
[----:B-1----:R-:W-:Y:S01]  /*1250*/  FADD R6, R7, R28 ;  /* 0x0000001c07067221 */ /* 0x002fe20000000000 */
[C---:B------:R-:W-:Y:S01]  /*1260*/  FFMA R8, R28.reuse, R15, R9 ;  /* 0x0000000f1c087223 */ /* 0x040fe20000000009 */
[C---:B------:R-:W-:Y:S01]  /*1270*/  FFMA R14, R28.reuse, R14, R21 ;  /* 0x0000000e1c0e7223 */ /* 0x040fe20000000015 */
[----:B------:R-:W-:Y:S01]  /*1280*/  FFMA R3, R28, R3, R24 ;  /* 0x000000031c037223 */ /* 0x000fe20000000018 */
[----:B------:R-:W-:Y:S01]  /*1290*/  FADD R6, R6, R29 ;  /* 0x0000001d06067221 */ /* 0x000fe20000000000 */
[C---:B------:R-:W-:Y:S01]  /*12a0*/  FFMA R19, R29.reuse, R23, R8 ;  /* 0x000000171d137223 */ /* 0x040fe20000000008 */
[C---:B------:R-:W-:Y:S01]  /*12b0*/  FFMA R21, R29.reuse, R25, R14 ;  /* 0x000000191d157223 */ /* 0x040fe2000000000e */
[----:B------:R-:W-:-:S07]  /*12c0*/  FFMA R7, R29, R26, R3 ;  /* 0x0000001a1d077223 */ /* 0x000fce0000000003 */
.L_x_122:
[----:B------:R-:W-:Y:S05]  /*12d0*/  BRA.U !UP1, `(.L_x_113) ;  /* 0x0000000109b07547 */ /* 0x000fea000b800000 */
[----:B------:R-:W-:Y:S02]  /*12e0*/  UISETP.NE.AND UP0, UPT, UR5, 0x1, UPT ;  /* 0x000000010500788c */ /* 0x000fe4000bf05270 */
[----:B------:R-:W-:-:S04]  /*12f0*/  ULOP3.LUT UR4, UR12, 0x1, URZ, 0xc0, !UPT ;  /* 0x000000010c047892 */ /* 0x000fc8000f8ec0ff */
[----:B------:R-:W-:-:S03]  /*1300*/  UISETP.NE.U32.AND UP1, UPT, UR4, 0x1, UPT ;  /* 0x000000010400788c */ /* 0x000fc6000bf25070 */
        /* <DEDUP_REMOVED lines=12> */
[----:B------:R-:W2:Y:S01]  /*13d0*/  LDG.E R22, desc[UR14][R12.64+0x4] ;  /* 0x0000040e0c167981 */ /* 0x000ea2000c1e1900 */
[----:B------:R-:W-:-:S05]  /*13e0*/  LEA R3, R5, R4, 0x2 ;  /* 0x0000000405037211 */ /* 0x000fca00078e10ff */
[----:B------:R-:W0:Y:S04]  /*13f0*/  LDS R14, [R3] ;  /* 0x00000000030e7984 */ /* 0x000e280000000800 */
[----:B------:R-:W1:Y:S01]  /*1400*/  LDS R20, [R3+0x4] ;  /* 0x0000040003147984 */ /* 0x000e620000000800 */
[----:B------:R-:W-:Y:S01]  /*1410*/  IADD3 R5, PT, PT, R5, 0x2, RZ ;  /* 0x0000000205057810 */ /* 0x000fe20007ffe0ff */
[----:B0-----:R-:W-:-:S04]  /*1420*/  FADD R6, R6, R14 ;  /* 0x0000000e06067221 */ /* 0x001fc80000000000 */
[----:B-1----:R-:W-:Y:S01]  /*1430*/  FADD R6, R6, R20 ;  /* 0x0000001406067221 */ /* 0x002fe20000000000 */
[----:B---3--:R-:W-:-:S04]  /*1440*/  FFMA R15, R14, R15, R19 ;  /* 0x0000000f0e0f7223 */ /* 0x008fc80000000013 */
[----:B----4-:R-:W-:Y:S01]  /*1450*/  FFMA R19, R20, R17, R15 ;  /* 0x0000001114137223 */ /* 0x010fe2000000000f */
[----:B-----5:R-:W-:-:S04]  /*1460*/  FFMA R16, R14, R16, R21 ;  /* 0x000000100e107223 */ /* 0x020fc80000000015 */
[----:B--2---:R-:W-:Y:S01]  /*1470*/  FFMA R21, R20, R23, R16 ;  /* 0x0000001714157223 */ /* 0x004fe20000000010 */
[----:B------:R-:W-:-:S04]  /*1480*/  FFMA R7, R14, R18, R7 ;  /* 0x000000120e077223 */ /* 0x000fc80000000007 */
[----:B------:R-:W-:-:S07]  /*1490*/  FFMA R7, R20, R22, R7 ;  /* 0x0000001614077223 */ /* 0x000fce0000000007 */
.L_x_123:
[----:B------:R-:W-:Y:S05]  /*14a0*/  BRA.U UP1, `(.L_x_113) ;  /* 0x00000001013c7547 */ /* 0x000fea000b800000 */
[----:B01----:R-:W0:Y:S08]  /*14b0*/  LDC.64 R8, c[0x0][0x3c0] ;  /* 0x0000f000ff087b82 */ /* 0x003e300000000a00 */
[----:B------:R-:W1:Y:S08]  /*14c0*/  LDC.64 R10, c[0x0][0x3c8] ;  /* 0x0000f200ff0a7b82 */ /* 0x000e700000000a00 */
[----:B------:R-:W2:Y:S01]  /*14d0*/  LDC.64 R12, c[0x0][0x3d0] ;  /* 0x0000f400ff0c7b82 */ /* 0x000ea20000000a00 */
[----:B0-----:R-:W-:-:S06]  /*14e0*/  IMAD.WIDE.U32 R8, R5, 0x4, R8 ;  /* 0x0000000405087825 */ /* 0x001fcc00078e0008 */
[----:B------:R-:W3:Y:S01]  /*14f0*/  LDG.E R8, desc[UR14][R8.64] ;  /* 0x0000000e08087981 */ /* 0x000ee2000c1e1900 */
[----:B-1----:R-:W-:-:S06]  /*1500*/  IMAD.WIDE.U32 R10, R5, 0x4, R10 ;  /* 0x00000004050a7825 */ /* 0x002fcc00078e000a */
[----:B------:R-:W4:Y:S01]  /*1510*/  LDG.E R10, desc[UR14][R10.64] ;  /* 0x0000000e0a0a7981 */ /* 0x000f22000c1e1900 */
[----:B--2---:R-:W-:-:S06]  /*1520*/  IMAD.WIDE.U32 R12, R5, 0x4, R12 ;  /* 0x00000004050c7825 */ /* 0x004fcc00078e000c */
[----:B------:R-:W2:Y:S01]  /*1530*/  LDG.E R12, desc[UR14][R12.64] ;  /* 0x0000000e0c0c7981 */ /* 0x000ea2000c1e1900 */
[----:B------:R-:W-:-:S05]  /*1540*/  LEA R5, R5, R4, 0x2 ;  /* 0x0000000405057211 */ /* 0x000fca00078e10ff */
[----:B------:R-:W0:Y:S02]  /*1550*/  LDS R14, [R5] ;  /* 0x00000000050e7984 */ /* 0x000e240000000800 */
[----:B0-----:R-:W-:Y:S01]  /*1560*/  FADD R6, R6, R14 ;  /* 0x0000000e06067221 */ /* 0x001fe20000000000 */
[C---:B---3--:R-:W-:Y:S01]  /*1570*/  FFMA R19, R14.reuse, R8, R19 ;  /* 0x000000080e137223 */ /* 0x048fe20000000013 */
[C---:B----4-:R-:W-:Y:S01]  /*1580*/  FFMA R21, R14.reuse, R10, R21 ;  /* 0x0000000a0e157223 */ /* 0x050fe20000000015 */
[----:B--2---:R-:W-:-:S07]  /*1590*/  FFMA R7, R14, R12, R7 ;  /* 0x0000000c0e077223 */ /* 0x004fce0000000007 */
.L_x_113:
[----:B------:R-:W0:Y:S01]  /*15a0*/  MUFU.RCP R3, R6 ;  /* 0x0000000600037308 */ /* 0x000e220000001000 */
[----:B------:R-:W-:Y:S07]  /*15b0*/  BSSY.RECONVERGENT B0, `(.L_x_124) ;  /* 0x000000c000007945 */ /* 0x000fee0003800200 */
[----:B------:R-:W2:Y:S01]  /*15c0*/  FCHK P0, R19, R6 ;  /* 0x0000000613007302 */ /* 0x000ea20000000000 */
[----:B01----:R-:W-:-:S04]  /*15d0*/  FFMA R8, R3, -R6, 1 ;  /* 0x3f80000003087423 */ /* 0x003fc80000000806 */
[----:B------:R-:W-:-:S04]  /*15e0*/  FFMA R3, R3, R8, R3 ;  /* 0x0000000803037223 */ /* 0x000fc80000000003 */
[----:B------:R-:W-:-:S04]  /*15f0*/  FFMA R8, R3, R19, RZ ;  /* 0x0000001303087223 */ /* 0x000fc800000000ff */
[----:B------:R-:W-:-:S04]  /*1600*/  FFMA R5, R8, -R6, R19 ;  /* 0x8000000608057223 */ /* 0x000fc80000000013 */
[----:B------:R-:W-:Y:S01]  /*1610*/  FFMA R8, R3, R5, R8 ;  /* 0x0000000503087223 */ /* 0x000fe20000000008 */
[----:B--2---:R-:W-:Y:S06]  /*1620*/  @!P0 BRA `(.L_x_125) ;  /* 0x0000000000108947 */ /* 0x004fec0003800000 */
[----:B------:R-:W-:Y:S02]  /*1630*/  MOV R3, R19 ;  /* 0x0000001300037202 */ /* 0x000fe40000000f00 */
[----:B------:R-:W-:-:S07]  /*1640*/  MOV R10, 0x1660 ;  /* 0x00001660000a7802 */ /* 0x000fce0000000f00 */
[----:B------:R-:W-:Y:S05]  /*1650*/  CALL.REL.NOINC `($__internal_3_$__cuda_sm3x_div_rn_noftz_f32_slowpath) ;  /* 0x0000002000bc7944 */ /* 0x000fea0003c00000 */
[----:B------:R-:W-:-:S07]  /*1660*/  MOV R8, R3 ;  /* 0x0000000300087202 */ /* 0x000fce0000000f00 */
.L_x_125:
[----:B------:R-:W-:Y:S05]  /*1670*/  BSYNC.RECONVERGENT B0 ;  /* 0x0000000000007941 */ /* 0x000fea0003800200 */
.L_x_124:
        /* <DEDUP_REMOVED lines=9> */
[----:B------:R-:W-:Y:S02]  /*1710*/  MOV R3, R21 ;  /* 0x0000001500037202 */ /* 0x000fe40000000f00 */
[----:B------:R-:W-:-:S07]  /*1720*/  MOV R10, 0x1740 ;  /* 0x00001740000a7802 */ /* 0x000fce0000000f00 */
[----:B------:R-:W-:Y:S05]  /*1730*/  CALL.REL.NOINC `($__internal_3_$__cuda_sm3x_div_rn_noftz_f32_slowpath) ;  /* 0x0000002000847944 */ /* 0x000fea0003c00000 */
[----:B------:R-:W-:-:S07]  /*1740*/  MOV R5, R3 ;  /* 0x0000000300057202 */ /* 0x000fce0000000f00 */
.L_x_127:
[----:B------:R-:W-:Y:S05]  /*1750*/  BSYNC.RECONVERGENT B0 ;  /* 0x0000000000007941 */ /* 0x000fea0003800200 */
.L_x_126:
        /* <DEDUP_REMOVED lines=13> */
.L_x_129:
[----:B------:R-:W-:Y:S05]  /*1830*/  BSYNC.RECONVERGENT B0 ;  /* 0x0000000000007941 */ /* 0x000fea0003800200 */
.L_x_128:
[----:B------:R-:W0:Y:S08]  /*1840*/  LDC.64 R12, c[0x0][0x3b0] ;  /* 0x0000ec00ff0c7b82 */ /* 0x000e300000000a00 */
[----:B------:R-:W1:Y:S01]  /*1850*/  LDC.64 R10, c[0x0][0x3a8] ;  /* 0x0000ea00ff0a7b82 */ /* 0x000e620000000a00 */
[----:B0-----:R-:W-:-:S06]  /*1860*/  IMAD.WIDE R12, R2, 0x4, R12 ;  /* 0x00000004020c7825 */ /* 0x001fcc00078e020c */
[----:B------:R-:W2:Y:S01]  /*1870*/  LDG.E R12, desc[UR14][R12.64] ;  /* 0x0000000e0c0c7981 */ /* 0x000ea2000c1e1900 */
[----:B-1----:R-:W-:-:S06]  /*1880*/  IMAD.WIDE R10, R2, 0x4, R10 ;  /* 0x00000004020a7825 */ /* 0x002fcc00078e020a */
[----:B------:R-:W3:Y:S01]  /*1890*/  LDG.E R10, desc[UR14][R10.64] ;  /* 0x0000000e0a0a7981 */ /* 0x000ee2000c1e1900 */
[----:B------:R-:W-:Y:S01]  /*18a0*/  BSSY.RECONVERGENT B0, `(.L_x_130) ;  /* 0x0000128000007945 */ /* 0x000fe20003800200 */
[----:B--2---:R-:W-:Y:S02]  /*18b0*/  ISETP.NE.AND P1, PT, R12, 0x1, PT ;  /* 0x000000010c00780c */ /* 0x004fe40003f25270 */
[----:B---3--:R-:W-:-:S04]  /*18c0*/  ISETP.NE.AND P0, PT, R10, 0x1, PT ;  /* 0x000000010a00780c */ /* 0x008fc80003f05270 */
[----:B------:R-:W-:Y:S02]  /*18d0*/  FSEL R8, R8, RZ, P0 ;  /* 0x000000ff08087208 */ /* 0x000fe40000000000 */
[----:B------:R-:W-:Y:S02]  /*18e0*/  FSEL R14, R5, RZ, P0 ;  /* 0x000000ff050e7208 */ /* 0x000fe40000000000 */
[----:B------:R-:W-:Y:S02]  /*18f0*/  FSEL R9, R9, RZ, P0 ;  /* 0x000000ff09097208 */ /* 0x000fe40000000000 */
[----:B------:R-:W-:Y:S02]  /*1900*/  MOV R3, R8 ;  /* 0x0000000800037202 */ /* 0x000fe40000000f00 */
[----:B------:R-:W-:Y:S02]  /*1910*/  MOV R5, R14 ;  /* 0x0000000e00057202 */ /* 0x000fe40000000f00 */
[----:B------:R-:W-:Y:S01]  /*1920*/  MOV R7, R9 ;  /* 0x0000000900077202 */ /* 0x000fe20000000f00 */
[----:B------:R-:W-:Y:S06]  /*1930*/  @P1 BRA `(.L_x_131) ;  /* 0x0000001000781947 */ /* 0x000fec0003800000 */
[----:B------:R-:W0:Y:S01]  /*1940*/  LDCU UR4, c[0x0][0x3e4] ;  /* 0x00007c80ff0477ac */ /* 0x000e220008000800 */
[----:B------:R-:W-:Y:S01]  /*1950*/  HFMA2 R3, -RZ, RZ, 0, 0 ;  /* 0x00000000ff037431 */ /* 0x000fe200000001ff */
[----:B------:R-:W-:Y:S01]  /*1960*/  MOV R7, RZ ;  /* 0x000000ff00077202 */ /* 0x000fe20000000f00 */
[----:B------:R-:W1:Y:S01]  /*1970*/  LDCU UR12, c[0x0][0x3b8] ;  /* 0x00007700ff0c77ac */ /* 0x000e620008000800 */
[----:B0-----:R-:W-:Y:S01]  /*1980*/  UISETP.GE.AND UP0, UPT, UR4, 0x2, UPT ;  /* 0x000000020400788c */ /* 0x001fe2000bf06270 */
[----:B-1----:R-:W-:-:S08]  /*1990*/  MOV R5, UR12 ;  /* 0x0000000c00057c02 */ /* 0x002fd00008000f00 */
[----:B------:R-:W-:Y:S05]  /*19a0*/  BRA.U !UP0, `(.L_x_131) ;  /* 0x00000011085c7547 */ /* 0x000fea000b800000 */
[----:B------:R-:W0:Y:S01]  /*19b0*/  LDCU UR6, c[0x0][0x3b8] ;  /* 0x00007700ff0677ac */ /* 0x000e220008000800 */
[----:B------:R-:W-:Y:S01]  /*19c0*/  MOV R11, 0x1 ;  /* 0x00000001000b7802 */ /* 0x000fe20000000f00 */
[----:B------:R-:W-:Y:S02]  /*19d0*/  UIADD3 UR5, UPT, UPT, UR4, -0x2, URZ ;  /* 0xfffffffe04057890 */ /* 0x000fe4000fffe0ff */
[----:B------:R-:W-:Y:S02]  /*19e0*/  UIADD3 UR4, UPT, UPT, UR4, -0x1, URZ ;  /* 0xffffffff04047890 */ /* 0x000fe4000fffe0ff */
[----:B------:R-:W-:Y:S01]  /*19f0*/  UISETP.GE.U32.AND UP0, UPT, UR5, 0x7, UPT ;  /* 0x000000070500788c */ /* 0x000fe2000bf06070 */
[----:B0-----:R-:W-:-:S08]  /*1a00*/  FADD R10, -R14, UR6 ;  /* 0x000000060e0a7e21 */ /* 0x001fd00008000100 */
[----:B------:R-:W-:Y:S05]  /*1a10*/  BRA.U !UP0, `(.L_x_132) ;  /* 0x0000000908207547 */ /* 0x000fea000b800000 */
[----:B------:R-:W0:Y:S01]  /*1a20*/  S2R R4, SR_CgaCtaId ;  /* 0x0000000000047919 */ /* 0x000e220000008800 */
[----:B------:R-:W1:Y:S01]  /*1a30*/  LDCU.128 UR8, c[0x0][0x3c0] ;  /* 0x00007800ff0877ac */ /* 0x000e620008000c00 */
[----:B------:R-:W-:Y:S01]  /*1a40*/  MOV R3, 0x400 ;  /* 0x0000040000037802 */ /* 0x000fe20000000f00 */
[----:B------:R-:W-:Y:S01]  /*1a50*/  HFMA2 R11, -RZ, RZ, 0, 0 ;  /* 0x00000000ff0b7431 */ /* 0x000fe200000001ff */
[----:B------:R-:W2:Y:S01]  /*1a60*/  LDCU.128 UR16, c[0x0][0x3d0] ;  /* 0x00007a00ff1077ac */ /* 0x000ea20008000c00 */
[----:B------:R-:W-:-:S04]  /*1a70*/  ULOP3.LUT UR5, UR4, 0xfffffff8, URZ, 0xc0, !UPT ;  /* 0xfffffff804057892 */ /* 0x000fc8000f8ec0ff */
[----:B------:R-:W-:Y:S02]  /*1a80*/  UIADD3 UR5, UPT, UPT, -UR5, URZ, URZ ;  /* 0x000000ff05057290 */ /* 0x000fe4000fffe1ff */
[----:B-1----:R-:W-:Y:S02]  /*1a90*/  UIADD3 UR8, UP0, UPT, UR8, 0x10, URZ ;  /* 0x0000001008087890 */ /* 0x002fe4000ff1e0ff */
[----:B------:R-:W-:Y:S02]  /*1aa0*/  UIADD3 UR10, UP1, UPT, UR10, 0x10, URZ ;  /* 0x000000100a0a7890 */ /* 0x000fe4000ff3e0ff */
[----:B------:R-:W-:Y:S02]  /*1ab0*/  UIADD3.X UR9, UPT, UPT, URZ, UR9, URZ, UP0, !UPT ;  /* 0x00000009ff097290 */ /* 0x000fe400087fe4ff */
[----:B------:R-:W-:Y:S01]  /*1ac0*/  UIADD3.X UR11, UPT, UPT, URZ, UR11, URZ, UP1, !UPT ;  /* 0x0000000bff0b7290 */ /* 0x000fe20008ffe4ff */
[----:B------:R-:W-:Y:S01]  /*1ad0*/  MOV R12, UR8 ;  /* 0x00000008000c7c02 */ /* 0x000fe20008000f00 */
[----:B--2---:R-:W-:Y:S01]  /*1ae0*/  UIADD3 UR16, UP1, UPT, UR16, 0x10, URZ ;  /* 0x0000001010107890 */ /* 0x004fe2000ff3e0ff */
[----:B------:R-:W-:Y:S01]  /*1af0*/  MOV R18, UR10 ;  /* 0x0000000a00127c02 */ /* 0x000fe20008000f00 */
[----:B------:R-:W-:Y:S01]  /*1b00*/  UIADD3 UR6, UP0, UPT, UR18, 0x10, URZ ;  /* 0x0000001012067890 */ /* 0x000fe2000ff1e0ff */
[----:B------:R-:W-:Y:S01]  /*1b10*/  MOV R13, UR9 ;  /* 0x00000009000d7c02 */ /* 0x000fe20008000f00 */
[----:B------:R-:W-:Y:S01]  /*1b20*/  UIADD3.X UR17, UPT, UPT, URZ, UR17, URZ, UP1, !UPT ;  /* 0x00000011ff117290 */ /* 0x000fe20008ffe4ff */
[----:B0-----:R-:W-:Y:S01]  /*1b30*/  LEA R3, R4, R3, 0x18 ;  /* 0x0000000304037211 */ /* 0x001fe200078ec0ff */
[----:B------:R-:W-:Y:S01]  /*1b40*/  UIADD3.X UR7, UPT, UPT, URZ, UR19, URZ, UP0, !UPT ;  /* 0x00000013ff077290 */ /* 0x000fe200087fe4ff */
[----:B------:R-:W-:-:S02]  /*1b50*/  MOV R14, UR16 ;  /* 0x00000010000e7c02 */ /* 0x000fc40008000f00 */
[----:B------:R-:W-:Y:S01]  /*1b60*/  MOV R16, UR6 ;  /* 0x0000000600107c02 */ /* 0x000fe20008000f00 */
[----:B------:R-:W-:Y:S01]  /*1b70*/  IMAD R4, R0, 0x3c, R3 ;  /* 0x0000003c00047824 */ /* 0x000fe200078e0203 */
[----:B------:R-:W-:Y:S02]  /*1b80*/  MOV R19, UR11 ;  /* 0x0000000b00137c02 */ /* 0x000fe40008000f00 */
[----:B------:R-:W-:Y:S02]  /*1b90*/  MOV R15, UR17 ;  /* 0x00000011000f7c02 */ /* 0x000fe40008000f00 */
[----:B------:R-:W-:Y:S02]  /*1ba0*/  IADD3 R0, PT, PT, R4, 0x10, RZ ;  /* 0x0000001004007810 */ /* 0x000fe40007ffe0ff */
[----:B------:R-:W-:-:S07]  /*1bb0*/  MOV R17, UR7 ;  /* 0x0000000700117c02 */ /* 0x000fce0008000f00 */
.L_x_133:
[----:B------:R-:W2:Y:S04]  /*1bc0*/  LDG.E R25, desc[UR14][R12.64+-0xc] ;  /* 0xfffff40e0c197981 */ /* 0x000ea8000c1e1900 */
[----:B------:R-:W3:Y:S04]  /*1bd0*/  LDG.E R23, desc[UR14][R18.64+-0xc] ;  /* 0xfffff40e12177981 */ /* 0x000ee8000c1e1900 */
[----:B------:R-:W4:Y:S04]  /*1be0*/  LDG.E R20, desc[UR14][R14.64+-0xc] ;  /* 0xfffff40e0e147981 */ /* 0x000f28000c1e1900 */
[----:B------:R-:W5:Y:S04]  /*1bf0*/  LDG.E R27, desc[UR14][R16.64+-0xc] ;  /* 0xfffff40e101b7981 */ /* 0x000f68000c1e1900 */
[----:B------:R-:W5:Y:S04]  /*1c00*/  LDG.E R7, desc[UR14][R12.64+-0x8] ;  /* 0xfffff80e0c077981 */ /* 0x000f68000c1e1900 */
[----:B------:R-:W5:Y:S04]  /*1c10*/  LDG.E R21, desc[UR14][R18.64+-0x8] ;  /* 0xfffff80e12157981 */ /* 0x000f68000c1e1900 */
[----:B------:R-:W5:Y:S04]  /*1c20*/  LDG.E R22, desc[UR14][R14.64+-0x8] ;  /* 0xfffff80e0e167981 */ /* 0x000f68000c1e1900 */
[----:B------:R-:W5:Y:S04]  /*1c30*/  LDG.E R5, desc[UR14][R16.64+-0x8] ;  /* 0xfffff80e10057981 */ /* 0x000f68000c1e1900 */
[----:B------:R-:W0:Y:S04]  /*1c40*/  LDS R3, [R0+-0xc] ;  /* 0xfffff40000037984 */ /* 0x000e280000000800 */
[----:B------:R-:W1:Y:S01]  /*1c50*/  LDS R26, [R0+-0x8] ;  /* 0xfffff800001a7984 */ /* 0x000e620000000800 */
[----:B--2---:R-:W-:-:S04]  /*1c60*/  FMUL R25, R8, R25 ;  /* 0x0000001908197220 */ /* 0x004fc80000400000 */
[----:B---3--:R-:W-:Y:S02]  /*1c70*/  FFMA R24, R10, R23, -R25 ;  /* 0x000000170a187223 */ /* 0x008fe40000000819 */
[----:B------:R-:W2:Y:S02]  /*1c80*/  LDG.E R23, desc[UR14][R12.64+-0x4] ;  /* 0xfffffc0e0c177981 */ /* 0x000ea4000c1e1900 */
[----:B----4-:R-:W-:Y:S02]  /*1c90*/  FFMA R20, -R9, R20, R24 ;  /* 0x0000001409147223 */ /* 0x010fe40000000118 */
[----:B------:R-:W3:Y:S01]  /*1ca0*/  LDG.E R25, desc[UR14][R18.64+-0x4] ;  /* 0xfffffc0e12197981 */ /* 0x000ee2000c1e1900 */
[----:B-----5:R-:W-:Y:S01]  /*1cb0*/  FMUL R27, R27, R6 ;  /* 0x000000061b1b7220 */ /* 0x020fe20000400000 */
[----:B------:R-:W-:Y:S02]  /*1cc0*/  FMUL R24, R20, 3 ;  /* 0x4040000014187820 */ /* 0x000fe40000400000 */
[----:B------:R-:W4:Y:S02]  /*1cd0*/  LDG.E R20, desc[UR14][R14.64+-0x4] ;  /* 0xfffffc0e0e147981 */ /* 0x000f24000c1e1900 */
[----:B0-----:R-:W-:-:S02]  /*1ce0*/  FFMA R3, R24, R27, R3 ;  /* 0x0000001b18037223 */ /* 0x001fc40000000003 */
[----:B------:R-:W5:Y:S01]  /*1cf0*/  LDG.E R27, desc[UR14][R16.64+-0x4] ;  /* 0xfffffc0e101b7981 */ /* 0x000f62000c1e1900 */
[----:B------:R-:W-:-:S03]  /*1d00*/  FMUL R29, R8, R7 ;  /* 0x00000007081d7220 */ /* 0x000fc60000400000 */
[----:B------:R-:W5:Y:S01]  /*1d10*/  LDG.E R7, desc[UR14][R12.64] ;  /* 0x0000000e0c077981 */ /* 0x000f62000c1e1900 */
[----:B------:R-:W-:-:S03]  /*1d20*/  FFMA R24, R10, R21, -R29 ;  /* 0x000000150a187223 */ /* 0x000fc6000000081d */
[----:B------:R-:W5:Y:S01]  /*1d30*/  LDG.E R21, desc[UR14][R18.64] ;  /* 0x0000000e12157981 */ /* 0x000f62000c1e1900 */
[----:B------:R-:W-:Y:S01]  /*1d40*/  FFMA R22, -R9, R22, R24 ;  /* 0x0000001609167223 */ /* 0x000fe20000000118 */
[----:B------:R-:W-:Y:S02]  /*1d50*/  FMUL R24, R5, R6 ;  /* 0x0000000605187220 */ /* 0x000fe40000400000 */
[----:B------:R-:W5:Y:S01]  /*1d60*/  LDG.E R29, desc[UR14][R16.64] ;  /* 0x0000000e101d7981 */ /* 0x000f62000c1e1900 */
[----:B------:R-:W-:-:S03]  /*1d70*/  FMUL R5, R22, 3 ;  /* 0x4040000016057820 */ /* 0x000fc60000400000 */
[----:B------:R-:W5:Y:S01]  /*1d80*/  LDG.E R22, desc[UR14][R14.64] ;  /* 0x0000000e0e167981 */ /* 0x000f62000c1e1900 */
[----:B-1----:R-:W-:-:S03]  /*1d90*/  FFMA R5, R5, R24, R26 ;  /* 0x0000001805057223 */ /* 0x002fc6000000001a */
[----:B------:R-:W0:Y:S01]  /*1da0*/  LDS R24, [R0+-0x4] ;  /* 0xfffffc0000187984 */ /* 0x000e220000000800 */
[----:B--2---:R-:W-:-:S04]  /*1db0*/  FMUL R23, R8, R23 ;  /* 0x0000001708177220 */ /* 0x004fc80000400000 */
[----:B---3--:R-:W-:Y:S02]  /*1dc0*/  FFMA R26, R10, R25, -R23 ;  /* 0x000000190a1a7223 */ /* 0x008fe40000000817 */
[----:B------:R-:W2:Y:S02]  /*1dd0*/  LDG.E R25, desc[UR14][R18.64+0x4] ;  /* 0x0000040e12197981 */ /* 0x000ea4000c1e1900 */
[----:B----4-:R-:W-:Y:S02]  /*1de0*/  FFMA R20, -R9, R20, R26 ;  /* 0x0000001409147223 */ /* 0x010fe4000000011a */
[----:B------:R-:W1:Y:S01]  /*1df0*/  LDS R26, [R0] ;  /* 0x00000000001a7984 */ /* 0x000e620000000800 */
[----:B-----5:R-:W-:Y:S01]  /*1e00*/  FMUL R27, R27, R6 ;  /* 0x000000061b1b7220 */ /* 0x020fe20000400000 */
[----:B------:R-:W-:Y:S02]  /*1e10*/  FMUL R23, R20, 3 ;  /* 0x4040000014177820 */ /* 0x000fe40000400000 */
[----:B------:R-:W3:Y:S02]  /*1e20*/  LDG.E R20, desc[UR14][R14.64+0x4] ;  /* 0x0000040e0e147981 */ /* 0x000ee4000c1e1900 */
[----:B0-----:R-:W-:-:S02]  /*1e30*/  FFMA R23, R23, R27, R24 ;  /* 0x0000001b17177223 */ /* 0x001fc40000000018 */
[----:B------:R-:W4:Y:S01]  /*1e40*/  LDG.E R27, desc[UR14][R12.64+0x4] ;  /* 0x0000040e0c1b7981 */ /* 0x000f22000c1e1900 */
[----:B------:R-:W-:-:S04]  /*1e50*/  FMUL R7, R8, R7 ;  /* 0x0000000708077220 */ /* 0x000fc80000400000 */
[----:B------:R-:W-:Y:S02]  /*1e60*/  FFMA R24, R10, R21, -R7 ;  /* 0x000000150a187223 */ /* 0x000fe40000000807 */
[----:B------:R-:W5:Y:S02]  /*1e70*/  LDG.E R7, desc[UR14][R16.64+0x4] ;  /* 0x0000040e10077981 */ /* 0x000f64000c1e1900 */
[----:B------:R-:W-:Y:S01]  /*1e80*/  FFMA R22, -R9, R22, R24 ;  /* 0x0000001609167223 */ /* 0x000fe20000000118 */
[----:B------:R-:W-:-:S03]  /*1e90*/  FMUL R24, R29, R6 ;  /* 0x000000061d187220 */ /* 0x000fc60000400000 */
[----:B------:R-:W-:Y:S02]  /*1ea0*/  FMUL R21, R22, 3 ;  /* 0x4040000016157820 */ /* 0x000fe40000400000 */
[----:B------:R-:W0:Y:S02]  /*1eb0*/  LDS R22, [R0+0x4] ;  /* 0x0000040000167984 */ /* 0x000e240000000800 */
[----:B-1----:R-:W-:Y:S01]  /*1ec0*/  FFMA R21, R21, R24, R26 ;  /* 0x0000001815157223 */ /* 0x002fe2000000001a */
[----:B----4-:R-:W-:Y:S02]  /*1ed0*/  FMUL R29, R8, R27 ;  /* 0x0000001b081d7220 */ /* 0x010fe40000400000 */
[----:B------:R-:W4:Y:S02]  /*1ee0*/  LDG.E R27, desc[UR14][R12.64+0x8] ;  /* 0x0000080e0c1b7981 */ /* 0x000f24000c1e1900 */
[----:B--2---:R-:W-:Y:S02]  /*1ef0*/  FFMA R24, R10, R25, -R29 ;  /* 0x000000190a187223 */ /* 0x004fe4000000081d */
[----:B------:R-:W2:Y:S02]  /*1f00*/  LDG.E R25, desc[UR14][R18.64+0x8] ;  /* 0x0000080e12197981 */ /* 0x000ea4000c1e1900 */
[----:B---3--:R-:W-:-:S02]  /*1f10*/  FFMA R24, -R9, R20, R24 ;  /* 0x0000001409187223 */ /* 0x008fc40000000118 */
[----:B------:R-:W3:Y:S04]  /*1f20*/  LDG.E R20, desc[UR14][R14.64+0x8] ;  /* 0x0000080e0e147981 */ /* 0x000ee8000c1e1900 */
[----:B------:R-:W3:Y:S01]  /*1f30*/  LDG.E R29, desc[UR14][R16.64+0x8] ;  /* 0x0000080e101d7981 */ /* 0x000ee2000c1e1900 */
[----:B-----5:R-:W-:Y:S01]  /*1f40*/  FMUL R26, R7, R6 ;  /* 0x00000006071a7220 */ /* 0x020fe20000400000 */
[----:B------:R-:W-:-:S04]  /*1f50*/  FMUL R7, R24, 3 ;  /* 0x4040000018077820 */ /* 0x000fc80000400000 */
[----:B0-----:R-:W-:Y:S02]  /*1f60*/  FFMA R7, R7, R26, R22 ;  /* 0x0000001a07077223 */ /* 0x001fe40000000016 */
[----:B------:R-:W0:Y:S01]  /*1f70*/  LDS R22, [R0+0x8] ;  /* 0x0000080000167984 */ /* 0x000e220000000800 */
[----:B----4-:R-:W-:-:S04]  /*1f80*/  FMUL R27, R8, R27 ;  /* 0x0000001b081b7220 */ /* 0x010fc80000400000 */
[----:B--2---:R-:W-:Y:S02]  /*1f90*/  FFMA R24, R10, R25, -R27 ;  /* 0x000000190a187223 */ /* 0x004fe4000000081b */
[----:B------:R-:W2:Y:S04]  /*1fa0*/  LDG.E R25, desc[UR14][R12.64+0xc] ;  /* 0x00000c0e0c197981 */ /* 0x000ea8000c1e1900 */
[----:B------:R-:W4:Y:S01]  /*1fb0*/  LDG.E R27, desc[UR14][R18.64+0xc] ;  /* 0x00000c0e121b7981 */ /* 0x000f22000c1e1900 */
[----:B---3--:R-:W-:Y:S01]  /*1fc0*/  FFMA R20, -R9, R20, R24 ;  /* 0x0000001409147223 */ /* 0x008fe20000000118 */
[----:B------:R-:W-:-:S03]  /*1fd0*/  FMUL R24, R29, R6 ;  /* 0x000000061d187220 */ /* 0x000fc60000400000 */
[----:B------:R-:W-:Y:S02]  /*1fe0*/  FMUL R29, R20, 3 ;  /* 0x40400000141d7820 */ /* 0x000fe40000400000 */
[----:B------:R-:W3:Y:S02]  /*1ff0*/  LDG.E R20, desc[UR14][R16.64+0xc] ;  /* 0x00000c0e10147981 */ /* 0x000ee4000c1e1900 */
[----:B0-----:R-:W-:Y:S02]  /*2000*/  FFMA R29, R29, R24, R22 ;  /* 0x000000181d1d7223 */ /* 0x001fe40000000016 */
[----:B------:R-:W5:Y:S01]  /*2010*/  LDG.E R24, desc[UR14][R14.64+0xc] ;  /* 0x00000c0e0e187981 */ /* 0x000f62000c1e1900 */
[----:B--2---:R-:W-:-:S04]  /*2020*/  FMUL R25, R8, R25 ;  /* 0x0000001908197220 */ /* 0x004fc80000400000 */
[----:B----4-:R-:W-:Y:S02]  /*2030*/  FFMA R22, R10, R27, -R25 ;  /* 0x0000001b0a167223 */ /* 0x010fe40000000819 */
[----:B------:R-:W0:Y:S02]  /*2040*/  LDS R27, [R0+0xc] ;  /* 0x00000c00001b7984 */ /* 0x000e240000000800 */
[----:B-----5:R-:W-:Y:S01]  /*2050*/  FFMA R22, -R9, R24, R22 ;  /* 0x0000001809167223 */ /* 0x020fe20000000116 */
[----:B---3--:R-:W-:Y:S01]  /*2060*/  FMUL R25, R20, R6 ;  /* 0x0000000614197220 */ /* 0x008fe20000400000 */
[----:B------:R-:W2:Y:S02]  /*2070*/  LDG.E R24, desc[UR14][R14.64+0x10] ;  /* 0x0000100e0e187981 */ /* 0x000ea4000c1e1900 */
[----:B------:R-:W-:Y:S02]  /*2080*/  FMUL R22, R22, 3 ;  /* 0x4040000016167820 */ /* 0x000fe40000400000 */
[----:B------:R1:W3:Y:S02]  /*2090*/  LDG.E R20, desc[UR14][R12.64+0x10] ;  /* 0x0000100e0c147981 */ /* 0x0002e4000c1e1900 */
[----:B0-----:R-:W-:-:S02]  /*20a0*/  FFMA R25, R22, R25, R27 ;  /* 0x0000001916197223 */ /* 0x001fc4000000001b */
[----:B------:R0:W4:Y:S04]  /*20b0*/  LDG.E R22, desc[UR14][R18.64+0x10] ;  /* 0x0000100e12167981 */ /* 0x000128000c1e1900 */
[----:B------:R5:W2:Y:S01]  /*20c0*/  LDG.E R27, desc[UR14][R16.64+0x10] ;  /* 0x0000100e101b7981 */ /* 0x000aa2000c1e1900 */
[----:B------:R-:W-:Y:S01]  /*20d0*/  UIADD3 UR5, UPT, UPT, UR5, 0x8, URZ ;  /* 0x0000000805057890 */ /* 0x000fe2000fffe0ff */
[----:B-1----:R-:W-:-:S03]  /*20e0*/  IADD3 R12, P0, PT, R12, 0x20, RZ ;  /* 0x000000200c0c7810 */ /* 0x002fc60007f1e0ff */
[----:B------:R-:W-:Y:S01]  /*20f0*/  UISETP.NE.AND UP0, UPT, UR5, URZ, UPT ;  /* 0x000000ff0500728c */ /* 0x000fe2000bf05270 */
[----:B------:R-:W-:Y:S02]  /*2100*/  IADD3.X R13, PT, PT, RZ, R13, RZ, P0, !PT ;  /* 0x0000000dff0d7210 */ /* 0x000fe400007fe4ff */
[----:B0-----:R-:W-:Y:S02]  /*2110*/  IADD3 R18, P0, PT, R18, 0x20, RZ ;  /* 0x0000002012127810 */ /* 0x001fe40007f1e0ff */
[----:B------:R-:W-:Y:S02]  /*2120*/  IADD3 R14, P1, PT, R14, 0x20, RZ ;  /* 0x000000200e0e7810 */ /* 0x000fe40007f3e0ff */
[----:B-----5:R-:W-:Y:S01]  /*2130*/  IADD3 R16, P2, PT, R16, 0x20, RZ ;  /* 0x0000002010107810 */ /* 0x020fe20007f5e0ff */
[----:B------:R-:W-:Y:S01]  /*2140*/  STS [R0+-0xc], R3 ;  /* 0xfffff40300007388 */ /* 0x000fe20000000800 */
[----:B------:R-:W-:Y:S02]  /*2150*/  IADD3.X R19, PT, PT, RZ, R19, RZ, P0, !PT ;  /* 0x00000013ff137210 */ /* 0x000fe400007fe4ff */
[----:B------:R-:W-:Y:S01]  /*2160*/  IADD3.X R15, PT, PT, RZ, R15, RZ, P1, !PT ;  /* 0x0000000fff0f7210 */ /* 0x000fe20000ffe4ff */
[----:B------:R-:W-:Y:S01]  /*2170*/  STS [R0+-0x8], R5 ;  /* 0xfffff80500007388 */ /* 0x000fe20000000800 */
[----:B------:R-:W-:-:S02]  /*2180*/  IADD3.X R17, PT, PT, RZ, R17, RZ, P2, !PT ;  /* 0x00000011ff117210 */ /* 0x000fc400017fe4ff */
[----:B------:R-:W-:Y:S01]  /*2190*/  IADD3 R11, PT, PT, R11, 0x8, RZ ;  /* 0x000000080b0b7810 */ /* 0x000fe20007ffe0ff */
[----:B------:R-:W-:Y:S04]  /*21a0*/  STS [R0+-0x4], R23 ;  /* 0xfffffc1700007388 */ /* 0x000fe80000000800 */
[----:B------:R-:W-:Y:S04]  /*21b0*/  STS [R0], R21 ;  /* 0x0000001500007388 */ /* 0x000fe80000000800 */
[----:B------:R-:W-:Y:S04]  /*21c0*/  STS [R0+0x4], R7 ;  /* 0x0000040700007388 */ /* 0x000fe80000000800 */
[----:B------:R-:W-:Y:S04]  /*21d0*/  STS [R0+0x8], R29 ;  /* 0x0000081d00007388 */ /* 0x000fe80000000800 */
[----:B------:R-:W-:Y:S01]  /*21e0*/  STS [R0+0xc], R25 ;  /* 0x00000c1900007388 */ /* 0x000fe20000000800 */
[----:B---3--:R-:W-:-:S04]  /*21f0*/  FMUL R20, R8, R20 ;  /* 0x0000001408147220 */ /* 0x008fc80000400000 */
[----:B----4-:R-:W-:Y:S02]  /*2200*/  FFMA R20, R10, R22, -R20 ;  /* 0x000000160a147223 */ /* 0x010fe40000000814 */
[----:B------:R-:W0:Y:S02]  /*2210*/  LDS R22, [R0+0x10] ;  /* 0x0000100000167984 */ /* 0x000e240000000800 */
[----:B--2---:R-:W-:Y:S01]  /*2220*/  FFMA R20, -R9, R24, R20 ;  /* 0x0000001809147223 */ /* 0x004fe20000000114 */
[----:B------:R-:W-:-:S03]  /*2230*/  FMUL R27, R27, R6 ;  /* 0x000000061b1b7220 */ /* 0x000fc60000400000 */
[----:B------:R-:W-:-:S04]  /*2240*/  FMUL R20, R20, 3 ;  /* 0x4040000014147820 */ /* 0x000fc80000400000 */
[----:B0-----:R-:W-:-:S05]  /*2250*/  FFMA R27, R20, R27, R22 ;  /* 0x0000001b141b7223 */ /* 0x001fca0000000016 */
[----:B------:R0:W-:Y:S02]  /*2260*/  STS [R0+0x10], R27 ;  /* 0x0000101b00007388 */ /* 0x0001e40000000800 */
[----:B0-----:R-:W-:Y:S01]  /*2270*/  IADD3 R0, PT, PT, R0, 0x20, RZ ;  /* 0x0000002000007810 */ /* 0x001fe20007ffe0ff */
[----:B------:R-:W-:Y:S06]  /*2280*/  BRA.U UP0, `(.L_x_133) ;  /* 0xfffffff9004c7547 */ /* 0x000fec000b83ffff */
[----:B------:R-:W-:-:S07]  /*2290*/  IADD3 R11, PT, PT, R11, 0x1, RZ ;  /* 0x000000010b0b7810 */ /* 0x000fce0007ffe0ff */
.L_x_132:
[----:B------:R-:W-:Y:S01]  /*22a0*/  ULOP3.LUT UP0, UR5, UR4, 0x7, URZ, 0xc0, !UPT ;  /* 0x0000000704057892 */ /* 0x000fe2000f80c0ff */
[----:B------:R-:W-:Y:S01]  /*22b0*/  HFMA2 R7, -RZ, RZ, 0, 0 ;  /* 0x00000000ff077431 */ /* 0x000fe200000001ff */
[----:B------:R-:W-:Y:S02]  /*22c0*/  MOV R3, RZ ;  /* 0x000000ff00037202 */ /* 0x000fe40000000f00 */
[----:B------:R-:W-:-:S05]  /*22d0*/  MOV R5, UR12 ;  /* 0x0000000c00057c02 */ /* 0x000fca0008000f00 */
[----:B------:R-:W-:Y:S05]  /*22e0*/  BRA.U !UP0, `(.L_x_131) ;  /* 0x00000009080c7547 */ /* 0x000fea000b800000 */
[----:B------:R-:W-:Y:S01]  /*22f0*/  UISETP.GE.U32.AND UP0, UPT, UR5, 0x4, UPT ;  /* 0x000000040500788c */ /* 0x000fe2000bf06070 */
[----:B------:R-:W-:Y:S01]  /*2300*/  MOV R3, RZ ;  /* 0x000000ff00037202 */ /* 0x000fe20000000f00 */
[----:B------:R-:W-:-:S07]  /*2310*/  ULOP3.LUT UP1, UR6, UR4, 0x3, URZ, 0xc0, !UPT ;  /* 0x0000000304067892 */ /* 0x000fce000f82c0ff */
[----:B------:R-:W-:Y:S05]  /*2320*/  BRA.U !UP0, `(.L_x_134) ;  /* 0x0000000108e87547 */ /* 0x000fea000b800000 */
[----:B------:R-:W0:Y:S08]  /*2330*/  LDC.64 R18, c[0x0][0x3c0] ;  /* 0x0000f000ff127b82 */ /* 0x000e300000000a00 */
[----:B------:R-:W1:Y:S08]  /*2340*/  LDC.64 R12, c[0x0][0x3c8] ;  /* 0x0000f200ff0c7b82 */ /* 0x000e700000000a00 */
[----:B------:R-:W2:Y:S01]  /*2350*/  LDC.64 R16, c[0x0][0x3d0] ;  /* 0x0000f400ff107b82 */ /* 0x000ea20000000a00 */
[----:B0-----:R-:W-:-:S07]  /*2360*/  IMAD.WIDE.U32 R18, R11, 0x4, R18 ;  /* 0x000000040b127825 */ /* 0x001fce00078e0012 */
[----:B------:R-:W0:Y:S01]  /*2370*/  LDC.64 R14, c[0x0][0x3d8] ;  /* 0x0000f600ff0e7b82 */ /* 0x000e220000000a00 */
[----:B------:R-:W3:Y:S01]  /*2380*/  LDG.E R5, desc[UR14][R18.64+0x4] ;  /* 0x0000040e12057981 */ /* 0x000ee2000c1e1900 */
[----:B-1----:R-:W-:-:S03]  /*2390*/  IMAD.WIDE.U32 R12, R11, 0x4, R12 ;  /* 0x000000040b0c7825 */ /* 0x002fc600078e000c */
[----:B------:R-:W4:Y:S04]  /*23a0*/  LDG.E R23, desc[UR14][R18.64] ;  /* 0x0000000e12177981 */ /* 0x000f28000c1e1900 */
[----:B------:R-:W5:Y:S04]  /*23b0*/  LDG.E R7, desc[UR14][R12.64] ;  /* 0x0000000e0c077981 */ /* 0x000f68000c1e1900 */
[----:B------:R-:W5:Y:S01]  /*23c0*/  LDG.E R27, desc[UR14][R12.64+0x4] ;  /* 0x0000040e0c1b7981 */ /* 0x000f62000c1e1900 */
[----:B--2---:R-:W-:-:S03]  /*23d0*/  IMAD.WIDE.U32 R16, R11, 0x4, R16 ;  /* 0x000000040b107825 */ /* 0x004fc600078e0010 */
[----:B------:R-:W2:Y:S04]  /*23e0*/  LDG.E R25, desc[UR14][R18.64+0x8] ;  /* 0x0000080e12197981 */ /* 0x000ea8000c1e1900 */
[----:B------:R-:W2:Y:S01]  /*23f0*/  LDG.E R29, desc[UR14][R18.64+0xc] ;  /* 0x00000c0e121d7981 */ /* 0x000ea2000c1e1900 */
[----:B0-----:R-:W-:-:S03]  /*2400*/  IMAD.WIDE.U32 R14, R11, 0x4, R14 ;  /* 0x000000040b0e7825 */ /* 0x001fc600078e000e */
[----:B------:R-:W2:Y:S04]  /*2410*/  LDG.E R21, desc[UR14][R12.64+0x8] ;  /* 0x0000080e0c157981 */ /* 0x000ea8000c1e1900 */
[----:B------:R3:W2:Y:S04]  /*2420*/  LDG.E R0, desc[UR14][R12.64+0xc] ;  /* 0x00000c0e0c007981 */ /* 0x0006a8000c1e1900 */
[----:B------:R-:W2:Y:S04]  /*2430*/  LDG.E R24, desc[UR14][R16.64] ;  /* 0x0000000e10187981 */ /* 0x000ea8000c1e1900 */
[----:B------:R-:W2:Y:S04]  /*2440*/  LDG.E R22, desc[UR14][R16.64+0x4] ;  /* 0x0000040e10167981 */ /* 0x000ea8000c1e1900 */
[----:B------:R-:W2:Y:S04]  /*2450*/  LDG.E R20, desc[UR14][R16.64+0x8] ;  /* 0x0000080e10147981 */ /* 0x000ea8000c1e1900 */
[----:B------:R0:W2:Y:S04]  /*2460*/  LDG.E R18, desc[UR14][R16.64+0xc] ;  /* 0x00000c0e10127981 */ /* 0x0000a8000c1e1900 */
[----:B------:R-:W2:Y:S04]  /*2470*/  LDG.E R19, desc[UR14][R14.64+0xc] ;  /* 0x00000c0e0e137981 */ /* 0x000ea8000c1e1900 */
[----:B------:R-:W2:Y:S04]  /*2480*/  LDG.E R26, desc[UR14][R14.64] ;  /* 0x0000000e0e1a7981 */ /* 0x000ea8000c1e1900 */
[----:B------:R-:W2:Y:S04]  /*2490*/  LDG.E R13, desc[UR14][R14.64+0x4] ;  /* 0x0000040e0e0d7981 */ /* 0x000ea8000c1e1900 */
[----:B------:R1:W2:Y:S01]  /*24a0*/  LDG.E R28, desc[UR14][R14.64+0x8] ;  /* 0x0000080e0e1c7981 */ /* 0x0002a2000c1e1900 */
[C---:B---3--:R-:W-:Y:S01]  /*24b0*/  FMUL R12, R8.reuse, R5 ;  /* 0x00000005080c7220 */ /* 0x048fe20000400000 */
[----:B------:R-:W-:Y:S01]  /*24c0*/  LEA R5, R11, R4, 0x2 ;  /* 0x000000040b057211 */ /* 0x000fe200078e10ff */
[----:B----4-:R-:W-:-:S04]  /*24d0*/  FMUL R23, R8, R23 ;  /* 0x0000001708177220 */ /* 0x010fc80000400000 */
[----:B0-----:R-:W0:Y:S01]  /*24e0*/  LDS R17, [R5] ;  /* 0x0000000005117984 */ /* 0x001e220000000800 */
[----:B-----5:R-:W-:-:S03]  /*24f0*/  FFMA R23, R10, R7, -R23 ;  /* 0x000000070a177223 */ /* 0x020fc60000000817 */
[----:B------:R-:W3:Y:S01]  /*2500*/  LDS R7, [R5+0x4] ;  /* 0x0000040005077984 */ /* 0x000ee20000000800 */
[----:B------:R-:W-:-:S03]  /*2510*/  FFMA R27, R10, R27, -R12 ;  /* 0x0000001b0a1b7223 */ /* 0x000fc6000000080c */
[----:B------:R-:W-:Y:S04]  /*2520*/  LDS R16, [R5+0x8] ;  /* 0x0000080005107984 */ /* 0x000fe80000000800 */
[----:B------:R-:W4:Y:S01]  /*2530*/  LDS R12, [R5+0xc] ;  /* 0x00000c00050c7984 */ /* 0x000f220000000800 */
[C---:B--2---:R-:W-:Y:S01]  /*2540*/  FMUL R25, R8.reuse, R25 ;  /* 0x0000001908197220 */ /* 0x044fe20000400000 */
[----:B------:R-:W-:-:S03]  /*2550*/  FMUL R29, R8, R29 ;  /* 0x0000001d081d7220 */ /* 0x000fc60000400000 */
[C---:B------:R-:W-:Y:S01]  /*2560*/  FFMA R21, R10.reuse, R21, -R25 ;  /* 0x000000150a157223 */ /* 0x040fe20000000819 */
[----:B------:R-:W-:Y:S01]  /*2570*/  FFMA R29, R10, R0, -R29 ;  /* 0x000000000a1d7223 */ /* 0x000fe2000000081d */
[C---:B------:R-:W-:Y:S01]  /*2580*/  FFMA R23, -R9.reuse, R24, R23 ;  /* 0x0000001809177223 */ /* 0x040fe20000000117 */
[C---:B------:R-:W-:Y:S01]  /*2590*/  FFMA R22, -R9.reuse, R22, R27 ;  /* 0x0000001609167223 */ /* 0x040fe2000000011b */
[C---:B------:R-:W-:Y:S01]  /*25a0*/  FFMA R20, -R9.reuse, R20, R21 ;  /* 0x0000001409147223 */ /* 0x040fe20000000115 */
[----:B------:R-:W-:Y:S01]  /*25b0*/  FFMA R18, -R9, R18, R29 ;  /* 0x0000001209127223 */ /* 0x000fe2000000011d */
[----:B------:R-:W-:Y:S01]  /*25c0*/  FMUL R0, R23, 3 ;  /* 0x4040000017007820 */ /* 0x000fe20000400000 */
[----:B------:R-:W-:Y:S01]  /*25d0*/  FMUL R22, R22, 3 ;  /* 0x4040000016167820 */ /* 0x000fe20000400000 */
[----:B-1----:R-:W-:Y:S01]  /*25e0*/  FMUL R15, R20, 3 ;  /* 0x40400000140f7820 */ /* 0x002fe20000400000 */
[-C--:B------:R-:W-:Y:S01]  /*25f0*/  FMUL R14, R19, R6.reuse ;  /* 0x00000006130e7220 */ /* 0x080fe20000400000 */
[----:B------:R-:W-:Y:S01]  /*2600*/  FMUL R19, R18, 3 ;  /* 0x4040000012137820 */ /* 0x000fe20000400000 */
[-C--:B------:R-:W-:Y:S01]  /*2610*/  FMUL R26, R26, R6.reuse ;  /* 0x000000061a1a7220 */ /* 0x080fe20000400000 */
[-C--:B------:R-:W-:Y:S01]  /*2620*/  FMUL R13, R13, R6.reuse ;  /* 0x000000060d0d7220 */ /* 0x080fe20000400000 */
[----:B------:R-:W-:-:S02]  /*2630*/  FMUL R28, R28, R6 ;  /* 0x000000061c1c7220 */ /* 0x000fc40000400000 */
[----:B0-----:R-:W-:Y:S01]  /*2640*/  FFMA R0, R0, R26, R17 ;  /* 0x0000001a00007223 */ /* 0x001fe20000000011 */
[----:B---3--:R-:W-:Y:S01]  /*2650*/  FFMA R22, R22, R13, R7 ;  /* 0x0000000d16167223 */ /* 0x008fe20000000007 */
[----:B----4-:R-:W-:Y:S01]  /*2660*/  FFMA R12, R19, R14, R12 ;  /* 0x0000000e130c7223 */ /* 0x010fe2000000000c */
[----:B------:R-:W-:Y:S02]  /*2670*/  FFMA R16, R15, R28, R16 ;  /* 0x0000001c0f107223 */ /* 0x000fe40000000010 */
[----:B------:R0:W-:Y:S04]  /*2680*/  STS [R5], R0 ;  /* 0x0000000005007388 */ /* 0x0001e80000000800 */
[----:B------:R0:W-:Y:S04]  /*2690*/  STS [R5+0x4], R22 ;  /* 0x0000041605007388 */ /* 0x0001e80000000800 */
[----:B------:R0:W-:Y:S04]  /*26a0*/  STS [R5+0x8], R16 ;  /* 0x0000081005007388 */ /* 0x0001e80000000800 */
[----:B------:R0:W-:Y:S01]  /*26b0*/  STS [R5+0xc], R12 ;  /* 0x00000c0c05007388 */ /* 0x0001e20000000800 */
[----:B------:R-:W-:-:S07]  /*26c0*/  IADD3 R11, PT, PT, R11, 0x4, RZ ;  /* 0x000000040b0b7810 */ /* 0x000fce0007ffe0ff */
.L_x_134:
[----:B0-----:R-:W-:Y:S02]  /*26d0*/  MOV R5, UR12 ;  /* 0x0000000c00057c02 */ /* 0x001fe40008000f00 */
[----:B------:R-:W-:Y:S01]  /*26e0*/  MOV R7, RZ ;  /* 0x000000ff00077202 */ /* 0x000fe20000000f00 */
[----:B------:R-:W-:Y:S06]  /*26f0*/  BRA.U !UP1, `(.L_x_131) ;  /* 0x0000000509087547 */ /* 0x000fec000b800000 */
[----:B------:R-:W-:Y:S01]  /*2700*/  UISETP.NE.AND UP0, UPT, UR6, 0x1, UPT ;  /* 0x000000010600788c */ /* 0x000fe2000bf05270 */
[----:B------:R-:W-:Y:S01]  /*2710*/  HFMA2 R3, -RZ, RZ, 0, 0 ;  /* 0x00000000ff037431 */ /* 0x000fe200000001ff */
[----:B------:R-:W-:-:S04]  /*2720*/  ULOP3.LUT UR4, UR4, 0x1, URZ, 0xc0, !UPT ;  /* 0x0000000104047892 */ /* 0x000fc8000f8ec0ff */
[----:B------:R-:W-:-:S03]  /*2730*/  UISETP.NE.U32.AND UP1, UPT, UR4, 0x1, UPT ;  /* 0x000000010400788c */ /* 0x000fc6000bf25070 */
[----:B------:R-:W-:Y:S08]  /*2740*/  BRA.U !UP0, `(.L_x_135) ;  /* 0x0000000108887547 */ /* 0x000ff0000b800000 */
[----:B------:R-:W0:Y:S08]  /*2750*/  LDC.64 R16, c[0x0][0x3c0] ;  /* 0x0000f000ff107b82 */ /* 0x000e300000000a00 */
[----:B------:R-:W1:Y:S08]  /*2760*/  LDC.64 R20, c[0x0][0x3c8] ;  /* 0x0000f200ff147b82 */ /* 0x000e700000000a00 */
[----:B------:R-:W2:Y:S08]  /*2770*/  LDC.64 R14, c[0x0][0x3d0] ;  /* 0x0000f400ff0e7b82 */ /* 0x000eb00000000a00 */
[----:B------:R-:W3:Y:S01]  /*2780*/  LDC.64 R12, c[0x0][0x3d8] ;  /* 0x0000f600ff0c7b82 */ /* 0x000ee20000000a00 */
[----:B0-----:R-:W-:-:S05]  /*2790*/  IMAD.WIDE.U32 R18, R11, 0x4, R16 ;  /* 0x000000040b127825 */ /* 0x001fca00078e0010 */
[----:B------:R-:W4:Y:S01]  /*27a0*/  LDG.E R5, desc[UR14][R18.64] ;  /* 0x0000000e12057981 */ /* 0x000f22000c1e1900 */
[----:B-1----:R-:W-:-:S03]  /*27b0*/  IMAD.WIDE.U32 R16, R11, 0x4, R20 ;  /* 0x000000040b107825 */ /* 0x002fc600078e0014 */
[----:B------:R0:W5:Y:S04]  /*27c0*/  LDG.E R7, desc[UR14][R18.64+0x4] ;  /* 0x0000040e12077981 */ /* 0x000168000c1e1900 */
[----:B------:R-:W5:Y:S01]  /*27d0*/  LDG.E R21, desc[UR14][R16.64] ;  /* 0x0000000e10157981 */ /* 0x000f62000c1e1900 */
[----:B--2---:R-:W-:-:S03]  /*27e0*/  IMAD.WIDE.U32 R14, R11, 0x4, R14 ;  /* 0x000000040b0e7825 */ /* 0x004fc600078e000e */
[----:B------:R1:W2:Y:S04]  /*27f0*/  LDG.E R25, desc[UR14][R16.64+0x4] ;  /* 0x0000040e10197981 */ /* 0x0002a8000c1e1900 */
[----:B------:R-:W2:Y:S01]  /*2800*/  LDG.E R22, desc[UR14][R14.64] ;  /* 0x0000000e0e167981 */ /* 0x000ea2000c1e1900 */
[----:B---3--:R-:W-:-:S03]  /*2810*/  IMAD.WIDE.U32 R12, R11, 0x4, R12 ;  /* 0x000000040b0c7825 */ /* 0x008fc600078e000c */
[----:B------:R-:W3:Y:S04]  /*2820*/  LDG.E R27, desc[UR14][R14.64+0x4] ;  /* 0x0000040e0e1b7981 */ /* 0x000ee8000c1e1900 */
[----:B------:R-:W3:Y:S04]  /*2830*/  LDG.E R23, desc[UR14][R12.64] ;  /* 0x0000000e0c177981 */ /* 0x000ee8000c1e1900 */
[----:B------:R-:W3:Y:S01]  /*2840*/  LDG.E R29, desc[UR14][R12.64+0x4] ;  /* 0x0000040e0c1d7981 */ /* 0x000ee2000c1e1900 */
[----:B------:R-:W-:-:S05]  /*2850*/  LEA R0, R11, R4, 0x2 ;  /* 0x000000040b007211 */ /* 0x000fca00078e10ff */
[----:B------:R-:W3:Y:S04]  /*2860*/  LDS R20, [R0] ;  /* 0x0000000000147984 */ /* 0x000ee80000000800 */
[----:B0-----:R-:W0:Y:S01]  /*2870*/  LDS R18, [R0+0x4] ;  /* 0x0000040000127984 */ /* 0x001e220000000800 */
[----:B------:R-:W-:Y:S01]  /*2880*/  IADD3 R11, PT, PT, R11, 0x2, RZ ;  /* 0x000000020b0b7810 */ /* 0x000fe20007ffe0ff */
[C---:B----4-:R-:W-:Y:S01]  /*2890*/  FMUL R5, R8.reuse, R5 ;  /* 0x0000000508057220 */ /* 0x050fe20000400000 */
[----:B-----5:R-:W-:-:S03]  /*28a0*/  FMUL R24, R8, R7 ;  /* 0x0000000708187220 */ /* 0x020fc60000400000 */
[C---:B-1----:R-:W-:Y:S01]  /*28b0*/  FFMA R16, R10.reuse, R21, -R5 ;  /* 0x000000150a107223 */ /* 0x042fe20000000805 */
[----:B--2---:R-:W-:-:S03]  /*28c0*/  FFMA R24, R10, R25, -R24 ;  /* 0x000000190a187223 */ /* 0x004fc60000000818 */
[C---:B------:R-:W-:Y:S01]  /*28d0*/  FFMA R16, -R9.reuse, R22, R16 ;  /* 0x0000001609107223 */ /* 0x040fe20000000110 */
[----:B---3--:R-:W-:-:S03]  /*28e0*/  FFMA R24, -R9, R27, R24 ;  /* 0x0000001b09187223 */ /* 0x008fc60000000118 */
[----:B------:R-:W-:Y:S01]  /*28f0*/  FMUL R5, R16, 3 ;  /* 0x4040000010057820 */ /* 0x000fe20000400000 */
[-C--:B------:R-:W-:Y:S01]  /*2900*/  FMUL R23, R23, R6.reuse ;  /* 0x0000000617177220 */ /* 0x080fe20000400000 */
[----:B------:R-:W-:Y:S01]  /*2910*/  FMUL R7, R24, 3 ;  /* 0x4040000018077820 */ /* 0x000fe20000400000 */
[----:B------:R-:W-:Y:S02]  /*2920*/  FMUL R29, R29, R6 ;  /* 0x000000061d1d7220 */ /* 0x000fe40000400000 */
[----:B------:R-:W-:Y:S02]  /*2930*/  FFMA R5, R5, R23, R20 ;  /* 0x0000001705057223 */ /* 0x000fe40000000014 */
[----:B0-----:R-:W-:-:S03]  /*2940*/  FFMA R7, R7, R29, R18 ;  /* 0x0000001d07077223 */ /* 0x001fc60000000012 */
[----:B------:R0:W-:Y:S04]  /*2950*/  STS [R0], R5 ;  /* 0x0000000500007388 */ /* 0x0001e80000000800 */
[----:B------:R0:W-:Y:S02]  /*2960*/  STS [R0+0x4], R7 ;  /* 0x0000040700007388 */ /* 0x0001e40000000800 */
.L_x_135:
[----:B0-----:R-:W-:Y:S02]  /*2970*/  MOV R5, UR12 ;  /* 0x0000000c00057c02 */ /* 0x001fe40008000f00 */
[----:B------:R-:W-:Y:S01]  /*2980*/  MOV R7, RZ ;  /* 0x000000ff00077202 */ /* 0x000fe20000000f00 */
[----:B------:R-:W-:Y:S06]  /*2990*/  BRA.U UP1, `(.L_x_131) ;  /* 0x0000000101607547 */ /* 0x000fec000b800000 */
[----:B------:R-:W0:Y:S08]  /*29a0*/  LDC.64 R14, c[0x0][0x3c0] ;  /* 0x0000f000ff0e7b82 */ /* 0x000e300000000a00 */
[----:B------:R-:W1:Y:S08]  /*29b0*/  LDC.64 R16, c[0x0][0x3c8] ;  /* 0x0000f200ff107b82 */ /* 0x000e700000000a00 */
[----:B------:R-:W2:Y:S08]  /*29c0*/  LDC.64 R18, c[0x0][0x3d0] ;  /* 0x0000f400ff127b82 */ /* 0x000eb00000000a00 */
[----:B------:R-:W3:Y:S01]  /*29d0*/  LDC.64 R12, c[0x0][0x3d8] ;  /* 0x0000f600ff0c7b82 */ /* 0x000ee20000000a00 */
[----:B0-----:R-:W-:-:S06]  /*29e0*/  IMAD.WIDE.U32 R14, R11, 0x4, R14 ;  /* 0x000000040b0e7825 */ /* 0x001fcc00078e000e */
[----:B------:R-:W4:Y:S01]  /*29f0*/  LDG.E R15, desc[UR14][R14.64] ;  /* 0x0000000e0e0f7981 */ /* 0x000f22000c1e1900 */
[----:B-1----:R-:W-:-:S06]  /*2a00*/  IMAD.WIDE.U32 R16, R11, 0x4, R16 ;  /* 0x000000040b107825 */ /* 0x002fcc00078e0010 */
[----:B------:R-:W5:Y:S01]  /*2a10*/  LDG.E R17, desc[UR14][R16.64] ;  /* 0x0000000e10117981 */ /* 0x000f62000c1e1900 */
[----:B--2---:R-:W-:-:S06]  /*2a20*/  IMAD.WIDE.U32 R18, R11, 0x4, R18 ;  /* 0x000000040b127825 */ /* 0x004fcc00078e0012 */
[----:B------:R-:W2:Y:S01]  /*2a30*/  LDG.E R18, desc[UR14][R18.64] ;  /* 0x0000000e12127981 */ /* 0x000ea2000c1e1900 */
[----:B---3--:R-:W-:-:S06]  /*2a40*/  IMAD.WIDE.U32 R12, R11, 0x4, R12 ;  /* 0x000000040b0c7825 */ /* 0x008fcc00078e000c */
[----:B------:R-:W3:Y:S01]  /*2a50*/  LDG.E R13, desc[UR14][R12.64] ;  /* 0x0000000e0c0d7981 */ /* 0x000ee2000c1e1900 */
[----:B------:R-:W-:-:S05]  /*2a60*/  LEA R4, R11, R4, 0x2 ;  /* 0x000000040b047211 */ /* 0x000fca00078e10ff */
[----:B------:R-:W0:Y:S01]  /*2a70*/  LDS R5, [R4] ;  /* 0x0000000004057984 */ /* 0x000e220000000800 */
[----:B------:R-:W-:Y:S02]  /*2a80*/  HFMA2 R7, -RZ, RZ, 0, 0 ;  /* 0x00000000ff077431 */ /* 0x000fe400000001ff */
[----:B----4-:R-:W-:-:S04]  /*2a90*/  FMUL R3, R8, R15 ;  /* 0x0000000f08037220 */ /* 0x010fc80000400000 */
[----:B-----5:R-:W-:-:S04]  /*2aa0*/  FFMA R10, R10, R17, -R3 ;  /* 0x000000110a0a7223 */ /* 0x020fc80000000803 */
[----:B--2---:R-:W-:-:S04]  /*2ab0*/  FFMA R10, -R9, R18, R10 ;  /* 0x00000012090a7223 */ /* 0x004fc8000000010a */
[----:B------:R-:W-:Y:S01]  /*2ac0*/  FMUL R10, R10, 3 ;  /* 0x404000000a0a7820 */ /* 0x000fe20000400000 */
[----:B---3--:R-:W-:-:S04]  /*2ad0*/  FMUL R3, R13, R6 ;  /* 0x000000060d037220 */ /* 0x008fc80000400000 */
[----:B0-----:R-:W-:-:S05]  /*2ae0*/  FFMA R9, R10, R3, R5 ;  /* 0x000000030a097223 */ /* 0x001fca0000000005 */
[----:B------:R0:W-:Y:S01]  /*2af0*/  STS [R4], R9 ;  /* 0x0000000904007388 */ /* 0x0001e20000000800 */
[----:B------:R-:W-:Y:S02]  /*2b00*/  MOV R3, RZ ;  /* 0x000000ff00037202 */ /* 0x000fe40000000f00 */
[----:B------:R-:W-:-:S07]  /*2b10*/  MOV R5, UR12 ;  /* 0x0000000c00057c02 */ /* 0x000fce0008000f00 */
.L_x_131:
[----:B------:R-:W-:Y:S05]  /*2b20*/  BSYNC.RECONVERGENT B0 ;  /* 0x0000000000007941 */ /* 0x000fea0003800200 */
.L_x_130:
[----:B------:R-:W1:Y:S08]  /*2b30*/  LDC R0, c[0x0][0x3e4] ;  /* 0x0000f900ff007b82 */ /* 0x000e700000000800 */
[----:B0-----:R-:W0:Y:S08]  /*2b40*/  LDC.64 R8, c[0x0][0x390] ;  /* 0x0000e400ff087b82 */ /* 0x001e300000000a00 */
[----:B------:R-:W2:Y:S08]  /*2b50*/  LDC.64 R10, c[0x0][0x398] ;  /* 0x0000e600ff0a7b82 */ /* 0x000eb00000000a00 */
[----:B------:R-:W3:Y:S01]  /*2b60*/  LDC.64 R12, c[0x0][0x3a0] ;  /* 0x0000e800ff0c7b82 */ /* 0x000ee20000000a00 */
[----:B-1----:R-:W-:Y:S01]  /*2b70*/  ISETP.GE.AND P0, PT, R0, 0x1, PT ;  /* 0x000000010000780c */ /* 0x002fe20003f06270 */
[----:B0-----:R-:W-:-:S05]  /*2b80*/  IMAD.WIDE R8, R2, 0x4, R8 ;  /* 0x0000000402087825 */ /* 0x001fca00078e0208 */
[----:B------:R0:W-:Y:S01]  /*2b90*/  STG.E desc[UR14][R8.64], R3 ;  /* 0x0000000308007986 */ /* 0x0001e2000c10190e */
[----:B--2---:R-:W-:-:S05]  /*2ba0*/  IMAD.WIDE R10, R2, 0x4, R10 ;  /* 0x00000004020a7825 */ /* 0x004fca00078e020a */
[----:B------:R0:W-:Y:S01]  /*2bb0*/  STG.E desc[UR14][R10.64], R5 ;  /* 0x000000050a007986 */ /* 0x0001e2000c10190e */
[----:B---3--:R-:W-:-:S05]  /*2bc0*/  IMAD.WIDE R12, R2, 0x4, R12 ;  /* 0x00000004020c7825 */ /* 0x008fca00078e020c */
[----:B------:R0:W-:Y:S01]  /*2bd0*/  STG.E desc[UR14][R12.64], R7 ;  /* 0x000000070c007986 */ /* 0x0001e2000c10190e */
[----:B------:R-:W-:Y:S05]  /*2be0*/  @!P0 EXIT ;  /* 0x000000000000894d */ /* 0x000fea0003800000 */
[----:B0-----:R-:W-:Y:S01]  /*2bf0*/  FMUL R8, R5, R5 ;  /* 0x0000000505087220 */ /* 0x001fe20000400000 */
[C---:B------:R-:W-:Y:S02]  /*2c00*/  ISETP.GE.U32.AND P1, PT, R0.reuse, 0x4, PT ;  /* 0x000000040000780c */ /* 0x040fe40003f26070 */
[----:B------:R-:W-:Y:S01]  /*2c10*/  LOP3.LUT R4, R0, 0x3, RZ, 0xc0, !PT ;  /* 0x0000000300047812 */ /* 0x000fe200078ec0ff */
[----:B------:R-:W-:Y:S01]  /*2c20*/  FFMA R8, R3, R3, R8 ;  /* 0x0000000303087223 */ /* 0x000fe20000000008 */
[----:B------:R-:W-:Y:S02]  /*2c30*/  MOV R25, RZ ;  /* 0x000000ff00197202 */ /* 0x000fe40000000f00 */
[----:B------:R-:W-:Y:S01]  /*2c40*/  ISETP.NE.AND P0, PT, R4, RZ, PT ;  /* 0x000000ff0400720c */ /* 0x000fe20003f05270 */
[----:B------:R-:W-:-:S06]  /*2c50*/  FFMA R8, R7, R7, R8 ;  /* 0x0000000707087223 */ /* 0x000fcc0000000008 */
[----:B------:R-:W0:Y:S01]  /*2c60*/  F2F.F64.F32 R8, R8 ;  /* 0x0000000800087310 */ /* 0x000e220000201800 */
[----:B------:R-:W-:Y:S05]  /*2c70*/  @!P1 BRA `(.L_x_136) ;  /* 0x0000000400cc9947 */ /* 0x000fea0003800000 */
[----:B------:R-:W1:Y:S01]  /*2c80*/  LDCU.128 UR4, c[0x0][0x3c0] ;  /* 0x00007800ff0477ac */ /* 0x000e620008000c00 */
[----:B------:R-:W-:Y:S02]  /*2c90*/  LOP3.LUT R25, R0, 0x7ffffffc, RZ, 0xc0, !PT ;  /* 0x7ffffffc00197812 */ /* 0x000fe400078ec0ff */
[----:B------:R-:W-:Y:S01]  /*2ca0*/  MOV R24, R2 ;  /* 0x0000000200187202 */ /* 0x000fe20000000f00 */
[----:B------:R-:W2:Y:S01]  /*2cb0*/  LDCU.128 UR16, c[0x0][0x3d0] ;  /* 0x00007a00ff1077ac */ /* 0x000ea20008000c00 */
[----:B------:R-:W-:Y:S01]  /*2cc0*/  IADD3 R26, PT, PT, -R25, RZ, RZ ;  /* 0x000000ff191a7210 */ /* 0x000fe20007ffe1ff */
[----:B-1----:R-:W-:Y:S02]  /*2cd0*/  UIADD3 UR10, UP0, UPT, UR4, 0x8, URZ ;  /* 0x00000008040a7890 */ /* 0x002fe4000ff1e0ff */
[----:B------:R-:W-:Y:S02]  /*2ce0*/  UIADD3 UR8, UP1, UPT, UR6, 0x8, URZ ;  /* 0x0000000806087890 */ /* 0x000fe4000ff3e0ff */
[----:B--2---:R-:W-:-:S02]  /*2cf0*/  UIADD3 UR6, UP2, UPT, UR16, 0x8, URZ ;  /* 0x0000000810067890 */ /* 0x004fc4000ff5e0ff */
[----:B------:R-:W-:Y:S01]  /*2d00*/  UIADD3 UR4, UP3, UPT, UR18, 0x8, URZ ;  /* 0x0000000812047890 */ /* 0x000fe2000ff7e0ff */
[----:B------:R-:W-:Y:S01]  /*2d10*/  MOV R16, UR10 ;  /* 0x0000000a00107c02 */ /* 0x000fe20008000f00 */
[----:B------:R-:W-:Y:S01]  /*2d20*/  UIADD3.X UR11, UPT, UPT, URZ, UR5, URZ, UP0, !UPT ;  /* 0x00000005ff0b7290 */ /* 0x000fe200087fe4ff */
[----:B------:R-:W-:Y:S01]  /*2d30*/  MOV R10, UR8 ;  /* 0x00000008000a7c02 */ /* 0x000fe20008000f00 */
[----:B------:R-:W-:Y:S01]  /*2d40*/  UIADD3.X UR9, UPT, UPT, URZ, UR7, URZ, UP1, !UPT ;  /* 0x00000007ff097290 */ /* 0x000fe20008ffe4ff */
[----:B------:R-:W-:Y:S01]  /*2d50*/  MOV R12, UR6 ;  /* 0x00000006000c7c02 */ /* 0x000fe20008000f00 */
[----:B------:R-:W-:Y:S01]  /*2d60*/  UIADD3.X UR7, UPT, UPT, URZ, UR17, URZ, UP2, !UPT ;  /* 0x00000011ff077290 */ /* 0x000fe200097fe4ff */
[----:B------:R-:W-:Y:S01]  /*2d70*/  MOV R14, UR4 ;  /* 0x00000004000e7c02 */ /* 0x000fe20008000f00 */
[----:B------:R-:W-:Y:S01]  /*2d80*/  UIADD3.X UR5, UPT, UPT, URZ, UR19, URZ, UP3, !UPT ;  /* 0x00000013ff057290 */ /* 0x000fe20009ffe4ff */
[----:B------:R-:W-:Y:S02]  /*2d90*/  MOV R17, UR11 ;  /* 0x0000000b00117c02 */ /* 0x000fe40008000f00 */
[----:B------:R-:W-:-:S02]  /*2da0*/  MOV R11, UR9 ;  /* 0x00000009000b7c02 */ /* 0x000fc40008000f00 */
[----:B------:R-:W-:Y:S02]  /*2db0*/  MOV R13, UR7 ;  /* 0x00000007000d7c02 */ /* 0x000fe40008000f00 */
[----:B------:R-:W-:-:S07]  /*2dc0*/  MOV R15, UR5 ;  /* 0x00000005000f7c02 */ /* 0x000fce0008000f00 */
.L_x_137:
[----:B-1----:R-:W2:Y:S04]  /*2dd0*/  LDG.E R18, desc[UR14][R10.64+-0x8] ;  /* 0xfffff80e0a127981 */ /* 0x002ea8000c1e1900 */
[----:B------:R-:W3:Y:S04]  /*2de0*/  LDG.E R20, desc[UR14][R16.64+-0x8] ;  /* 0xfffff80e10147981 */ /* 0x000ee8000c1e1900 */
[----:B------:R-:W4:Y:S04]  /*2df0*/  LDG.E R21, desc[UR14][R12.64+-0x8] ;  /* 0xfffff80e0c157981 */ /* 0x000f28000c1e1900 */
[----:B------:R-:W5:Y:S01]  /*2e00*/  LDG.E R23, desc[UR14][R14.64+-0x8] ;  /* 0xfffff80e0e177981 */ /* 0x000f62000c1e1900 */
[----:B--2---:R-:W-:-:S04]  /*2e10*/  FMUL R19, R18, R5 ;  /* 0x0000000512137220 */ /* 0x004fc80000400000 */
[----:B---3--:R-:W-:-:S04]  /*2e20*/  FFMA R20, R20, R3, R19 ;  /* 0x0000000314147223 */ /* 0x008fc80000000013 */
[----:B----4-:R-:W-:-:S04]  /*2e30*/  FFMA R20, R21, R7, R20 ;  /* 0x0000000715147223 */ /* 0x010fc80000000014 */
[----:B------:R-:W-:Y:S01]  /*2e40*/  FMUL R27, R20, 3 ;  /* 0x40400000141b7820 */ /* 0x000fe20000400000 */
[----:B-----5:R-:W-:Y:S02]  /*2e50*/  FMUL R28, R23, R6 ;  /* 0x00000006171c7220 */ /* 0x020fe40000400000 */
[----:B------:R-:W1:Y:S01]  /*2e60*/  LDC.64 R22, c[0x0][0x388] ;  /* 0x0000e200ff167b82 */ /* 0x000e620000000a00 */
[----:B------:R-:W2:Y:S01]  /*2e70*/  F2F.F64.F32 R20, R27 ;  /* 0x0000001b00147310 */ /* 0x000ea20000201800 */
[----:B------:R-:W-:-:S07]  /*2e80*/  FMUL R29, R27, R27 ;  /* 0x0000001b1b1d7220 */ /* 0x000fce0000400000 */
[----:B------:R-:W3:Y:S01]  /*2e90*/  F2F.F64.F32 R18, R29 ;  /* 0x0000001d00127310 */ /* 0x000ee20000201800 */
[----:B--2---:R-:W-:-:S08]  /*2ea0*/  DADD R20, R20, 1 ;  /* 0x3ff0000014147429 */ /* 0x004fd00000000000 */
[----:B---3--:R-:W-:Y:S01]  /*2eb0*/  DFMA R18, R18, 0.5, R20 ;  /* 0x3fe000001212782b */ /* 0x008fe20000000014 */
[----:B-1----:R-:W-:Y:S01]  /*2ec0*/  IMAD.WIDE R22, R24, 0x4, R22 ;  /* 0x0000000418167825 */ /* 0x002fe200078e0216 */
[----:B------:R-:W1:Y:S06]  /*2ed0*/  F2F.F64.F32 R20, R28 ;  /* 0x0000001c00147310 */ /* 0x000e6c0000201800 */
[----:B0-----:R-:W-:-:S08]  /*2ee0*/  DFMA R18, R8, -1.5, R18 ;  /* 0xbff800000812782b */ /* 0x001fd00000000012 */
[----:B-1----:R-:W-:-:S10]  /*2ef0*/  DMUL R18, R20, R18 ;  /* 0x0000001214127228 */ /* 0x002fd40000000000 */
[----:B------:R-:W0:Y:S02]  /*2f00*/  F2F.F32.F64 R19, R18 ;  /* 0x0000001200137310 */ /* 0x000e240000301000 */
[----:B0-----:R0:W-:Y:S04]  /*2f10*/  STG.E desc[UR14][R22.64], R19 ;  /* 0x0000001316007986 */ /* 0x0011e8000c10190e */
[----:B------:R-:W2:Y:S04]  /*2f20*/  LDG.E R21, desc[UR14][R10.64+-0x4] ;  /* 0xfffffc0e0a157981 */ /* 0x000ea8000c1e1900 */
[----:B------:R-:W3:Y:S04]  /*2f30*/  LDG.E R20, desc[UR14][R16.64+-0x4] ;  /* 0xfffffc0e10147981 */ /* 0x000ee8000c1e1900 */
[----:B------:R-:W4:Y:S04]  /*2f40*/  LDG.E R29, desc[UR14][R12.64+-0x4] ;  /* 0xfffffc0e0c1d7981 */ /* 0x000f28000c1e1900 */
[----:B------:R-:W5:Y:S01]  /*2f50*/  LDG.E R27, desc[UR14][R14.64+-0x4] ;  /* 0xfffffc0e0e1b7981 */ /* 0x000f62000c1e1900 */
[----:B--2---:R-:W-:-:S04]  /*2f60*/  FMUL R21, R21, R5 ;  /* 0x0000000515157220 */ /* 0x004fc80000400000 */
[----:B---3--:R-:W-:-:S04]  /*2f70*/  FFMA R20, R20, R3, R21 ;  /* 0x0000000314147223 */ /* 0x008fc80000000015 */
[----:B----4-:R-:W-:-:S04]  /*2f80*/  FFMA R20, R29, R7, R20 ;  /* 0x000000071d147223 */ /* 0x010fc80000000014 */
[----:B------:R-:W-:-:S04]  /*2f90*/  FMUL R28, R20, 3 ;  /* 0x40400000141c7820 */ /* 0x000fc80000400000 */
[----:B------:R-:W1:Y:S01]  /*2fa0*/  F2F.F64.F32 R20, R28 ;  /* 0x0000001c00147310 */ /* 0x000e620000201800 */
[----:B------:R-:W-:-:S07]  /*2fb0*/  FMUL R29, R28, R28 ;  /* 0x0000001c1c1d7220 */ /* 0x000fce0000400000 */
[----:B0-----:R-:W0:Y:S01]  /*2fc0*/  F2F.F64.F32 R18, R29 ;  /* 0x0000001d00127310 */ /* 0x001e220000201800 */
[----:B-1----:R-:W-:-:S08]  /*2fd0*/  DADD R20, R20, 1 ;  /* 0x3ff0000014147429 */ /* 0x002fd00000000000 */
[----:B0-----:R-:W-:Y:S01]  /*2fe0*/  DFMA R18, R18, 0.5, R20 ;  /* 0x3fe000001212782b */ /* 0x001fe20000000014 */
[----:B-----5:R-:W-:Y:S02]  /*2ff0*/  FMUL R20, R27, R6 ;  /* 0x000000061b147220 */ /* 0x020fe40000400000 */
[----:B------:R-:W0:Y:S04]  /*3000*/  LDC R27, c[0x0][0x3e0] ;  /* 0x0000f800ff1b7b82 */ /* 0x000e280000000800 */
[----:B------:R-:W1:Y:S01]  /*3010*/  F2F.F64.F32 R20, R20 ;  /* 0x0000001400147310 */ /* 0x000e620000201800 */
[----:B------:R-:W-:-:S08]  /*3020*/  DFMA R18, R8, -1.5, R18 ;  /* 0xbff800000812782b */ /* 0x000fd00000000012 */
[----:B-1----:R-:W-:Y:S01]  /*3030*/  DMUL R18, R20, R18 ;  /* 0x0000001214127228 */ /* 0x002fe20000000000 */
        /* <DEDUP_REMOVED lines=36> */
[----:B0-----:R-:W-:Y:S01]  /*3280*/  IMAD.WIDE R18, R27, 0x4, R18 ;  /* 0x000000041b127825 */ /* 0x001fe200078e0212 */
[----:B------:R-:W-:Y:S02]  /*3290*/  IADD3 R26, PT, PT, R26, 0x4, RZ ;  /* 0x000000041a1a7810 */ /* 0x000fe40007ffe0ff */
[----:B------:R-:W-:Y:S02]  /*32a0*/  IADD3 R16, P2, PT, R16, 0x10, RZ ;  /* 0x0000001010107810 */ /* 0x000fe40007f5e0ff */
[----:B------:R-:W-:Y:S01]  /*32b0*/  DFMA R22, R8, -1.5, R22 ;  /* 0xbff800000816782b */ /* 0x000fe20000000016 */
[----:B------:R-:W-:Y:S02]  /*32c0*/  ISETP.NE.AND P1, PT, R26, RZ, PT ;  /* 0x000000ff1a00720c */ /* 0x000fe40003f25270 */
[----:B------:R-:W-:-:S02]  /*32d0*/  IADD3 R10, P3, PT, R10, 0x10, RZ ;  /* 0x000000100a0a7810 */ /* 0x000fc40007f7e0ff */
[----:B------:R-:W-:Y:S02]  /*32e0*/  IADD3 R12, P4, PT, R12, 0x10, RZ ;  /* 0x000000100c0c7810 */ /* 0x000fe40007f9e0ff */
[----:B-1----:R-:W-:Y:S02]  /*32f0*/  IADD3 R14, P5, PT, R14, 0x10, RZ ;  /* 0x000000100e0e7810 */ /* 0x002fe40007fbe0ff */
[----:B------:R-:W-:Y:S02]  /*3300*/  IADD3.X R17, PT, PT, RZ, R17, RZ, P2, !PT ;  /* 0x00000011ff117210 */ /* 0x000fe400017fe4ff */
[----:B------:R-:W-:Y:S02]  /*3310*/  IADD3.X R11, PT, PT, RZ, R11, RZ, P3, !PT ;  /* 0x0000000bff0b7210 */ /* 0x000fe40001ffe4ff */
[----:B------:R-:W-:Y:S02]  /*3320*/  IADD3.X R13, PT, PT, RZ, R13, RZ, P4, !PT ;  /* 0x0000000dff0d7210 */ /* 0x000fe400027fe4ff */
[----:B------:R-:W-:-:S02]  /*3330*/  IADD3.X R15, PT, PT, RZ, R15, RZ, P5, !PT ;  /* 0x0000000fff0f7210 */ /* 0x000fc40002ffe4ff */
[----:B------:R-:W-:Y:S01]  /*3340*/  LEA R24, R27, R24, 0x2 ;  /* 0x000000181b187211 */ /* 0x000fe200078e10ff */
[----:B--2---:R-:W-:-:S04]  /*3350*/  FMUL R29, R21, R6 ;  /* 0x00000006151d7220 */ /* 0x004fc80000400000 */
[----:B------:R-:W0:Y:S02]  /*3360*/  F2F.F64.F32 R20, R29 ;  /* 0x0000001d00147310 */ /* 0x000e240000201800 */
[----:B0-----:R-:W-:-:S10]  /*3370*/  DMUL R20, R20, R22 ;  /* 0x0000001614147228 */ /* 0x001fd40000000000 */
[----:B------:R-:W0:Y:S02]  /*3380*/  F2F.F32.F64 R21, R20 ;  /* 0x0000001400157310 */ /* 0x000e240000301000 */
[----:B0-----:R1:W-:Y:S01]  /*3390*/  STG.E desc[UR14][R18.64], R21 ;  /* 0x0000001512007986 */ /* 0x0013e2000c10190e */
[----:B------:R-:W-:Y:S05]  /*33a0*/  @P1 BRA `(.L_x_137) ;  /* 0xfffffff800881947 */ /* 0x000fea000383ffff */
.L_x_136:
[----:B------:R-:W-:Y:S05]  /*33b0*/  @!P0 EXIT ;  /* 0x000000000000894d */ /* 0x000fea0003800000 */
[----:B------:R-:W-:Y:S02]  /*33c0*/  ISETP.NE.AND P0, PT, R4, 0x1, PT ;  /* 0x000000010400780c */ /* 0x000fe40003f05270 */
[----:B------:R-:W-:-:S04]  /*33d0*/  LOP3.LUT R0, R0, 0x1, RZ, 0xc0, !PT ;  /* 0x0000000100007812 */ /* 0x000fc800078ec0ff */
[----:B------:R-:W-:-:S07]  /*33e0*/  ISETP.NE.U32.AND P1, PT, R0, 0x1, PT ;  /* 0x000000010000780c */ /* 0x000fce0003f25070 */
[----:B------:R-:W-:Y:S06]  /*33f0*/  @!P0 BRA `(.L_x_138) ;  /* 0x0000000000d08947 */ /* 0x000fec0003800000 */
[----:B-1----:R-:W1:Y:S08]  /*3400*/  LDC.64 R18, c[0x0][0x3c8] ;  /* 0x0000f200ff127b82 */ /* 0x002e700000000a00 */
[----:B------:R-:W2:Y:S08]  /*3410*/  LDC.64 R12, c[0x0][0x3c0] ;  /* 0x0000f000ff0c7b82 */ /* 0x000eb00000000a00 */
[----:B------:R-:W3:Y:S01]  /*3420*/  LDC.64 R16, c[0x0][0x3d0] ;  /* 0x0000f400ff107b82 */ /* 0x000ee20000000a00 */
[----:B-1----:R-:W-:-:S07]  /*3430*/  IMAD.WIDE.U32 R18, R25, 0x4, R18 ;  /* 0x0000000419127825 */ /* 0x002fce00078e0012 */
[----:B------:R-:W1:Y:S01]  /*3440*/  LDC.64 R14, c[0x0][0x3d8] ;  /* 0x0000f600ff0e7b82 */ /* 0x000e620000000a00 */
[----:B------:R-:W4:Y:S01]  /*3450*/  LDG.E R4, desc[UR14][R18.64] ;  /* 0x0000000e12047981 */ /* 0x000f22000c1e1900 */
[----:B--2---:R-:W-:-:S05]  /*3460*/  IMAD.WIDE.U32 R12, R25, 0x4, R12 ;  /* 0x00000004190c7825 */ /* 0x004fca00078e000c */
[----:B------:R-:W2:Y:S01]  /*3470*/  LDG.E R0, desc[UR14][R12.64] ;  /* 0x0000000e0c007981 */ /* 0x000ea2000c1e1900 */
[----:B---3--:R-:W-:-:S05]  /*3480*/  IMAD.WIDE.U32 R16, R25, 0x4, R16 ;  /* 0x0000000419107825 */ /* 0x008fca00078e0010 */
[----:B------:R-:W3:Y:S01]  /*3490*/  LDG.E R23, desc[UR14][R16.64] ;  /* 0x0000000e10177981 */ /* 0x000ee2000c1e1900 */
[----:B-1----:R-:W-:-:S05]  /*34a0*/  IMAD.WIDE.U32 R14, R25, 0x4, R14 ;  /* 0x00000004190e7825 */ /* 0x002fca00078e000e */
[----:B------:R-:W5:Y:S01]  /*34b0*/  LDG.E R11, desc[UR14][R14.64] ;  /* 0x0000000e0e0b7981 */ /* 0x000f62000c1e1900 */
[----:B----4-:R-:W-:-:S04]  /*34c0*/  FMUL R21, R4, R5 ;  /* 0x0000000504157220 */ /* 0x010fc80000400000 */
[----:B--2---:R-:W-:-:S04]  /*34d0*/  FFMA R0, R0, R3, R21 ;  /* 0x0000000300007223 */ /* 0x004fc80000000015 */
[----:B---3--:R-:W-:-:S04]  /*34e0*/  FFMA R0, R23, R7, R0 ;  /* 0x0000000717007223 */ /* 0x008fc80000000000 */
[----:B------:R-:W-:Y:S02]  /*34f0*/  FMUL R4, R0, 3 ;  /* 0x4040000000047820 */ /* 0x000fe40000400000 */
[----:B------:R-:W1:Y:S02]  /*3500*/  LDC R0, c[0x0][0x3e0] ;  /* 0x0000f800ff007b82 */ /* 0x000e640000000800 */
[----:B------:R-:W2:Y:S01]  /*3510*/  F2F.F64.F32 R20, R4 ;  /* 0x0000000400147310 */ /* 0x000ea20000201800 */
[----:B------:R-:W-:-:S07]  /*3520*/  FMUL R26, R4, R4 ;  /* 0x00000004041a7220 */ /* 0x000fce0000400000 */
[----:B------:R-:W3:Y:S01]  /*3530*/  F2F.F64.F32 R22, R26 ;  /* 0x0000001a00167310 */ /* 0x000ee20000201800 */
[----:B-----5:R-:W-:Y:S02]  /*3540*/  FMUL R24, R11, R6 ;  /* 0x000000060b187220 */ /* 0x020fe40000400000 */
[----:B------:R-:W4:Y:S01]  /*3550*/  LDC.64 R10, c[0x0][0x388] ;  /* 0x0000e200ff0a7b82 */ /* 0x000f220000000a00 */
[----:B--2---:R-:W-:-:S08]  /*3560*/  DADD R20, R20, 1 ;  /* 0x3ff0000014147429 */ /* 0x004fd00000000000 */
[----:B---3--:R-:W-:Y:S02]  /*3570*/  DFMA R22, R22, 0.5, R20 ;  /* 0x3fe000001616782b */ /* 0x008fe40000000014 */
[----:B------:R-:W2:Y:S06]  /*3580*/  F2F.F64.F32 R20, R24 ;  /* 0x0000001800147310 */ /* 0x000eac0000201800 */
[----:B0-----:R-:W-:-:S08]  /*3590*/  DFMA R22, R8, -1.5, R22 ;  /* 0xbff800000816782b */ /* 0x001fd00000000016 */
[----:B--2---:R-:W-:-:S06]  /*35a0*/  DMUL R20, R20, R22 ;  /* 0x0000001614147228 */ /* 0x004fcc0000000000 */
[----:B------:R-:W0:Y:S01]  /*35b0*/  F2F.F32.F64 R23, R20 ;  /* 0x0000001400177310 */ /* 0x000e220000301000 */
[----:B-1----:R-:W-:-:S04]  /*35c0*/  IMAD R27, R25, R0, R2 ;  /* 0x00000000191b7224 */ /* 0x002fc800078e0202 */
[----:B----4-:R-:W-:-:S05]  /*35d0*/  IMAD.WIDE R10, R27, 0x4, R10 ;  /* 0x000000041b0a7825 */ /* 0x010fca00078e020a */
[----:B0-----:R0:W-:Y:S04]  /*35e0*/  STG.E desc[UR14][R10.64], R23 ;  /* 0x000000170a007986 */ /* 0x0011e8000c10190e */
[----:B------:R-:W2:Y:S04]  /*35f0*/  LDG.E R18, desc[UR14][R18.64+0x4] ;  /* 0x0000040e12127981 */ /* 0x000ea8000c1e1900 */
[----:B------:R-:W3:Y:S04]  /*3600*/  LDG.E R12, desc[UR14][R12.64+0x4] ;  /* 0x0000040e0c0c7981 */ /* 0x000ee8000c1e1900 */
[----:B------:R-:W4:Y:S04]  /*3610*/  LDG.E R17, desc[UR14][R16.64+0x4] ;  /* 0x0000040e10117981 */ /* 0x000f28000c1e1900 */
[----:B------:R-:W5:Y:S01]  /*3620*/  LDG.E R15, desc[UR14][R14.64+0x4] ;  /* 0x0000040e0e0f7981 */ /* 0x000f62000c1e1900 */
        /* <DEDUP_REMOVED lines=9> */
[----:B-----5:R-:W-:Y:S01]  /*36c0*/  FMUL R18, R15, R6 ;  /* 0x000000060f127220 */ /* 0x020fe20000400000 */
[----:B0-----:R-:W-:-:S06]  /*36d0*/  DADD R20, R20, 1 ;  /* 0x3ff0000014147429 */ /* 0x001fcc0000000000 */
[----:B------:R-:W0:Y:S02]  /*36e0*/  F2F.F64.F32 R12, R18 ;  /* 0x00000012000c7310 */ /* 0x000e240000201800 */
[----:B-1----:R-:W-:-:S08]  /*36f0*/  DFMA R20, R22, 0.5, R20 ;  /* 0x3fe000001614782b */ /* 0x002fd00000000014 */
[----:B------:R-:W-:-:S08]  /*3700*/  DFMA R20, R8, -1.5, R20 ;  /* 0xbff800000814782b */ /* 0x000fd00000000014 */
[----:B0-----:R-:W-:-:S10]  /*3710*/  DMUL R12, R12, R20 ;  /* 0x000000140c0c7228 */ /* 0x001fd40000000000 */
[----:B------:R-:W0:Y:S02]  /*3720*/  F2F.F32.F64 R13, R12 ;  /* 0x0000000c000d7310 */ /* 0x000e240000301000 */
[----:B0-----:R2:W-:Y:S02]  /*3730*/  STG.E desc[UR14][R10.64], R13 ;  /* 0x0000000d0a007986 */ /* 0x0015e4000c10190e */
.L_x_138:
[----:B------:R-:W-:Y:S05]  /*3740*/  @P1 EXIT ;  /* 0x000000000000194d */ /* 0x000fea0003800000 */
[----:B--2---:R-:W2:Y:S01]  /*3750*/  LDC.64 R12, c[0x0][0x3c8] ;  /* 0x0000f200ff0c7b82 */ /* 0x004ea20000000a00 */
[----:B------:R-:W3:Y:S07]  /*3760*/  LDCU UR4, c[0x0][0x3e0] ;  /* 0x00007c00ff0477ac */ /* 0x000eee0008000800 */
[----:B------:R-:W4:Y:S08]  /*3770*/  LDC.64 R10, c[0x0][0x3c0] ;  /* 0x0000f000ff0a7b82 */ /* 0x000f300000000a00 */
[----:B------:R-:W5:Y:S01]  /*3780*/  LDC.64 R14, c[0x0][0x3d0] ;  /* 0x0000f400ff0e7b82 */ /* 0x000f620000000a00 */
[----:B--2---:R-:W-:-:S07]  /*3790*/  IMAD.WIDE.U32 R12, R25, 0x4, R12 ;  /* 0x00000004190c7825 */ /* 0x004fce00078e000c */
[----:B------:R-:W2:Y:S01]  /*37a0*/  LDC.64 R16, c[0x0][0x3d8] ;  /* 0x0000f600ff107b82 */ /* 0x000ea20000000a00 */
[----:B------:R-:W3:Y:S01]  /*37b0*/  LDG.E R12, desc[UR14][R12.64] ;  /* 0x0000000e0c0c7981 */ /* 0x000ee2000c1e1900 */
[----:B----4-:R-:W-:-:S06]  /*37c0*/  IMAD.WIDE.U32 R10, R25, 0x4, R10 ;  /* 0x00000004190a7825 */ /* 0x010fcc00078e000a */
[----:B------:R-:W4:Y:S01]  /*37d0*/  LDG.E R10, desc[UR14][R10.64] ;  /* 0x0000000e0a0a7981 */ /* 0x000f22000c1e1900 */
[----:B-----5:R-:W-:-:S06]  /*37e0*/  IMAD.WIDE.U32 R14, R25, 0x4, R14 ;  /* 0x00000004190e7825 */ /* 0x020fcc00078e000e */
[----:B------:R-:W5:Y:S01]  /*37f0*/  LDG.E R15, desc[UR14][R14.64] ;  /* 0x0000000e0e0f7981 */ /* 0x000f62000c1e1900 */
[----:B--2---:R-:W-:-:S06]  /*3800*/  IMAD.WIDE.U32 R16, R25, 0x4, R16 ;  /* 0x0000000419107825 */ /* 0x004fcc00078e0010 */
[----:B------:R-:W2:Y:S01]  /*3810*/  LDG.E R17, desc[UR14][R16.64] ;  /* 0x0000000e10117981 */ /* 0x000ea2000c1e1900 */
[----:B---3--:R-:W-:Y:S02]  /*3820*/  IMAD R25, R25, UR4, R2 ;  /* 0x0000000419197c24 */ /* 0x008fe4000f8e0202 */
[----:B------:R-:W-:-:S04]  /*3830*/  FMUL R5, R12, R5 ;  /* 0x000000050c057220 */ /* 0x000fc80000400000 */
[----:B----4-:R-:W-:-:S04]  /*3840*/  FFMA R0, R10, R3, R5 ;  /* 0x000000030a007223 */ /* 0x010fc80000000005 */
[----:B-----5:R-:W-:-:S04]  /*3850*/  FFMA R0, R15, R7, R0 ;  /* 0x000000070f007223 */ /* 0x020fc80000000000 */
[----:B------:R-:W-:-:S04]  /*3860*/  FMUL R0, R0, 3 ;  /* 0x4040000000007820 */ /* 0x000fc80000400000 */
[----:B------:R-:W3:Y:S01]  /*3870*/  F2F.F64.F32 R4, R0 ;  /* 0x0000000000047310 */ /* 0x000ee20000201800 */
[----:B------:R-:W-:-:S07]  /*3880*/  FMUL R3, R0, R0 ;  /* 0x0000000000037220 */ /* 0x000fce0000400000 */
[----:B------:R-:W4:Y:S01]  /*3890*/  F2F.F64.F32 R10, R3 ;  /* 0x00000003000a7310 */ /* 0x000f220000201800 */
[----:B--2---:R-:W-:Y:S02]  /*38a0*/  FMUL R12, R17, R6 ;  /* 0x00000006110c7220 */ /* 0x004fe40000400000 */
[----:B------:R-:W2:Y:S01]  /*38b0*/  LDC.64 R6, c[0x0][0x388] ;  /* 0x0000e200ff067b82 */ /* 0x000ea20000000a00 */
[----:B---3--:R-:W-:-:S08]  /*38c0*/  DADD R4, R4, 1 ;  /* 0x3ff0000004047429 */ /* 0x008fd00000000000 */
[----:B----4-:R-:W-:Y:S02]  /*38d0*/  DFMA R10, R10, 0.5, R4 ;  /* 0x3fe000000a0a782b */ /* 0x010fe40000000004 */
[----:B------:R-:W3:Y:S06]  /*38e0*/  F2F.F64.F32 R4, R12 ;  /* 0x0000000c00047310 */ /* 0x000eec0000201800 */
[----:B0-----:R-:W-:-:S08]  /*38f0*/  DFMA R10, R8, -1.5, R10 ;  /* 0xbff80000080a782b */ /* 0x001fd0000000000a */
[----:B---3--:R-:W-:-:S10]  /*3900*/  DMUL R4, R4, R10 ;  /* 0x0000000a04047228 */ /* 0x008fd40000000000 */
[----:B------:R-:W0:Y:S01]  /*3910*/  F2F.F32.F64 R5, R4 ;  /* 0x0000000400057310 */ /* 0x000e220000301000 */
[----:B--2---:R-:W-:-:S05]  /*3920*/  IMAD.WIDE R2, R25, 0x4, R6 ;  /* 0x0000000419027825 */ /* 0x004fca00078e0206 */
[----:B0-----:R-:W-:Y:S01]  /*3930*/  STG.E desc[UR14][R2.64], R5 ;  /* 0x0000000502007986 */ /* 0x001fe2000c10190e */
[----:B------:R-:W-:Y:S05]  /*3940*/  EXIT ;  /* 0x000000000000794d */ /* 0x000fea0003800000 */
        .weak           $__internal_3_$__cuda_sm3x_div_rn_noftz_f32_slowpath
        .type           $__internal_3_$__cuda_sm3x_div_rn_noftz_f32_slowpath,@function
        .size           $__internal_3_$__cuda_sm3x_div_rn_noftz_f32_slowpath,(.L_x_191 - $__internal_3_$__cuda_sm3x_div_rn_noftz_f32_slowpath)
$__internal_3_$__cuda_sm3x_div_rn_noftz_f32_slowpath:
        /* <DEDUP_REMOVED lines=35> */
.L_x_140:
[----:B------:R-:W-:Y:S01]  /*3b80*/  LEA R13, R11, 0xc0800000, 0x17 ;  /* 0xc08000000b0d7811 */ /* 0x000fe200078eb8ff */
[----:B------:R-:W-:Y:S03]  /*3b90*/  BSSY.RECONVERGENT B2, `(.L_x_145) ;  /* 0x0000036000027945 */ /* 0x000fe60003800200 */
[----:B------:R-:W-:Y:S02]  /*3ba0*/  IADD3 R13, PT, PT, -R13, R12, RZ ;  /* 0x0000000c0d0d7210 */ /* 0x000fe40007ffe1ff */
[----:B------:R-:W-:Y:S02]  /*3bb0*/  IADD3 R12, PT, PT, R15, -0x7f, RZ ;  /* 0xffffff810f0c7810 */ /* 0x000fe40007ffe0ff */
[----:B------:R-:W0:Y:S01]  /*3bc0*/  MUFU.RCP R14, R13 ;  /* 0x0000000d000e7308 */ /* 0x000e220000001000 */
[----:B------:R-:W-:Y:S02]  /*3bd0*/  FADD.FTZ R16, -R13, -RZ ;  /* 0x800000ff0d107221 */ /* 0x000fe40000010100 */
[C---:B------:R-:W-:Y:S01]  /*3be0*/  IMAD R3, R12.reuse, -0x800000, R3 ;  /* 0xff8000000c037824 */ /* 0x040fe200078e0203 */
        /* <DEDUP_REMOVED lines=44> */
.L_x_147:
[----:B------:R-:W-:-:S04]  /*3eb0*/  LOP3.LUT R3, R3, 0x80000000, RZ, 0xc0, !PT ;  /* 0x8000000003037812 */ /* 0x000fc800078ec0ff */
[----:B------:R-:W-:Y:S01]  /*3ec0*/  LOP3.LUT R3, R3, 0x7f800000, RZ, 0xfc, !PT ;  /* 0x7f80000003037812 */ /* 0x000fe200078efcff */
[----:B------:R-:W-:Y:S06]  /*3ed0*/  BRA `(.L_x_148) ;  /* 0x0000000000047947 */ /* 0x000fec0003800000 */
.L_x_146:
[----:B------:R-:W-:-:S07]  /*3ee0*/  LEA R3, R12, R3, 0x17 ;  /* 0x000000030c037211 */ /* 0x000fce00078eb8ff */
.L_x_148:
[----:B------:R-:W-:Y:S05]  /*3ef0*/  BSYNC.RECONVERGENT B2 ;  /* 0x0000000000027941 */ /* 0x000fea0003800200 */
.L_x_145:
[----:B------:R-:W-:Y:S05]  /*3f00*/  BRA `(.L_x_149) ;  /* 0x0000000000207947 */ /* 0x000fea0003800000 */
.L_x_144:
[----:B------:R-:W-:-:S04]  /*3f10*/  LOP3.LUT R3, R12, 0x80000000, R3, 0x48, !PT ;  /* 0x800000000c037812 */ /* 0x000fc800078e4803 */
[----:B------:R-:W-:Y:S01]  /*3f20*/  LOP3.LUT R3, R3, 0x7f800000, RZ, 0xfc, !PT ;  /* 0x7f80000003037812 */ /* 0x000fe200078efcff */
[----:B------:R-:W-:Y:S06]  /*3f30*/  BRA `(.L_x_149) ;  /* 0x0000000000147947 */ /* 0x000fec0003800000 */
.L_x_143:
[----:B------:R-:W-:Y:S01]  /*3f40*/  LOP3.LUT R3, R12, 0x80000000, R3, 0x48, !PT ;  /* 0x800000000c037812 */ /* 0x000fe200078e4803 */
[----:B------:R-:W-:Y:S06]  /*3f50*/  BRA `(.L_x_149) ;  /* 0x00000000000c7947 */ /* 0x000fec0003800000 */
.L_x_142:
[----:B------:R-:W0:Y:S01]  /*3f60*/  MUFU.RSQ R3, -QNAN ;  /* 0xffc0000000037908 */ /* 0x000e220000001400 */
[----:B------:R-:W-:Y:S05]  /*3f70*/  BRA `(.L_x_149) ;  /* 0x0000000000047947 */ /* 0x000fea0003800000 */
.L_x_141:
[----:B------:R-:W-:-:S07]  /*3f80*/  FADD.FTZ R3, R3, R6 ;  /* 0x0000000603037221 */ /* 0x000fce0000010000 */
.L_x_149:
[----:B------:R-:W-:Y:S05]  /*3f90*/  BSYNC.RECONVERGENT B1 ;  /* 0x0000000000017941 */ /* 0x000fea0003800200 */
.L_x_139:
[----:B------:R-:W-:-:S04]  /*3fa0*/  HFMA2 R11, -RZ, RZ, 0, 0 ;  /* 0x00000000ff0b7431 */ /* 0x000fc800000001ff */
[----:B0-----:R-:W-:Y:S05]  /*3fb0*/  RET.REL.NODEC R10 `(_Z15pre_collide_15sPfS_S_S_S_PKiS1_fPKfS3_S3_S3_ii) ;  /* 0xffffffc00a107950 */ /* 0x001fea0003c3ffff */
.L_x_150:
        /* <DEDUP_REMOVED lines=12> */
.L_x_191:


//--------------------- .text._Z18pre_streamLBGK_15sPfS_PKiS1_ffPKfS3_S3_S3_ii --------------------------
	.section	.text._Z18pre_streamLBGK_15sPfS_PKiS1_ffPKfS3_S3_S3_ii,"ax",@progbits
	.align	128
        .global         _Z18pre_streamLBGK_15sPfS_PKiS1_ffPKfS3_S3_S3_ii
        .type           _Z18pre_streamLBGK_15sPfS_PKiS1_ffPKfS3_S3_S3_ii,@function
        .size           _Z18pre_streamLBGK_15sPfS_PKiS1_ffPKfS3_S3_S3_ii,(.L_x_192 - _Z18pre_streamLBGK_15sPfS_PKiS1_ffPKfS3_S3_S3_ii)
        .other          _Z18pre_streamLBGK_15sPfS_PKiS1_ffPKfS3_S3_S3_ii,@"STO_CUDA_ENTRY STV_DEFAULT"
_Z18pre_streamLBGK_15sPfS_PKiS1_ffPKfS3_S3_S3_ii:
.text._Z18pre_streamLBGK_15sPfS_PKiS1_ffPKfS3_S3_S3_ii:
[----:B------:R-:W-:Y:S01]  /*0000*/  LDC R1, c[0x0][0x37c] ;  /* 0x0000df00ff017b82 */ /* 0x000fe20000000800 */
[----:B------:R-:W0:Y:S07]  /*0010*/  S2R R9, SR_TID.X ;  /* 0x0000000000097919 */ /* 0x000e2e0000002100 */
[----:B------:R-:W0:Y:S01]  /*0020*/  S2UR UR4, SR_CTAID.X ;  /* 0x00000000000479c3 */ /* 0x000e220000002500 */
[----:B------:R-:W1:Y:S07]  /*0030*/  LDCU UR5, c[0x0][0x3c8] ;  /* 0x00007900ff0577ac */ /* 0x000e6e0008000800 */
[----:B------:R-:W0:Y:S01]  /*0040*/  LDC R8, c[0x0][0x360] ;  /* 0x0000d800ff087b82 */ /* 0x000e220000000800 */
[----:B-1----:R-:W-:Y:S01]  /*0050*/  MOV R31, UR5 ;  /* 0x00000005001f7c02 */ /* 0x002fe20008000f00 */
[----:B0-----:R-:W-:-:S05]  /*0060*/  IMAD R8, R8, UR4, R9 ;  /* 0x0000000408087c24 */ /* 0x001fca000f8e0209 */
[----:B------:R-:W-:-:S13]  /*0070*/  ISETP.GE.AND P0, PT, R8, R31, PT ;  /* 0x0000001f0800720c */ /* 0x000fda0003f06270 */
[----:B------:R-:W-:Y:S05]  /*0080*/  @P0 EXIT ;  /* 0x000000000000094d */ /* 0x000fea0003800000 */
[----:B------:R-:W0:Y:S01]  /*0090*/  S2R R3, SR_CgaCtaId ;  /* 0x0000000000037919 */ /* 0x000e220000008800 */
[----:B------:R-:W1:Y:S01]  /*00a0*/  LDCU UR4, c[0x0][0x3cc] ;  /* 0x00007980ff0477ac */ /* 0x000e620008000800 */
[----:B------:R-:W-:Y:S01]  /*00b0*/  MOV R30, 0x400 ;  /* 0x00000400001e7802 */ /* 0x000fe20000000f00 */
[----:B------:R-:W-:Y:S01]  /*00c0*/  HFMA2 R4, -RZ, RZ, 0, 0 ;  /* 0x00000000ff047431 */ /* 0x000fe200000001ff */
[----:B------:R-:W-:Y:S01]  /*00d0*/  MOV R15, RZ ;  /* 0x000000ff000f7202 */ /* 0x000fe20000000f00 */
[----:B------:R-:W-:Y:S01]  /*00e0*/  HFMA2 R25, -RZ, RZ, 0, 0 ;  /* 0x00000000ff197431 */ /* 0x000fe200000001ff */
        /* <DEDUP_REMOVED lines=16> */
.L_x_153:
[----:B------:R-:W0:Y:S08]  /*01f0*/  LDC.64 R24, c[0x0][0x380] ;  /* 0x0000e000ff187b82 */ /* 0x000e300000000a00 */
[----:B------:R-:W1:Y:S01]  /*0200*/  LDC R31, c[0x0][0x3c8] ;  /* 0x0000f200ff1f7b82 */ /* 0x000e620000000800 */
[----:B0-----:R-:W-:-:S04]  /*0210*/  IMAD.WIDE R24, R36, 0x4, R24 ;  /* 0x0000000424187825 */ /* 0x001fc800078e0218 */
[C---:B-1----:R-:W-:Y:S02]  /*0220*/  IMAD.WIDE R26, R31.reuse, 0x4, R24 ;  /* 0x000000041f1a7825 */ /* 0x042fe400078e0218 */
        /* <DEDUP_REMOVED lines=27> */
[----:B------:R-:W-:Y:S02]  /*03e0*/  IMAD.WIDE R40, R31, 0x4, R38 ;  /* 0x000000041f287825 */ /* 0x000fe400078e0226 */
        /* <DEDUP_REMOVED lines=23> */
.L_x_152:
        /* <DEDUP_REMOVED lines=34> */
.L_x_155:
        /* <DEDUP_REMOVED lines=21> */
.L_x_156:
[----:B------:R-:W-:Y:S05]  /*08d0*/  BRA.U !UP1, `(.L_x_154) ;  /* 0x0000000109347547 */ /* 0x000fea000b800000 */
[----:B01----:R-:W0:Y:S01]  /*08e0*/  LDC.64 R4, c[0x0][0x380] ;  /* 0x0000e000ff047b82 */ /* 0x003e220000000a00 */
[----:B------:R-:W-:Y:S01]  /*08f0*/  IMAD R9, R9, 0xf, R35 ;  /* 0x0000000f09097824 */ /* 0x000fe200078e0223 */
[----:B------:R-:W-:Y:S01]  /*0900*/  UIADD3 UR4, UPT, UPT, -UR4, URZ, URZ ;  /* 0x000000ff04047290 */ /* 0x000fe2000fffe1ff */
[----:B------:R-:W-:-:S03]  /*0910*/  IMAD R35, R35, R31, R8 ;  /* 0x0000001f23237224 */ /* 0x000fc600078e0208 */
[----:B------:R-:W-:-:S08]  /*0920*/  LEA R30, R9, R30, 0x2 ;  /* 0x0000001e091e7211 */ /* 0x000fd000078e10ff */
.L_x_157:
        /* <DEDUP_REMOVED lines=8> */
.L_x_154:
[----:B------:R-:W2:Y:S01]  /*09b0*/  LDCU UR10, c[0x0][0x3cc] ;  /* 0x00007980ff0a77ac */ /* 0x000ea20008000800 */
[----:B------:R-:W-:Y:S01]  /*09c0*/  HFMA2 R27, -RZ, RZ, 0, 0 ;  /* 0x00000000ff1b7431 */ /* 0x000fe200000001ff */
[----:B------:R-:W-:Y:S01]  /*09d0*/  MOV R9, RZ ;  /* 0x000000ff00097202 */ /* 0x000fe20000000f00 */
[----:B------:R-:W-:Y:S01]  /*09e0*/  HFMA2 R25, -RZ, RZ, 0, 0 ;  /* 0x00000000ff197431 */ /* 0x000fe200000001ff */
[----:B------:R-:W-:Y:S01]  /*09f0*/  MOV R15, RZ ;  /* 0x000000ff000f7202 */ /* 0x000fe20000000f00 */
[----:B01----:R-:W-:Y:S01]  /*0a00*/  HFMA2 R4, -RZ, RZ, 0, 0 ;  /* 0x00000000ff047431 */ /* 0x003fe200000001ff */
[----:B--2---:R-:W-:Y:S02]  /*0a10*/  UISETP.GE.U32.AND UP1, UPT, UR10, 0x8, UPT ;  /* 0x000000080a00788c */ /* 0x004fe4000bf26070 */
[----:B------:R-:W-:-:S07]  /*0a20*/  ULOP3.LUT UP0, UR18, UR10, 0x7, URZ, 0xc0, !UPT ;  /* 0x000000070a127892 */ /* 0x000fce000f80c0ff */
[----:B------:R-:W-:Y:S05]  /*0a30*/  BRA.U !UP1, `(.L_x_158) ;  /* 0x0000000509747547 */ /* 0x000fea000b800000 */
[----:B------:R-:W0:Y:S01]  /*0a40*/  LDCU.128 UR12, c[0x0][0x3b0] ;  /* 0x00007600ff0c77ac */ /* 0x000e220008000c00 */
[----:B------:R-:W-:Y:S02]  /*0a50*/  IADD3 R5, PT, PT, R0, 0x10, RZ ;  /* 0x0000001000057810 */ /* 0x000fe40007ffe0ff */
[----:B------:R-:W-:Y:S01]  /*0a60*/  MOV R27, RZ ;  /* 0x000000ff001b7202 */ /* 0x000fe20000000f00 */
[----:B------:R-:W1:Y:S01]  /*0a70*/  LDCU.64 UR8, c[0x0][0x3a8] ;  /* 0x00007500ff0877ac */ /* 0x000e620008000a00 */
[----:B------:R-:W-:-:S06]  /*0a80*/  ULOP3.LUT UR11, UR10, 0x7ffffff8, URZ, 0xc0, !UPT ;  /* 0x7ffffff80a0b7892 */ /* 0x000fcc000f8ec0ff */
[----:B------:R-:W-:Y:S01]  /*0a90*/  MOV R9, UR11 ;  /* 0x0000000b00097c02 */ /* 0x000fe20008000f00 */
[----:B0-----:R-:W-:Y:S02]  /*0aa0*/  UIADD3 UR6, UP2, UPT, UR12, 0x10, URZ ;  /* 0x000000100c067890 */ /* 0x001fe4000ff5e0ff */
[----:B------:R-:W-:Y:S02]  /*0ab0*/  UIADD3 UR4, UP3, UPT, UR14, 0x10, URZ ;  /* 0x000000100e047890 */ /* 0x000fe4000ff7e0ff */
[----:B-1----:R-:W-:Y:S02]  /*0ac0*/  UIADD3 UR8, UP1, UPT, UR8, 0x10, URZ ;  /* 0x0000001008087890 */ /* 0x002fe4000ff3e0ff */
[----:B------:R-:W-:Y:S01]  /*0ad0*/  UIADD3.X UR7, UPT, UPT, URZ, UR13, URZ, UP2, !UPT ;  /* 0x0000000dff077290 */ /* 0x000fe200097fe4ff */
[----:B------:R-:W-:Y:S01]  /*0ae0*/  MOV R6, UR6 ;  /* 0x0000000600067c02 */ /* 0x000fe20008000f00 */
[----:B------:R-:W-:Y:S01]  /*0af0*/  UIADD3.X UR5, UPT, UPT, URZ, UR15, URZ, UP3, !UPT ;  /* 0x0000000fff057290 */ /* 0x000fe20009ffe4ff */
[----:B------:R-:W-:Y:S01]  /*0b00*/  MOV R10, UR4 ;  /* 0x00000004000a7c02 */ /* 0x000fe20008000f00 */
[----:B------:R-:W-:Y:S01]  /*0b10*/  UIADD3.X UR9, UPT, UPT, URZ, UR9, URZ, UP1, !UPT ;  /* 0x00000009ff097290 */ /* 0x000fe20008ffe4ff */
[----:B------:R-:W-:Y:S01]  /*0b20*/  MOV R2, UR8 ;  /* 0x0000000800027c02 */ /* 0x000fe20008000f00 */
[----:B------:R-:W-:Y:S01]  /*0b30*/  UIADD3 UR12, UPT, UPT, -UR11, URZ, URZ ;  /* 0x000000ff0b0c7290 */ /* 0x000fe2000fffe1ff */
[----:B------:R-:W-:-:S02]  /*0b40*/  MOV R7, UR7 ;  /* 0x0000000700077c02 */ /* 0x000fc40008000f00 */
[----:B------:R-:W-:Y:S02]  /*0b50*/  MOV R11, UR5 ;  /* 0x00000005000b7c02 */ /* 0x000fe40008000f00 */
[----:B------:R-:W-:-:S07]  /*0b60*/  MOV R3, UR9 ;  /* 0x0000000900037c02 */ /* 0x000fce0008000f00 */
.L_x_159:
[----:B------:R-:W2:Y:S04]  /*0b70*/  LDG.E R16, desc[UR16][R6.64+-0x10] ;  /* 0xfffff01006107981 */ /* 0x000ea8000c1e1900 */
[----:B------:R-:W3:Y:S04]  /*0b80*/  LDG.E R35, desc[UR16][R2.64+-0x10] ;  /* 0xfffff01002237981 */ /* 0x000ee8000c1e1900 */
[----:B------:R-:W4:Y:S04]  /*0b90*/  LDG.E R21, desc[UR16][R10.64+-0x10] ;  /* 0xfffff0100a157981 */ /* 0x000f28000c1e1900 */
[----:B------:R-:W5:Y:S04]  /*0ba0*/  LDG.E R23, desc[UR16][R2.64+-0xc] ;  /* 0xfffff41002177981 */ /* 0x000f68000c1e1900 */
[----:B------:R-:W5:Y:S04]  /*0bb0*/  LDG.E R31, desc[UR16][R6.64+-0xc] ;  /* 0xfffff410061f7981 */ /* 0x000f68000c1e1900 */
[----:B------:R-:W5:Y:S04]  /*0bc0*/  LDG.E R33, desc[UR16][R10.64+-0xc] ;  /* 0xfffff4100a217981 */ /* 0x000f68000c1e1900 */
[----:B------:R-:W5:Y:S04]  /*0bd0*/  LDG.E R30, desc[UR16][R6.64+-0x8] ;  /* 0xfffff810061e7981 */ /* 0x000f68000c1e1900 */
[----:B------:R-:W0:Y:S04]  /*0be0*/  LDS R20, [R5+-0x10] ;  /* 0xfffff00005147984 */ /* 0x000e280000000800 */
[----:B------:R-:W5:Y:S04]  /*0bf0*/  LDG.E R26, desc[UR16][R10.64+-0x8] ;  /* 0xfffff8100a1a7981 */ /* 0x000f68000c1e1900 */
[----:B------:R-:W5:Y:S04]  /*0c00*/  LDG.E R28, desc[UR16][R2.64+-0x8] ;  /* 0xfffff810021c7981 */ /* 0x000f68000c1e1900 */
[----:B------:R-:W5:Y:S04]  /*0c10*/  LDS R32, [R5+-0xc] ;  /* 0xfffff40005207984 */ /* 0x000f680000000800 */
[----:B------:R-:W5:Y:S04]  /*0c20*/  LDG.E R12, desc[UR16][R2.64+-0x4] ;  /* 0xfffffc10020c7981 */ /* 0x000f68000c1e1900 */
[----:B------:R-:W5:Y:S04]  /*0c30*/  LDG.E R13, desc[UR16][R6.64+-0x4] ;  /* 0xfffffc10060d7981 */ /* 0x000f68000c1e1900 */
[----:B------:R-:W5:Y:S04]  /*0c40*/  LDG.E R14, desc[UR16][R10.64+-0x4] ;  /* 0xfffffc100a0e7981 */ /* 0x000f68000c1e1900 */
[----:B------:R-:W5:Y:S04]  /*0c50*/  LDG.E R17, desc[UR16][R10.64] ;  /* 0x000000100a117981 */ /* 0x000f68000c1e1900 */
[----:B------:R-:W5:Y:S04]  /*0c60*/  LDG.E R19, desc[UR16][R6.64+0x4] ;  /* 0x0000041006137981 */ /* 0x000f68000c1e1900 */
[----:B------:R-:W5:Y:S04]  /*0c70*/  LDG.E R18, desc[UR16][R2.64+0x4] ;  /* 0x0000041002127981 */ /* 0x000f68000c1e1900 */
[----:B------:R-:W5:Y:S01]  /*0c80*/  LDG.E R22, desc[UR16][R10.64+0x4] ;  /* 0x000004100a167981 */ /* 0x000f62000c1e1900 */
[----:B0-----:R-:W-:-:S03]  /*0c90*/  FADD R29, R20, R4 ;  /* 0x00000004141d7221 */ /* 0x001fc60000000000 */
        /* <DEDUP_REMOVED lines=10> */
[----:B------:R0:W5:Y:S04]  /*0d40*/  LDG.E R24, desc[UR16][R2.64+0xc] ;  /* 0x00000c1002187981 */ /* 0x000168000c1e1900 */
[----:B------:R1:W5:Y:S04]  /*0d50*/  LDG.E R25, desc[UR16][R6.64+0xc] ;  /* 0x00000c1006197981 */ /* 0x000368000c1e1900 */
[----:B------:R1:W5:Y:S01]  /*0d60*/  LDG.E R20, desc[UR16][R10.64+0xc] ;  /* 0x00000c100a147981 */ /* 0x000362000c1e1900 */
[----:B------:R-:W-:-:S03]  /*0d70*/  FFMA R33, R32, R33, R27 ;  /* 0x0000002120217223 */ /* 0x000fc6000000001b */
[----:B------:R-:W0:Y:S01]  /*0d80*/  LDS R27, [R5+-0x8] ;  /* 0xfffff800051b7984 */ /* 0x000e220000000800 */
[----:B------:R-:W-:-:S03]  /*0d90*/  FADD R32, R29, R32 ;  /* 0x000000201d207221 */ /* 0x000fc60000000000 */
[----:B------:R-:W1:Y:S01]  /*0da0*/  LDS R29, [R5+-0x4] ;  /* 0xfffffc00051d7984 */ /* 0x000e620000000800 */
[C---:B0-----:R-:W-:Y:S01]  /*0db0*/  FFMA R30, R27.reuse, R30, R31 ;  /* 0x0000001e1b1e7223 */ /* 0x041fe2000000001f */
[C---:B------:R-:W-:Y:S02]  /*0dc0*/  FFMA R31, R27.reuse, R26, R33 ;  /* 0x0000001a1b1f7223 */ /* 0x040fe40000000021 */
[----:B------:R-:W0:Y:S01]  /*0dd0*/  LDS R26, [R5] ;  /* 0x00000000051a7984 */ /* 0x000e220000000800 */
[----:B------:R-:W-:-:S03]  /*0de0*/  FFMA R28, R27, R28, R34 ;  /* 0x0000001c1b1c7223 */ /* 0x000fc60000000022 */
[----:B------:R-:W0:Y:S01]  /*0df0*/  LDS R33, [R5+0x4] ;  /* 0x0000040005217984 */ /* 0x000e220000000800 */
[----:B------:R-:W-:-:S03]  /*0e00*/  FADD R34, R32, R27 ;  /* 0x0000001b20227221 */ /* 0x000fc60000000000 */
[----:B------:R-:W3:Y:S04]  /*0e10*/  LDS R32, [R5+0x8] ;  /* 0x0000080005207984 */ /* 0x000ee80000000800 */
[----:B------:R0:W5:Y:S01]  /*0e20*/  LDS R27, [R5+0xc] ;  /* 0x00000c00051b7984 */ /* 0x0001620000000800 */
[C---:B-1----:R-:W-:Y:S01]  /*0e30*/  FFMA R35, R29.reuse, R12, R28 ;  /* 0x0000000c1d237223 */ /* 0x042fe2000000001c */
[C---:B------:R-:W-:Y:S01]  /*0e40*/  FFMA R13, R29.reuse, R13, R30 ;  /* 0x0000000d1d0d7223 */ /* 0x040fe2000000001e */
[----:B------:R-:W-:Y:S01]  /*0e50*/  FFMA R14, R29, R14, R31 ;  /* 0x0000000e1d0e7223 */ /* 0x000fe2000000001f */
[----:B------:R-:W-:Y:S01]  /*0e60*/  FADD R29, R34, R29 ;  /* 0x0000001d221d7221 */ /* 0x000fe20000000000 */
[----:B------:R-:W-:Y:S01]  /*0e70*/  UIADD3 UR12, UPT, UPT, UR12, 0x8, URZ ;  /* 0x000000080c0c7890 */ /* 0x000fe2000fffe0ff */
[----:B------:R-:W-:-:S03]  /*0e80*/  IADD3 R2, P0, PT, R2, 0x20, RZ ;  /* 0x0000002002027810 */ /* 0x000fc60007f1e0ff */
[----:B------:R-:W-:Y:S01]  /*0e90*/  UISETP.NE.AND UP1, UPT, UR12, URZ, UPT ;  /* 0x000000ff0c00728c */ /* 0x000fe2000bf25270 */
[----:B------:R-:W-:Y:S02]  /*0ea0*/  IADD3.X R3, PT, PT, RZ, R3, RZ, P0, !PT ;  /* 0x00000003ff037210 */ /* 0x000fe400007fe4ff */
[----:B------:R-:W-:Y:S02]  /*0eb0*/  IADD3 R6, P0, PT, R6, 0x20, RZ ;  /* 0x0000002006067810 */ /* 0x000fe40007f1e0ff */
[----:B------:R-:W-:Y:S01]  /*0ec0*/  IADD3 R10, P1, PT, R10, 0x20, RZ ;  /* 0x000000200a0a7810 */ /* 0x000fe20007f3e0ff */
[----:B0-----:R-:W-:Y:S01]  /*0ed0*/  FADD R12, R29, R26 ;  /* 0x0000001a1d0c7221 */ /* 0x001fe20000000000 */
[----:B------:R-:W-:-:S04]  /*0ee0*/  FFMA R17, R26, R17, R14 ;  /* 0x000000111a117223 */ /* 0x000fc8000000000e */
[----:B------:R-:W-:Y:S01]  /*0ef0*/  FFMA R22, R33, R22, R17 ;  /* 0x0000001621167223 */ /* 0x000fe20000000011 */
[----:B------:R-:W-:Y:S02]  /*0f00*/  IADD3.X R7, PT, PT, RZ, R7, RZ, P0, !PT ;  /* 0x00000007ff077210 */ /* 0x000fe400007fe4ff */
[----:B------:R-:W-:Y:S02]  /*0f10*/  IADD3.X R11, PT, PT, RZ, R11, RZ, P1, !PT ;  /* 0x0000000bff0b7210 */ /* 0x000fe40000ffe4ff */
[----:B------:R-:W-:Y:S01]  /*0f20*/  IADD3 R5, PT, PT, R5, 0x20, RZ ;  /* 0x0000002005057810 */ /* 0x000fe20007ffe0ff */
[C---:B--2---:R-:W-:Y:S01]  /*0f30*/  FFMA R16, R26.reuse, R16, R13 ;  /* 0x000000101a107223 */ /* 0x044fe2000000000d */
[----:B---3--:R-:W-:-:S03]  /*0f40*/  FFMA R28, R26, R15, R35 ;  /* 0x0000000f1a1c7223 */ /* 0x008fc60000000023 */
[C---:B------:R-:W-:Y:S01]  /*0f50*/  FFMA R19, R33.reuse, R19, R16 ;  /* 0x0000001321137223 */ /* 0x040fe20000000010 */
[----:B------:R-:W-:Y:S01]  /*0f60*/  FADD R13, R12, R33 ;  /* 0x000000210c0d7221 */ /* 0x000fe20000000000 */
[----:B------:R-:W-:Y:S02]  /*0f70*/  FFMA R15, R33, R18, R28 ;  /* 0x00000012210f7223 */ /* 0x000fe4000000001c */
[C---:B------:R-:W-:Y:S01]  /*0f80*/  FFMA R14, R32.reuse, R4, R19 ;  /* 0x00000004200e7223 */ /* 0x040fe20000000013 */
[----:B------:R-:W-:Y:S01]  /*0f90*/  FADD R4, R13, R32 ;  /* 0x000000200d047221 */ /* 0x000fe20000000000 */
[C---:B----4-:R-:W-:Y:S01]  /*0fa0*/  FFMA R12, R32.reuse, R21, R15 ;  /* 0x00000015200c7223 */ /* 0x050fe2000000000f */
[----:B-----5:R-:W-:Y:S02]  /*0fb0*/  FFMA R23, R32, R23, R22 ;  /* 0x0000001720177223 */ /* 0x020fe40000000016 */
[----:B------:R-:W-:Y:S01]  /*0fc0*/  FADD R4, R4, R27 ;  /* 0x0000001b04047221 */ /* 0x000fe20000000000 */
[C---:B------:R-:W-:Y:S01]  /*0fd0*/  FFMA R15, R27.reuse, R24, R12 ;  /* 0x000000181b0f7223 */ /* 0x040fe2000000000c */
[C---:B------:R-:W-:Y:S01]  /*0fe0*/  FFMA R25, R27.reuse, R25, R14 ;  /* 0x000000191b197223 */ /* 0x040fe2000000000e */
[----:B------:R-:W-:Y:S01]  /*0ff0*/  FFMA R27, R27, R20, R23 ;  /* 0x000000141b1b7223 */ /* 0x000fe20000000017 */
[----:B------:R-:W-:Y:S06]  /*1000*/  BRA.U UP1, `(.L_x_159) ;  /* 0xfffffff901d87547 */ /* 0x000fec000b83ffff */
.L_x_158:
[----:B------:R-:W-:Y:S05]  /*1010*/  BRA.U !UP0, `(.L_x_151) ;  /* 0x0000000508607547 */ /* 0x000fea000b800000 */
[----:B------:R-:W-:Y:S02]  /*1020*/  UISETP.GE.U32.AND UP0, UPT, UR18, 0x4, UPT ;  /* 0x000000041200788c */ /* 0x000fe4000bf06070 */
[----:B------:R-:W-:-:S07]  /*1030*/  ULOP3.LUT UP1, UR5, UR10, 0x3, URZ, 0xc0, !UPT ;  /* 0x000000030a057892 */ /* 0x000fce000f82c0ff */
[----:B------:R-:W-:Y:S05]  /*1040*/  BRA.U !UP0, `(.L_x_160) ;  /* 0x0000000108a07547 */ /* 0x000fea000b800000 */
[----:B------:R-:W0:Y:S08]  /*1050*/  LDC.64 R10, c[0x0][0x3a8] ;  /* 0x0000ea00ff0a7b82 */ /* 0x000e300000000a00 */
        /* <DEDUP_REMOVED lines=17> */
[----:B------:R-:W-:-:S05]  /*1170*/  LEA R17, R9, R0, 0x2 ;  /* 0x0000000009117211 */ /* 0x000fca00078e10ff */
[----:B------:R-:W0:Y:S04]  /*1180*/  LDS R18, [R17] ;  /* 0x0000000011127984 */ /* 0x000e280000000800 */
[----:B------:R-:W1:Y:S04]  /*1190*/  LDS R21, [R17+0x4] ;  /* 0x0000040011157984 */ /* 0x000e680000000800 */
[----:B------:R-:W1:Y:S04]  /*11a0*/  LDS R26, [R17+0x8] ;  /* 0x00000800111a7984 */ /* 0x000e680000000800 */
[----:B------:R-:W1:Y:S01]  /*11b0*/  LDS R28, [R17+0xc] ;  /* 0x00000c00111c7984 */ /* 0x000e620000000800 */
[----:B------:R-:W-:Y:S01]  /*11c0*/  IADD3 R9, PT, PT, R9, 0x4, RZ ;  /* 0x0000000409097810 */ /* 0x000fe20007ffe0ff */
[----:B0-----:R-:W-:-:S04]  /*11d0*/  FADD R4, R4, R18 ;  /* 0x0000001204047221 */ /* 0x001fc80000000000 */
[----:B-1----:R-:W-:-:S04]  /*11e0*/  FADD R4, R4, R21 ;  /* 0x0000001504047221 */ /* 0x002fc80000000000 */
[----:B------:R-:W-:-:S04]  /*11f0*/  FADD R4, R4, R26 ;  /* 0x0000001a04047221 */ /* 0x000fc80000000000 */
[----:B------:R-:W-:Y:S01]  /*1200*/  FADD R4, R4, R28 ;  /* 0x0000001c04047221 */ /* 0x000fe20000000000 */
[----:B---3--:R-:W-:-:S04]  /*1210*/  FFMA R19, R18, R19, R15 ;  /* 0x0000001312137223 */ /* 0x008fc8000000000f */
[----:B----4-:R-:W-:Y:S01]  /*1220*/  FFMA R19, R21, R24, R19 ;  /* 0x0000001815137223 */ /* 0x010fe20000000013 */
[----:B-----5:R-:W-:-:S04]  /*1230*/  FFMA R20, R18, R20, R25 ;  /* 0x0000001412147223 */ /* 0x020fc80000000019 */
[----:B--2---:R-:W-:Y:S01]  /*1240*/  FFMA R20, R21, R23, R20 ;  /* 0x0000001715147223 */ /* 0x004fe20000000014 */
[----:B------:R-:W-:-:S04]  /*1250*/  FFMA R22, R18, R22, R27 ;  /* 0x0000001612167223 */ /* 0x000fc8000000001b */
[----:B------:R-:W-:Y:S01]  /*1260*/  FFMA R22, R21, R29, R22 ;  /* 0x0000001d15167223 */ /* 0x000fe20000000016 */
[C---:B------:R-:W-:Y:S01]  /*1270*/  FFMA R19, R26.reuse, R16, R19 ;  /* 0x000000101a137223 */ /* 0x040fe20000000013 */
[C---:B------:R-:W-:Y:S02]  /*1280*/  FFMA R13, R26.reuse, R13, R20 ;  /* 0x0000000d1a0d7223 */ /* 0x040fe40000000014 */
[----:B------:R-:W-:Y:S01]  /*1290*/  FFMA R5, R26, R5, R22 ;  /* 0x000000051a057223 */ /* 0x000fe20000000016 */
[C---:B------:R-:W-:Y:S01]  /*12a0*/  FFMA R15, R28.reuse, R12, R19 ;  /* 0x0000000c1c0f7223 */ /* 0x040fe20000000013 */
[C---:B------:R-:W-:Y:S02]  /*12b0*/  FFMA R25, R28.reuse, R14, R13 ;  /* 0x0000000e1c197223 */ /* 0x040fe4000000000d */
[----:B------:R-:W-:-:S07]  /*12c0*/  FFMA R27, R28, R30, R5 ;  /* 0x0000001e1c1b7223 */ /* 0x000fce0000000005 */
.L_x_160:
[----:B------:R-:W-:Y:S05]  /*12d0*/  BRA.U !UP1, `(.L_x_151) ;  /* 0x0000000109b07547 */ /* 0x000fea000b800000 */
[----:B------:R-:W-:Y:S02]  /*12e0*/  UISETP.NE.AND UP0, UPT, UR5, 0x1, UPT ;  /* 0x000000010500788c */ /* 0x000fe4000bf05270 */
[----:B------:R-:W-:-:S04]  /*12f0*/  ULOP3.LUT UR4, UR10, 0x1, URZ, 0xc0, !UPT ;  /* 0x000000010a047892 */ /* 0x000fc8000f8ec0ff */
[----:B------:R-:W-:-:S03]  /*1300*/  UISETP.NE.U32.AND UP1, UPT, UR4, 0x1, UPT ;  /* 0x000000010400788c */ /* 0x000fc6000bf25070 */
[----:B------:R-:W-:Y:S08]  /*1310*/  BRA.U !UP0, `(.L_x_161) ;  /* 0x0000000108607547 */ /* 0x000ff0000b800000 */
        /* <DEDUP_REMOVED lines=24> */
.L_x_161:
[----:B------:R-:W-:Y:S05]  /*14a0*/  BRA.U UP1, `(.L_x_151) ;  /* 0x00000001013c7547 */ /* 0x000fea000b800000 */
[----:B------:R-:W0:Y:S08]  /*14b0*/  LDC.64 R2, c[0x0][0x3a8] ;  /* 0x0000ea00ff027b82 */ /* 0x000e300000000a00 */
        /* <DEDUP_REMOVED lines=14> */
.L_x_151:
        /* <DEDUP_REMOVED lines=11> */
[----:B------:R-:W-:Y:S05]  /*1650*/  CALL.REL.NOINC `($__internal_4_$__cuda_sm3x_div_rn_noftz_f32_slowpath) ;  /* 0x0000002c00ac7944 */ /* 0x000fea0003c00000 */
[----:B------:R-:W-:-:S07]  /*1660*/  MOV R7, R9 ;  /* 0x0000000900077202 */ /* 0x000fce0000000f00 */
.L_x_163:
[----:B------:R-:W-:Y:S05]  /*1670*/  BSYNC.RECONVERGENT B0 ;  /* 0x0000000000007941 */ /* 0x000fea0003800200 */
.L_x_162:
        /* <DEDUP_REMOVED lines=13> */
.L_x_165:
[----:B------:R-:W-:Y:S05]  /*1750*/  BSYNC.RECONVERGENT B0 ;  /* 0x0000000000007941 */ /* 0x000fea0003800200 */
.L_x_164:
        /* <DEDUP_REMOVED lines=12> */
.L_x_167:
[----:B------:R-:W-:Y:S05]  /*1820*/  BSYNC.RECONVERGENT B0 ;  /* 0x0000000000007941 */ /* 0x000fea0003800200 */
.L_x_166:
[----:B------:R-:W0:Y:S08]  /*1830*/  LDC.64 R12, c[0x0][0x398] ;  /* 0x0000e600ff0c7b82 */ /* 0x000e300000000a00 */
[----:B------:R-:W1:Y:S01]  /*1840*/  LDC.64 R10, c[0x0][0x390] ;  /* 0x0000e400ff0a7b82 */ /* 0x000e620000000a00 */
[----:B0-----:R-:W-:-:S06]  /*1850*/  IMAD.WIDE R12, R8, 0x4, R12 ;  /* 0x00000004080c7825 */ /* 0x001fcc00078e020c */
[----:B------:R-:W2:Y:S01]  /*1860*/  LDG.E R12, desc[UR16][R12.64] ;  /* 0x000000100c0c7981 */ /* 0x000ea2000c1e1900 */
[----:B-1----:R-:W-:-:S05]  /*1870*/  IMAD.WIDE R10, R8, 0x4, R10 ;  /* 0x00000004080a7825 */ /* 0x002fca00078e020a */
        /* <DEDUP_REMOVED lines=25> */
[----:B------:R-:W0:Y:S01]  /*1a10*/  LDCU.128 UR12, c[0x0][0x3b0] ;  /* 0x00007600ff0c77ac */ /* 0x000e220008000c00 */
[----:B------:R-:W-:Y:S01]  /*1a20*/  HFMA2 R5, -RZ, RZ, 0, 0 ;  /* 0x00000000ff057431 */ /* 0x000fe200000001ff */
[----:B------:R-:W-:Y:S01]  /*1a30*/  IADD3 R17, PT, PT, R0, 0x10, RZ ;  /* 0x0000001000117810 */ /* 0x000fe20007ffe0ff */
        /* <DEDUP_REMOVED lines=20> */
.L_x_171:
        /* <DEDUP_REMOVED lines=16> */
[----:B------:R-:W0:Y:S04]  /*1c80*/  LDS R28, [R17+-0xc] ;  /* 0xfffff400111c7984 */ /* 0x000e280000000800 */
[----:B------:R-:W5:Y:S01]  /*1c90*/  LDG.E R36, desc[UR16][R10.64+0x8] ;  /* 0x000008100a247981 */ /* 0x000f62000c1e1900 */
[----:B--2---:R-:W-:-:S04]  /*1ca0*/  FMUL R35, R7, R34 ;  /* 0x0000002207237220 */ /* 0x004fc80000400000 */
[----:B---3--:R-:W-:Y:S02]  /*1cb0*/  FFMA R34, R16, R31, -R35 ;  /* 0x0000001f10227223 */ /* 0x008fe40000000823 */
[----:B------:R-:W1:Y:S02]  /*1cc0*/  LDS R31, [R17+-0x8] ;  /* 0xfffff800111f7984 */ /* 0x000e640000000800 */
[----:B----4-:R-:W-:Y:S01]  /*1cd0*/  FFMA R32, -R9, R32, R34 ;  /* 0x0000002009207223 */ /* 0x010fe20000000122 */
[----:B-----5:R-:W-:-:S03]  /*1ce0*/  FMUL R34, R33, R4 ;  /* 0x0000000421227220 */ /* 0x020fc60000400000 */
[----:B------:R-:W-:-:S04]  /*1cf0*/  FMUL R33, R32, 3 ;  /* 0x4040000020217820 */ /* 0x000fc80000400000 */
[----:B0-----:R-:W-:Y:S01]  /*1d00*/  FFMA R28, R33, R34, R28 ;  /* 0x00000022211c7223 */ /* 0x001fe2000000001c */
[----:B------:R-:W-:Y:S02]  /*1d10*/  FMUL R33, R7, R30 ;  /* 0x0000001e07217220 */ /* 0x000fe40000400000 */
[----:B------:R-:W0:Y:S02]  /*1d20*/  LDS R30, [R17+-0x4] ;  /* 0xfffffc00111e7984 */ /* 0x000e240000000800 */
[----:B------:R-:W-:Y:S02]  /*1d30*/  FFMA R32, R16, R25, -R33 ;  /* 0x0000001910207223 */ /* 0x000fe40000000821 */
[----:B------:R-:W2:Y:S02]  /*1d40*/  LDG.E R33, desc[UR16][R12.64+0x8] ;  /* 0x000008100c217981 */ /* 0x000ea4000c1e1900 */
[----:B------:R-:W-:Y:S01]  /*1d50*/  FFMA R18, -R9, R18, R32 ;  /* 0x0000001209127223 */ /* 0x000fe20000000120 */
[----:B------:R-:W-:Y:S01]  /*1d60*/  FMUL R25, R7, R24 ;  /* 0x0000001807197220 */ /* 0x000fe20000400000 */
[----:B------:R-:W3:Y:S02]  /*1d70*/  LDS R32, [R17] ;  /* 0x0000000011207984 */ /* 0x000ee40000000800 */
[----:B------:R-:W-:Y:S01]  /*1d80*/  FMUL R38, R18, 3 ;  /* 0x4040000012267820 */ /* 0x000fe20000400000 */
[----:B------:R-:W-:Y:S01]  /*1d90*/  FMUL R19, R19, R4 ;  /* 0x0000000413137220 */ /* 0x000fe20000400000 */
[----:B------:R-:W4:Y:S01]  /*1da0*/  LDG.E R18, desc[UR16][R2.64+0x4] ;  /* 0x0000041002127981 */ /* 0x000f22000c1e1900 */
[----:B------:R-:W-:-:S03]  /*1db0*/  FFMA R24, R16, R23, -R25 ;  /* 0x0000001710187223 */ /* 0x000fc60000000819 */
[----:B------:R-:W5:Y:S01]  /*1dc0*/  LDG.E R25, desc[UR16][R14.64+0x8] ;  /* 0x000008100e197981 */ /* 0x000f62000c1e1900 */
[----:B------:R-:W-:Y:S01]  /*1dd0*/  FMUL R23, R7, R20 ;  /* 0x0000001407177220 */ /* 0x000fe20000400000 */
[----:B-1----:R-:W-:Y:S01]  /*1de0*/  FFMA R38, R38, R19, R31 ;  /* 0x0000001326267223 */ /* 0x002fe2000000001f */
[----:B------:R-:W-:Y:S01]  /*1df0*/  FFMA R31, -R9, R22, R24 ;  /* 0x00000016091f7223 */ /* 0x000fe20000000118 */
[----:B------:R-:W2:Y:S04]  /*1e00*/  LDG.E R19, desc[UR16][R14.64+0x4] ;  /* 0x000004100e137981 */ /* 0x000ea8000c1e1900 */
[----:B------:R-:W5:Y:S04]  /*1e10*/  LDG.E R20, desc[UR16][R2.64+0x8] ;  /* 0x0000081002147981 */ /* 0x000f68000c1e1900 */
[----:B------:R-:W5:Y:S01]  /*1e20*/  LDG.E R22, desc[UR16][R2.64+0x10] ;  /* 0x0000101002167981 */ /* 0x000f62000c1e1900 */
[----:B------:R-:W-:-:S03]  /*1e30*/  FFMA R34, R16, R21, -R23 ;  /* 0x0000001510227223 */ /* 0x000fc60000000817 */
[----:B------:R1:W5:Y:S04]  /*1e40*/  LDG.E R24, desc[UR16][R2.64+0xc] ;  /* 0x00000c1002187981 */ /* 0x000368000c1e1900 */
[----:B------:R-:W5:Y:S04]  /*1e50*/  LDG.E R21, desc[UR16][R14.64+0xc] ;  /* 0x00000c100e157981 */ /* 0x000f68000c1e1900 */
[----:B------:R1:W5:Y:S01]  /*1e60*/  LDG.E R23, desc[UR16][R14.64+0x10] ;  /* 0x000010100e177981 */ /* 0x000362000c1e1900 */
[----:B------:R-:W-:Y:S01]  /*1e70*/  FMUL R27, R27, R4 ;  /* 0x000000041b1b7220 */ /* 0x000fe20000400000 */
[----:B------:R-:W-:Y:S01]  /*1e80*/  FMUL R31, R31, 3 ;  /* 0x404000001f1f7820 */ /* 0x000fe20000400000 */
[----:B------:R-:W-:Y:S01]  /*1e90*/  FFMA R26, -R9, R26, R34 ;  /* 0x0000001a091a7223 */ /* 0x000fe20000000122 */
[----:B------:R-:W-:Y:S01]  /*1ea0*/  FMUL R29, R29, R4 ;  /* 0x000000041d1d7220 */ /* 0x000fe20000400000 */
[----:B------:R-:W5:Y:S01]  /*1eb0*/  LDG.E R34, desc[UR16][R10.64+0xc] ;  /* 0x00000c100a227981 */ /* 0x000f62000c1e1900 */
[----:B0-----:R-:W-:Y:S01]  /*1ec0*/  FFMA R40, R31, R27, R30 ;  /* 0x0000001b1f287223 */ /* 0x001fe2000000001e */
[----:B------:R-:W-:-:S02]  /*1ed0*/  FMUL R27, R26, 3 ;  /* 0x404000001a1b7820 */ /* 0x000fc40000400000 */
[----:B------:R-:W5:Y:S02]  /*1ee0*/  LDG.E R30, desc[UR16][R10.64+0x4] ;  /* 0x000004100a1e7981 */ /* 0x000f64000c1e1900 */
[----:B---3--:R-:W-:Y:S02]  /*1ef0*/  FFMA R26, R27, R29, R32 ;  /* 0x0000001d1b1a7223 */ /* 0x008fe40000000020 */
[----:B------:R0:W3:Y:S04]  /*1f00*/  LDG.E R32, desc[UR16][R10.64+0x10] ;  /* 0x000010100a207981 */ /* 0x0000e8000c1e1900 */
[----:B------:R-:W3:Y:S04]  /*1f10*/  LDG.E R27, desc[UR16][R12.64+0x4] ;  /* 0x000004100c1b7981 */ /* 0x000ee8000c1e1900 */
[----:B------:R-:W3:Y:S04]  /*1f20*/  LDG.E R31, desc[UR16][R12.64+0xc] ;  /* 0x00000c100c1f7981 */ /* 0x000ee8000c1e1900 */
[----:B------:R0:W3:Y:S01]  /*1f30*/  LDG.E R29, desc[UR16][R12.64+0x10] ;  /* 0x000010100c1d7981 */ /* 0x0000e2000c1e1900 */
[----:B------:R-:W-:Y:S01]  /*1f40*/  UIADD3 UR5, UPT, UPT, UR5, 0x8, URZ ;  /* 0x0000000805057890 */ /* 0x000fe2000fffe0ff */
[----:B-1----:R-:W-:-:S03]  /*1f50*/  IADD3 R2, P0, PT, R2, 0x20, RZ ;  /* 0x0000002002027810 */ /* 0x002fc60007f1e0ff */
[----:B------:R-:W-:Y:S01]  /*1f60*/  UISETP.NE.AND UP0, UPT, UR5, URZ, UPT ;  /* 0x000000ff0500728c */ /* 0x000fe2000bf05270 */
[----:B------:R-:W-:Y:S02]  /*1f70*/  IADD3.X R3, PT, PT, RZ, R3, RZ, P0, !PT ;  /* 0x00000003ff037210 */ /* 0x000fe400007fe4ff */
[----:B------:R-:W-:Y:S02]  /*1f80*/  IADD3 R14, P0, PT, R14, 0x20, RZ ;  /* 0x000000200e0e7810 */ /* 0x000fe40007f1e0ff */
[----:B0-----:R-:W-:Y:S02]  /*1f90*/  IADD3 R10, P1, PT, R10, 0x20, RZ ;  /* 0x000000200a0a7810 */ /* 0x001fe40007f3e0ff */
[----:B------:R-:W-:Y:S01]  /*1fa0*/  IADD3 R12, P2, PT, R12, 0x20, RZ ;  /* 0x000000200c0c7810 */ /* 0x000fe20007f5e0ff */
[----:B------:R-:W-:Y:S01]  /*1fb0*/  STS [R17+-0xc], R28 ;  /* 0xfffff41c11007388 */ /* 0x000fe20000000800 */
[----:B------:R-:W-:Y:S02]  /*1fc0*/  IADD3.X R15, PT, PT, RZ, R15, RZ, P0, !PT ;  /* 0x0000000fff0f7210 */ /* 0x000fe400007fe4ff */
[----:B------:R-:W-:Y:S01]  /*1fd0*/  IADD3.X R11, PT, PT, RZ, R11, RZ, P1, !PT ;  /* 0x0000000bff0b7210 */ /* 0x000fe20000ffe4ff */
[----:B------:R-:W-:Y:S01]  /*1fe0*/  STS [R17+-0x8], R38 ;  /* 0xfffff82611007388 */ /* 0x000fe20000000800 */
[----:B------:R-:W-:-:S02]  /*1ff0*/  IADD3.X R13, PT, PT, RZ, R13, RZ, P2, !PT ;  /* 0x0000000dff0d7210 */ /* 0x000fc400017fe4ff */
[----:B------:R-:W-:Y:S01]  /*2000*/  IADD3 R5, PT, PT, R5, 0x8, RZ ;  /* 0x0000000805057810 */ /* 0x000fe20007ffe0ff */
[----:B------:R-:W-:Y:S04]  /*2010*/  STS [R17+-0x4], R40 ;  /* 0xfffffc2811007388 */ /* 0x000fe80000000800 */
[----:B------:R-:W-:Y:S01]  /*2020*/  STS [R17], R26 ;  /* 0x0000001a11007388 */ /* 0x000fe20000000800 */
[----:B----4-:R-:W-:-:S04]  /*2030*/  FMUL R35, R7, R18 ;  /* 0x0000001207237220 */ /* 0x010fc80000400000 */
[C---:B--2---:R-:W-:Y:S01]  /*2040*/  FFMA R18, R16.reuse, R19, -R35 ;  /* 0x0000001310127223 */ /* 0x044fe20000000823 */
[C---:B-----5:R-:W-:Y:S02]  /*2050*/  FMUL R19, R7.reuse, R20 ;  /* 0x0000001407137220 */ /* 0x060fe40000400000 */
[----:B------:R-:W0:Y:S01]  /*2060*/  LDS R20, [R17+0xc] ;  /* 0x00000c0011147984 */ /* 0x000e220000000800 */
[C---:B------:R-:W-:Y:S01]  /*2070*/  FMUL R22, R7.reuse, R22 ;  /* 0x0000001607167220 */ /* 0x040fe20000400000 */
[----:B------:R-:W-:Y:S01]  /*2080*/  FMUL R24, R7, R24 ;  /* 0x0000001807187220 */ /* 0x000fe20000400000 */
[C---:B------:R-:W-:Y:S02]  /*2090*/  FFMA R25, R16.reuse, R25, -R19 ;  /* 0x0000001910197223 */ /* 0x040fe40000000813 */
[----:B------:R-:W1:Y:S01]  /*20a0*/  LDS R19, [R17+0x10] ;  /* 0x0000100011137984 */ /* 0x000e620000000800 */
[----:B------:R-:W-:-:S03]  /*20b0*/  FFMA R35, R16, R21, -R24 ;  /* 0x0000001510237223 */ /* 0x000fc60000000818 */
[----:B------:R-:W2:Y:S01]  /*20c0*/  LDS R21, [R17+0x8] ;  /* 0x0000080011157984 */ /* 0x000ea20000000800 */
[----:B------:R-:W-:-:S03]  /*20d0*/  FFMA R23, R16, R23, -R22 ;  /* 0x0000001710177223 */ /* 0x000fc60000000816 */
[----:B------:R-:W4:Y:S01]  /*20e0*/  LDS R22, [R17+0x4] ;  /* 0x0000040011167984 */ /* 0x000f220000000800 */
[C---:B------:R-:W-:Y:S01]  /*20f0*/  FFMA R25, -R9.reuse, R36, R25 ;  /* 0x0000002409197223 */ /* 0x040fe20000000119 */
[C---:B------:R-:W-:Y:S01]  /*2100*/  FFMA R34, -R9.reuse, R34, R35 ;  /* 0x0000002209227223 */ /* 0x040fe20000000123 */
[C---:B------:R-:W-:Y:S01]  /*2110*/  FFMA R18, -R9.reuse, R30, R18 ;  /* 0x0000001e09127223 */ /* 0x040fe20000000112 */
[----:B---3--:R-:W-:-:S03]  /*2120*/  FFMA R32, -R9, R32, R23 ;  /* 0x0000002009207223 */ /* 0x008fc60000000117 */
[----:B------:R-:W-:Y:S01]  /*2130*/  FMUL R23, R18, 3 ;  /* 0x4040000012177820 */ /* 0x000fe20000400000 */
[----:B------:R-:W-:Y:S01]  /*2140*/  FMUL R18, R25, 3 ;  /* 0x4040000019127820 */ /* 0x000fe20000400000 */
[-C--:B------:R-:W-:Y:S01]  /*2150*/  FMUL R33, R33, R4.reuse ;  /* 0x0000000421217220 */ /* 0x080fe20000400000 */
[-C--:B------:R-:W-:Y:S01]  /*2160*/  FMUL R27, R27, R4.reuse ;  /* 0x000000041b1b7220 */ /* 0x080fe20000400000 */
[----:B------:R-:W-:Y:S01]  /*2170*/  FMUL R25, R34, 3 ;  /* 0x4040000022197820 */ /* 0x000fe20000400000 */
[----:B------:R-:W-:Y:S01]  /*2180*/  FMUL R32, R32, 3 ;  /* 0x4040000020207820 */ /* 0x000fe20000400000 */
[-C--:B------:R-:W-:Y:S01]  /*2190*/  FMUL R31, R31, R4.reuse ;  /* 0x000000041f1f7220 */ /* 0x080fe20000400000 */
[----:B------:R-:W-:-:S03]  /*21a0*/  FMUL R29, R29, R4 ;  /* 0x000000041d1d7220 */ /* 0x000fc60000400000 */
[----:B0-----:R-:W-:Y:S01]  /*21b0*/  FFMA R20, R25, R31, R20 ;  /* 0x0000001f19147223 */ /* 0x001fe20000000014 */
[----:B-1----:R-:W-:Y:S01]  /*21c0*/  FFMA R32, R32, R29, R19 ;  /* 0x0000001d20207223 */ /* 0x002fe20000000013 */
[----:B--2---:R-:W-:Y:S01]  /*21d0*/  FFMA R18, R18, R33, R21 ;  /* 0x0000002112127223 */ /* 0x004fe20000000015 */
[----:B----4-:R-:W-:-:S04]  /*21e0*/  FFMA R22, R23, R27, R22 ;  /* 0x0000001b17167223 */ /* 0x010fc80000000016 */
[----:B------:R-:W-:Y:S04]  /*21f0*/  STS [R17+0x8], R18 ;  /* 0x0000081211007388 */ /* 0x000fe80000000800 */
[----:B------:R-:W-:Y:S04]  /*2200*/  STS [R17+0x4], R22 ;  /* 0x0000041611007388 */ /* 0x000fe80000000800 */
[----:B------:R-:W-:Y:S04]  /*2210*/  STS [R17+0xc], R20 ;  /* 0x00000c1411007388 */ /* 0x000fe80000000800 */
[----:B------:R0:W-:Y:S02]  /*2220*/  STS [R17+0x10], R32 ;  /* 0x0000102011007388 */ /* 0x0001e40000000800 */
[----:B0-----:R-:W-:Y:S01]  /*2230*/  IADD3 R17, PT, PT, R17, 0x20, RZ ;  /* 0x0000002011117810 */ /* 0x001fe20007ffe0ff */
[----:B------:R-:W-:Y:S06]  /*2240*/  BRA.U UP0, `(.L_x_171) ;  /* 0xfffffff9004c7547 */ /* 0x000fec000b83ffff */
[----:B------:R-:W-:-:S07]  /*2250*/  IADD3 R15, PT, PT, R5, 0x1, RZ ;  /* 0x00000001050f7810 */ /* 0x000fce0007ffe0ff */
.L_x_170:
        /* <DEDUP_REMOVED lines=11> */
[----:B------:R-:W2:Y:S08]  /*2310*/  LDC.64 R2, c[0x0][0x3b8] ;  /* 0x0000ee00ff027b82 */ /* 0x000eb00000000a00 */
[----:B------:R-:W3:Y:S01]  /*2320*/  LDC.64 R10, c[0x0][0x3c0] ;  /* 0x0000f000ff0a7b82 */ /* 0x000ee20000000a00 */
[----:B0-----:R-:W-:-:S05]  /*2330*/  IMAD.WIDE.U32 R30, R15, 0x4, R30 ;  /* 0x000000040f1e7825 */ /* 0x001fca00078e001e */
[----:B------:R-:W4:Y:S01]  /*2340*/  LDG.E R14, desc[UR16][R30.64] ;  /* 0x000000101e0e7981 */ /* 0x000f22000c1e1900 */
[----:B-1----:R-:W-:-:S03]  /*2350*/  IMAD.WIDE.U32 R12, R15, 0x4, R12 ;  /* 0x000000040f0c7825 */ /* 0x002fc600078e000c */
[----:B------:R-:W5:Y:S04]  /*2360*/  LDG.E R22, desc[UR16][R30.64+0x4] ;  /* 0x000004101e167981 */ /* 0x000f68000c1e1900 */
[----:B------:R-:W5:Y:S01]  /*2370*/  LDG.E R20, desc[UR16][R30.64+0x8] ;  /* 0x000008101e147981 */ /* 0x000f62000c1e1900 */
[----:B--2---:R-:W-:-:S03]  /*2380*/  IMAD.WIDE.U32 R2, R15, 0x4, R2 ;  /* 0x000000040f027825 */ /* 0x004fc600078e0002 */
[----:B------:R0:W2:Y:S04]  /*2390*/  LDG.E R18, desc[UR16][R30.64+0xc] ;  /* 0x00000c101e127981 */ /* 0x0000a8000c1e1900 */
[----:B------:R-:W2:Y:S04]  /*23a0*/  LDG.E R19, desc[UR16][R12.64] ;  /* 0x000000100c137981 */ /* 0x000ea8000c1e1900 */
[----:B------:R-:W2:Y:S01]  /*23b0*/  LDG.E R17, desc[UR16][R12.64+0x4] ;  /* 0x000004100c117981 */ /* 0x000ea2000c1e1900 */
[----:B---3--:R-:W-:-:S03]  /*23c0*/  IMAD.WIDE.U32 R10, R15, 0x4, R10 ;  /* 0x000000040f0a7825 */ /* 0x008fc600078e000a */
[----:B------:R-:W3:Y:S04]  /*23d0*/  LDG.E R21, desc[UR16][R12.64+0x8] ;  /* 0x000008100c157981 */ /* 0x000ee8000c1e1900 */
[----:B------:R1:W3:Y:S04]  /*23e0*/  LDG.E R23, desc[UR16][R12.64+0xc] ;  /* 0x00000c100c177981 */ /* 0x0002e8000c1e1900 */
[----:B------:R-:W3:Y:S04]  /*23f0*/  LDG.E R28, desc[UR16][R2.64] ;  /* 0x00000010021c7981 */ /* 0x000ee8000c1e1900 */
[----:B------:R-:W3:Y:S04]  /*2400*/  LDG.E R26, desc[UR16][R2.64+0x4] ;  /* 0x00000410021a7981 */ /* 0x000ee8000c1e1900 */
[----:B------:R-:W3:Y:S04]  /*2410*/  LDG.E R24, desc[UR16][R2.64+0x8] ;  /* 0x0000081002187981 */ /* 0x000ee8000c1e1900 */
[----:B------:R2:W3:Y:S04]  /*2420*/  LDG.E R32, desc[UR16][R2.64+0xc] ;  /* 0x00000c1002207981 */ /* 0x0004e8000c1e1900 */
[----:B------:R-:W3:Y:S04]  /*2430*/  LDG.E R33, desc[UR16][R10.64] ;  /* 0x000000100a217981 */ /* 0x000ee8000c1e1900 */
[----:B------:R-:W3:Y:S04]  /*2440*/  LDG.E R31, desc[UR16][R10.64+0x4] ;  /* 0x000004100a1f7981 */ /* 0x000ee8000c1e1900 */
[----:B------:R-:W3:Y:S04]  /*2450*/  LDG.E R29, desc[UR16][R10.64+0x8] ;  /* 0x000008100a1d7981 */ /* 0x000ee8000c1e1900 */
[----:B------:R3:W3:Y:S01]  /*2460*/  LDG.E R35, desc[UR16][R10.64+0xc] ;  /* 0x00000c100a237981 */ /* 0x0006e2000c1e1900 */
[----:B------:R-:W-:-:S05]  /*2470*/  LEA R25, R15, R0, 0x2 ;  /* 0x000000000f197211 */ /* 0x000fca00078e10ff */
[----:B0-----:R-:W0:Y:S04]  /*2480*/  LDS R30, [R25] ;  /* 0x00000000191e7984 */ /* 0x001e280000000800 */
[----:B-1----:R-:W1:Y:S04]  /*2490*/  LDS R12, [R25+0x4] ;  /* 0x00000400190c7984 */ /* 0x002e680000000800 */
[----:B------:R-:W1:Y:S04]  /*24a0*/  LDS R27, [R25+0x8] ;  /* 0x00000800191b7984 */ /* 0x000e680000000800 */
[----:B------:R-:W1:Y:S01]  /*24b0*/  LDS R13, [R25+0xc] ;  /* 0x00000c00190d7984 */ /* 0x000e620000000800 */
[----:B------:R-:W-:Y:S01]  /*24c0*/  IADD3 R15, PT, PT, R15, 0x4, RZ ;  /* 0x000000040f0f7810 */ /* 0x000fe20007ffe0ff */
[C---:B----4-:R-:W-:Y:S01]  /*24d0*/  FMUL R37, R7.reuse, R14 ;  /* 0x0000000e07257220 */ /* 0x050fe20000400000 */
[C---:B-----5:R-:W-:Y:S01]  /*24e0*/  FMUL R22, R7.reuse, R22 ;  /* 0x0000001607167220 */ /* 0x060fe20000400000 */
[C---:B------:R-:W-:Y:S01]  /*24f0*/  FMUL R20, R7.reuse, R20 ;  /* 0x0000001407147220 */ /* 0x040fe20000400000 */
[----:B--2---:R-:W-:Y:S01]  /*2500*/  FMUL R18, R7, R18 ;  /* 0x0000001207127220 */ /* 0x004fe20000400000 */
[C---:B------:R-:W-:Y:S01]  /*2510*/  FFMA R2, R16.reuse, R19, -R37 ;  /* 0x0000001310027223 */ /* 0x040fe20000000825 */
[C---:B------:R-:W-:Y:S01]  /*2520*/  FFMA R17, R16.reuse, R17, -R22 ;  /* 0x0000001110117223 */ /* 0x040fe20000000816 */
[C---:B---3--:R-:W-:Y:S01]  /*2530*/  FFMA R21, R16.reuse, R21, -R20 ;  /* 0x0000001510157223 */ /* 0x048fe20000000814 */
[----:B------:R-:W-:Y:S01]  /*2540*/  FFMA R23, R16, R23, -R18 ;  /* 0x0000001710177223 */ /* 0x000fe20000000812 */
[C---:B------:R-:W-:Y:S01]  /*2550*/  FFMA R2, -R9.reuse, R28, R2 ;  /* 0x0000001c09027223 */ /* 0x040fe20000000102 */
[----:B------:R-:W-:-:S03]  /*2560*/  FFMA R17, -R9, R26, R17 ;  /* 0x0000001a09117223 */ /* 0x000fc60000000111 */
[----:B------:R-:W-:Y:S01]  /*2570*/  FMUL R3, R2, 3 ;  /* 0x4040000002037820 */ /* 0x000fe20000400000 */
[C---:B------:R-:W-:Y:S01]  /*2580*/  FFMA R21, -R9.reuse, R24, R21 ;  /* 0x0000001809157223 */ /* 0x040fe20000000115 */
[----:B------:R-:W-:Y:S01]  /*2590*/  FFMA R23, -R9, R32, R23 ;  /* 0x0000002009177223 */ /* 0x000fe20000000117 */
[----:B------:R-:W-:Y:S02]  /*25a0*/  FMUL R17, R17, 3 ;  /* 0x4040000011117820 */ /* 0x000fe40000400000 */
[----:B------:R-:W-:Y:S01]  /*25b0*/  FMUL R2, R21, 3 ;  /* 0x4040000015027820 */ /* 0x000fe20000400000 */
[-C--:B------:R-:W-:Y:S01]  /*25c0*/  FMUL R33, R33, R4.reuse ;  /* 0x0000000421217220 */ /* 0x080fe20000400000 */
[----:B------:R-:W-:Y:S01]  /*25d0*/  FMUL R10, R23, 3 ;  /* 0x40400000170a7820 */ /* 0x000fe20000400000 */
[-C--:B------:R-:W-:Y:S01]  /*25e0*/  FMUL R31, R31, R4.reuse ;  /* 0x000000041f1f7220 */ /* 0x080fe20000400000 */
[-C--:B------:R-:W-:Y:S01]  /*25f0*/  FMUL R29, R29, R4.reuse ;  /* 0x000000041d1d7220 */ /* 0x080fe20000400000 */
[----:B------:R-:W-:Y:S01]  /*2600*/  FMUL R35, R35, R4 ;  /* 0x0000000423237220 */ /* 0x000fe20000400000 */
[----:B0-----:R-:W-:Y:S01]  /*2610*/  FFMA R30, R3, R33, R30 ;  /* 0x00000021031e7223 */ /* 0x001fe2000000001e */
[----:B-1----:R-:W-:Y:S01]  /*2620*/  FFMA R12, R17, R31, R12 ;  /* 0x0000001f110c7223 */ /* 0x002fe2000000000c */
[----:B------:R-:W-:Y:S01]  /*2630*/  FFMA R2, R2, R29, R27 ;  /* 0x0000001d02027223 */ /* 0x000fe2000000001b */
[----:B------:R-:W-:-:S02]  /*2640*/  FFMA R10, R10, R35, R13 ;  /* 0x000000230a0a7223 */ /* 0x000fc4000000000d */
[----:B------:R0:W-:Y:S04]  /*2650*/  STS [R25], R30 ;  /* 0x0000001e19007388 */ /* 0x0001e80000000800 */
[----:B------:R0:W-:Y:S04]  /*2660*/  STS [R25+0x4], R12 ;  /* 0x0000040c19007388 */ /* 0x0001e80000000800 */
[----:B------:R0:W-:Y:S04]  /*2670*/  STS [R25+0x8], R2 ;  /* 0x0000080219007388 */ /* 0x0001e80000000800 */
[----:B------:R0:W-:Y:S02]  /*2680*/  STS [R25+0xc], R10 ;  /* 0x00000c0a19007388 */ /* 0x0001e40000000800 */
.L_x_172:
        /* <DEDUP_REMOVED lines=23> */
[----:B------:R3:W3:Y:S01]  /*2800*/  LDG.E R31, desc[UR16][R2.64+0x4] ;  /* 0x00000410021f7981 */ /* 0x0006e2000c1e1900 */
        /* <DEDUP_REMOVED lines=18> */
.L_x_173:
[----:B------:R-:W-:Y:S02]  /*2930*/  MOV R2, UR10 ;  /* 0x0000000a00027c02 */ /* 0x000fe40008000f00 */
[----:B------:R-:W-:Y:S01]  /*2940*/  MOV R3, RZ ;  /* 0x000000ff00037202 */ /* 0x000fe20000000f00 */
[----:B------:R-:W-:Y:S06]  /*2950*/  BRA.U UP1, `(.L_x_169) ;  /* 0x0000000101607547 */ /* 0x000fec000b800000 */
[----:B------:R-:W1:Y:S08]  /*2960*/  LDC.64 R2, c[0x0][0x3a8] ;  /* 0x0000ea00ff027b82 */ /* 0x000e700000000a00 */
[----:B0-----:R-:W0:Y:S08]  /*2970*/  LDC.64 R10, c[0x0][0x3b0] ;  /* 0x0000ec00ff0a7b82 */ /* 0x001e300000000a00 */
[----:B------:R-:W2:Y:S08]  /*2980*/  LDC.64 R12, c[0x0][0x3b8] ;  /* 0x0000ee00ff0c7b82 */ /* 0x000eb00000000a00 */
[----:B------:R-:W3:Y:S01]  /*2990*/  LDC.64 R18, c[0x0][0x3c0] ;  /* 0x0000f000ff127b82 */ /* 0x000ee20000000a00 */
[----:B-1----:R-:W-:-:S06]  /*29a0*/  IMAD.WIDE.U32 R2, R15, 0x4, R2 ;  /* 0x000000040f027825 */ /* 0x002fcc00078e0002 */
[----:B------:R-:W4:Y:S01]  /*29b0*/  LDG.E R2, desc[UR16][R2.64] ;  /* 0x0000001002027981 */ /* 0x000f22000c1e1900 */
[----:B0-----:R-:W-:-:S06]  /*29c0*/  IMAD.WIDE.U32 R10, R15, 0x4, R10 ;  /* 0x000000040f0a7825 */ /* 0x001fcc00078e000a */
[----:B------:R-:W5:Y:S01]  /*29d0*/  LDG.E R11, desc[UR16][R10.64] ;  /* 0x000000100a0b7981 */ /* 0x000f62000c1e1900 */
[----:B--2---:R-:W-:-:S06]  /*29e0*/  IMAD.WIDE.U32 R12, R15, 0x4, R12 ;  /* 0x000000040f0c7825 */ /* 0x004fcc00078e000c */
[----:B------:R-:W2:Y:S01]  /*29f0*/  LDG.E R12, desc[UR16][R12.64] ;  /* 0x000000100c0c7981 */ /* 0x000ea2000c1e1900 */
[----:B---3--:R-:W-:-:S06]  /*2a00*/  IMAD.WIDE.U32 R18, R15, 0x4, R18 ;  /* 0x000000040f127825 */ /* 0x008fcc00078e0012 */
[----:B------:R-:W3:Y:S01]  /*2a10*/  LDG.E R19, desc[UR16][R18.64] ;  /* 0x0000001012137981 */ /* 0x000ee2000c1e1900 */
[----:B------:R-:W-:-:S05]  /*2a20*/  LEA R15, R15, R0, 0x2 ;  /* 0x000000000f0f7211 */ /* 0x000fca00078e10ff */
[----:B------:R-:W0:Y:S01]  /*2a30*/  LDS R5, [R15] ;  /* 0x000000000f057984 */ /* 0x000e220000000800 */
[----:B----4-:R-:W-:-:S04]  /*2a40*/  FMUL R7, R7, R2 ;  /* 0x0000000207077220 */ /* 0x010fc80000400000 */
[----:B-----5:R-:W-:-:S04]  /*2a50*/  FFMA R16, R16, R11, -R7 ;  /* 0x0000000b10107223 */ /* 0x020fc80000000807 */
[----:B--2---:R-:W-:-:S04]  /*2a60*/  FFMA R16, -R9, R12, R16 ;  /* 0x0000000c09107223 */ /* 0x004fc80000000110 */
[----:B------:R-:W-:Y:S01]  /*2a70*/  FMUL R16, R16, 3 ;  /* 0x4040000010107820 */ /* 0x000fe20000400000 */
[----:B---3--:R-:W-:-:S04]  /*2a80*/  FMUL R3, R19, R4 ;  /* 0x0000000413037220 */ /* 0x008fc80000400000 */
[----:B0-----:R-:W-:-:S05]  /*2a90*/  FFMA R16, R16, R3, R5 ;  /* 0x0000000310107223 */ /* 0x001fca0000000005 */
[----:B------:R1:W-:Y:S01]  /*2aa0*/  STS [R15], R16 ;  /* 0x000000100f007388 */ /* 0x0003e20000000800 */
[----:B------:R-:W-:Y:S01]  /*2ab0*/  HFMA2 R3, -RZ, RZ, 0, 0 ;  /* 0x00000000ff037431 */ /* 0x000fe200000001ff */
[----:B------:R-:W-:Y:S02]  /*2ac0*/  MOV R5, RZ ;  /* 0x000000ff00057202 */ /* 0x000fe40000000f00 */
[----:B------:R-:W-:-:S07]  /*2ad0*/  MOV R2, UR10 ;  /* 0x0000000a00027c02 */ /* 0x000fce0008000f00 */
.L_x_169:
[----:B------:R-:W-:Y:S05]  /*2ae0*/  BSYNC.RECONVERGENT B0 ;  /* 0x0000000000007941 */ /* 0x000fea0003800200 */
.L_x_168:
[----:B01----:R-:W0:Y:S01]  /*2af0*/  LDC.64 R14, c[0x0][0x3b0] ;  /* 0x0000ec00ff0e7b82 */ /* 0x003e220000000a00 */
[----:B------:R-:W1:Y:S07]  /*2b00*/  LDCU UR4, c[0x0][0x3a4] ;  /* 0x00007480ff0477ac */ /* 0x000e6e0008000800 */
[----:B------:R-:W2:Y:S08]  /*2b10*/  LDC.64 R18, c[0x0][0x3a8] ;  /* 0x0000ea00ff127b82 */ /* 0x000eb00000000a00 */
[----:B------:R-:W3:Y:S01]  /*2b20*/  LDC.64 R28, c[0x0][0x3b8] ;  /* 0x0000ee00ff1c7b82 */ /* 0x000ee20000000a00 */
[----:B0-----:R-:W4:Y:S04]  /*2b30*/  LDG.E R11, desc[UR16][R14.64] ;  /* 0x000000100e0b7981 */ /* 0x001f28000c1e1900 */
[----:B------:R-:W5:Y:S04]  /*2b40*/  LDG.E R17, desc[UR16][R14.64+0x4] ;  /* 0x000004100e117981 */ /* 0x000f68000c1e1900 */
[----:B--2---:R-:W2:Y:S04]  /*2b50*/  LDG.E R10, desc[UR16][R18.64] ;  /* 0x00000010120a7981 */ /* 0x004ea8000c1e1900 */
[----:B------:R-:W5:Y:S04]  /*2b60*/  LDG.E R22, desc[UR16][R18.64+0x4] ;  /* 0x0000041012167981 */ /* 0x000f68000c1e1900 */
[----:B---3--:R-:W3:Y:S04]  /*2b70*/  LDG.E R23, desc[UR16][R28.64] ;  /* 0x000000101c177981 */ /* 0x008ee8000c1e1900 */
[----:B------:R-:W5:Y:S01]  /*2b80*/  LDG.E R16, desc[UR16][R28.64+0x4] ;  /* 0x000004101c107981 */ /* 0x000f62000c1e1900 */
[----:B------:R-:W0:Y:S03]  /*2b90*/  LDC.64 R36, c[0x0][0x3c0] ;  /* 0x0000f000ff247b82 */ /* 0x000e260000000a00 */
[----:B------:R-:W5:Y:S04]  /*2ba0*/  LDG.E R25, desc[UR16][R14.64+0x8] ;  /* 0x000008100e197981 */ /* 0x000f68000c1e1900 */
[----:B------:R-:W5:Y:S04]  /*2bb0*/  LDG.E R9, desc[UR16][R18.64+0x8] ;  /* 0x0000081012097981 */ /* 0x000f68000c1e1900 */
[----:B------:R-:W5:Y:S04]  /*2bc0*/  LDG.E R31, desc[UR16][R28.64+0x8] ;  /* 0x000008101c1f7981 */ /* 0x000f68000c1e1900 */
[----:B------:R-:W5:Y:S04]  /*2bd0*/  LDG.E R26, desc[UR16][R14.64+0xc] ;  /* 0x00000c100e1a7981 */ /* 0x000f68000c1e1900 */
[----:B------:R-:W5:Y:S04]  /*2be0*/  LDG.E R30, desc[UR16][R18.64+0xc] ;  /* 0x00000c10121e7981 */ /* 0x000f68000c1e1900 */
[----:B------:R-:W5:Y:S04]  /*2bf0*/  LDG.E R21, desc[UR16][R28.64+0xc] ;  /* 0x00000c101c157981 */ /* 0x000f68000c1e1900 */
[----:B0-----:R-:W5:Y:S04]  /*2c00*/  LDG.E R24, desc[UR16][R36.64] ;  /* 0x0000001024187981 */ /* 0x001f68000c1e1900 */
[----:B------:R-:W5:Y:S04]  /*2c10*/  LDG.E R7, desc[UR16][R36.64+0x4] ;  /* 0x0000041024077981 */ /* 0x000f68000c1e1900 */
[----:B------:R-:W5:Y:S04]  /*2c20*/  LDG.E R27, desc[UR16][R36.64+0x8] ;  /* 0x00000810241b7981 */ /* 0x000f68000c1e1900 */
[----:B------:R-:W5:Y:S04]  /*2c30*/  LDG.E R12, desc[UR16][R14.64+0x10] ;  /* 0x000010100e0c7981 */ /* 0x000f68000c1e1900 */
[----:B------:R-:W5:Y:S04]  /*2c40*/  LDG.E R13, desc[UR16][R18.64+0x10] ;  /* 0x00001010120d7981 */ /* 0x000f68000c1e1900 */
[----:B------:R-:W5:Y:S01]  /*2c50*/  LDG.E R20, desc[UR16][R28.64+0x10] ;  /* 0x000010101c147981 */ /* 0x000f62000c1e1900 */
[----:B----4-:R-:W-:-:S04]  /*2c60*/  FMUL R11, R11, R2 ;  /* 0x000000020b0b7220 */ /* 0x010fc80000400000 */
[----:B--2---:R-:W-:-:S04]  /*2c70*/  FFMA R10, R10, R5, R11 ;  /* 0x000000050a0a7223 */ /* 0x004fc8000000000b */
[----:B---3--:R-:W-:-:S04]  /*2c80*/  FFMA R10, R23, R3, R10 ;  /* 0x00000003170a7223 */ /* 0x008fc8000000000a */
[----:B------:R-:W-:Y:S01]  /*2c90*/  FMUL R32, R10, 3 ;  /* 0x404000000a207820 */ /* 0x000fe20000400000 */
[----:B-----5:R-:W-:-:S03]  /*2ca0*/  FMUL R17, R17, R2 ;  /* 0x0000000211117220 */ /* 0x020fc60000400000 */
[----:B------:R-:W0:Y:S01]  /*2cb0*/  F2F.F64.F32 R10, R32 ;  /* 0x00000020000a7310 */ /* 0x000e220000201800 */
[----:B------:R-:W-:Y:S01]  /*2cc0*/  FMUL R33, R32, R32 ;  /* 0x0000002020217220 */ /* 0x000fe20000400000 */
[----:B------:R-:W-:-:S04]  /*2cd0*/  FFMA R17, R22, R5, R17 ;  /* 0x0000000516117223 */ /* 0x000fc80000000011 */
[----:B------:R-:W-:Y:S02]  /*2ce0*/  FFMA R16, R16, R3, R17 ;  /* 0x0000000310107223 */ /* 0x000fe40000000011 */
[----:B------:R-:W2:Y:S02]  /*2cf0*/  F2F.F64.F32 R22, R33 ;  /* 0x0000002100167310 */ /* 0x000ea40000201800 */
[----:B------:R-:W-:Y:S01]  /*2d00*/  FMUL R34, R16, 3 ;  /* 0x4040000010227820 */ /* 0x000fe20000400000 */
[----:B0-----:R-:W-:-:S05]  /*2d10*/  DADD R10, R10, 1 ;  /* 0x3ff000000a0a7429 */ /* 0x001fca0000000000 */
[----:B------:R-:W0:Y:S01]  /*2d20*/  F2F.F64.F32 R16, R34 ;  /* 0x0000002200107310 */ /* 0x000e220000201800 */
[----:B------:R-:W-:Y:S02]  /*2d30*/  FMUL R35, R34, R34 ;  /* 0x0000002222237220 */ /* 0x000fe40000400000 */
[----:B--2---:R-:W-:-:S05]  /*2d40*/  DFMA R22, R22, 0.5, R10 ;  /* 0x3fe000001616782b */ /* 0x004fca000000000a */
[----:B------:R-:W2:Y:S01]  /*2d50*/  F2F.F64.F32 R10, R35 ;  /* 0x00000023000a7310 */ /* 0x000ea20000201800 */
[----:B0-----:R-:W-:-:S08]  /*2d60*/  DADD R16, R16, 1 ;  /* 0x3ff0000010107429 */ /* 0x001fd00000000000 */
[----:B--2---:R-:W-:Y:S01]  /*2d70*/  DFMA R10, R10, 0.5, R16 ;  /* 0x3fe000000a0a782b */ /* 0x004fe20000000010 */
[----:B------:R-:W-:-:S04]  /*2d80*/  FMUL R16, R2, R2 ;  /* 0x0000000202107220 */ /* 0x000fc80000400000 */
[----:B------:R-:W-:-:S04]  /*2d90*/  FFMA R16, R5, R5, R16 ;  /* 0x0000000505107223 */ /* 0x000fc80000000010 */
[----:B------:R-:W-:Y:S01]  /*2da0*/  FFMA R16, R3, R3, R16 ;  /* 0x0000000303107223 */ /* 0x000fe20000000010 */
[----:B------:R-:W-:-:S05]  /*2db0*/  FMUL R32, R24, R4 ;  /* 0x0000000418207220 */ /* 0x000fca0000400000 */
[----:B------:R-:W0:Y:S01]  /*2dc0*/  F2F.F64.F32 R16, R16 ;  /* 0x0000001000107310 */ /* 0x000e220000201800 */
[----:B------:R-:W-:Y:S01]  /*2dd0*/  FMUL R24, R25, R2 ;  /* 0x0000000219187220 */ /* 0x000fe20000400000 */
[----:B------:R-:W-:-:S06]  /*2de0*/  FMUL R7, R7, R4 ;  /* 0x0000000407077220 */ /* 0x000fcc0000400000 */
[----:B------:R-:W2:Y:S01]  /*2df0*/  F2F.F64.F32 R32, R32 ;  /* 0x0000002000207310 */ /* 0x000ea20000201800 */
[----:B------:R-:W-:Y:S02]  /*2e00*/  FFMA R24, R9, R5, R24 ;  /* 0x0000000509187223 */ /* 0x000fe40000000018 */
[----:B------:R-:W3:Y:S02]  /*2e10*/  LDG.E R9, desc[UR16][R14.64+0x14] ;  /* 0x000014100e097981 */ /* 0x000ee4000c1e1900 */
[----:B------:R-:W-:Y:S01]  /*2e20*/  FFMA R31, R31, R3, R24 ;  /* 0x000000031f1f7223 */ /* 0x000fe20000000018 */
[C---:B0-----:R-:W-:Y:S02]  /*2e30*/  DFMA R22, R16.reuse, -1.5, R22 ;  /* 0xbff800001016782b */ /* 0x041fe40000000016 */
[----:B------:R0:W4:Y:S01]  /*2e40*/  F2F.F64.F32 R34, R7 ;  /* 0x0000000700227310 */ /* 0x0001220000201800 */
[----:B------:R-:W-:Y:S01]  /*2e50*/  FMUL R31, R31, 3 ;  /* 0x404000001f1f7820 */ /* 0x000fe20000400000 */
[----:B------:R-:W-:Y:S01]  /*2e60*/  DFMA R10, R16, -1.5, R10 ;  /* 0xbff80000100a782b */ /* 0x000fe2000000000a */
[----:B------:R-:W-:Y:S01]  /*2e70*/  FMUL R27, R27, R4 ;  /* 0x000000041b1b7220 */ /* 0x000fe20000400000 */
[----:B------:R-:W5:Y:S02]  /*2e80*/  LDG.E R14, desc[UR16][R14.64+0x18] ;  /* 0x000018100e0e7981 */ /* 0x000f64000c1e1900 */
[----:B--2---:R-:W-:-:S02]  /*2e90*/  DMUL R24, R32, R22 ;  /* 0x0000001620187228 */ /* 0x004fc40000000000 */
[----:B------:R-:W2:Y:S01]  /*2ea0*/  F2F.F64.F32 R22, R31 ;  /* 0x0000001f00167310 */ /* 0x000ea20000201800 */
[----:B------:R-:W-:Y:S01]  /*2eb0*/  FMUL R32, R31, R31 ;  /* 0x0000001f1f207220 */ /* 0x000fe20000400000 */
[----:B0-----:R-:W5:Y:S01]  /*2ec0*/  LDG.E R7, desc[UR16][R36.64+0xc] ;  /* 0x00000c1024077981 */ /* 0x001f62000c1e1900 */
[----:B----4-:R-:W-:-:S03]  /*2ed0*/  DMUL R34, R34, R10 ;  /* 0x0000000a22227228 */ /* 0x010fc60000000000 */
[----:B------:R-:W4:Y:S02]  /*2ee0*/  LDG.E R15, desc[UR16][R36.64+0x14] ;  /* 0x00001410240f7981 */ /* 0x000f24000c1e1900 */
[----:B------:R-:W0:Y:S01]  /*2ef0*/  F2F.F64.F32 R10, R32 ;  /* 0x00000020000a7310 */ /* 0x000e220000201800 */
[----:B--2---:R-:W-:-:S08]  /*2f00*/  DADD R22, R22, 1 ;  /* 0x3ff0000016167429 */ /* 0x004fd00000000000 */
[----:B0-----:R-:W-:Y:S02]  /*2f10*/  DFMA R10, R10, 0.5, R22 ;  /* 0x3fe000000a0a782b */ /* 0x001fe40000000016 */
[----:B------:R-:W2:Y:S04]  /*2f20*/  LDG.E R22, desc[UR16][R36.64+0x10] ;  /* 0x0000101024167981 */ /* 0x000ea8000c1e1900 */
[----:B------:R-:W4:Y:S01]  /*2f30*/  LDG.E R23, desc[UR16][R18.64+0x14] ;  /* 0x0000141012177981 */ /* 0x000f22000c1e1900 */
[----:B------:R-:W-:-:S03]  /*2f40*/  FMUL R33, R26, R2 ;  /* 0x000000021a217220 */ /* 0x000fc60000400000 */
[----:B------:R-:W4:Y:S01]  /*2f50*/  LDG.E R26, desc[UR16][R28.64+0x14] ;  /* 0x000014101c1a7981 */ /* 0x000f22000c1e1900 */
[----:B------:R-:W-:-:S04]  /*2f60*/  FFMA R30, R30, R5, R33 ;  /* 0x000000051e1e7223 */ /* 0x000fc80000000021 */
[----:B------:R-:W-:Y:S01]  /*2f70*/  FFMA R21, R21, R3, R30 ;  /* 0x0000000315157223 */ /* 0x000fe2000000001e */
[----:B------:R-:W-:Y:S01]  /*2f80*/  DFMA R10, R16, -1.5, R10 ;  /* 0xbff80000100a782b */ /* 0x000fe2000000000a */
[----:B------:R-:W0:Y:S01]  /*2f90*/  F2F.F64.F32 R30, R27 ;  /* 0x0000001b001e7310 */ /* 0x000e220000201800 */
[----:B------:R-:W4:Y:S01]  /*2fa0*/  LDG.E R19, desc[UR16][R18.64+0x18] ;  /* 0x0000181012137981 */ /* 0x000f22000c1e1900 */
[----:B------:R-:W-:Y:S01]  /*2fb0*/  FMUL R32, R21, 3 ;  /* 0x4040000015207820 */ /* 0x000fe20000400000 */
[----:B------:R-:W-:Y:S02]  /*2fc0*/  FMUL R12, R12, R2 ;  /* 0x000000020c0c7220 */ /* 0x000fe40000400000 */
[----:B------:R1:W4:Y:S01]  /*2fd0*/  LDG.E R28, desc[UR16][R28.64+0x18] ;  /* 0x000018101c1c7981 */ /* 0x000322000c1e1900 */
[----:B------:R-:W-:Y:S01]  /*2fe0*/  FMUL R33, R32, R32 ;  /* 0x0000002020217220 */ /* 0x000fe20000400000 */
[----:B0-----:R-:W-:Y:S02]  /*2ff0*/  DMUL R10, R30, R10 ;  /* 0x0000000a1e0a7228 */ /* 0x001fe40000000000 */
[----:B------:R-:W4:Y:S01]  /*3000*/  LDG.E R18, desc[UR16][R36.64+0x18] ;  /* 0x0000181024127981 */ /* 0x000f22000c1e1900 */
[----:B------:R-:W0:Y:S01]  /*3010*/  F2F.F64.F32 R30, R32 ;  /* 0x00000020001e7310 */ /* 0x000e220000201800 */
[----:B------:R-:W-:-:S07]  /*3020*/  FFMA R21, R13, R5, R12 ;  /* 0x000000050d157223 */ /* 0x000fce000000000c */
[----:B------:R-:W1:Y:S01]  /*3030*/  F2F.F64.F32 R12, R33 ;  /* 0x00000021000c7310 */ /* 0x000e620000201800 */
[----:B------:R-:W-:Y:S01]  /*3040*/  FFMA R38, R20, R3, R21 ;  /* 0x0000000314267223 */ /* 0x000fe20000000015 */
[----:B0-----:R-:W-:-:S03]  /*3050*/  DADD R30, R30, 1 ;  /* 0x3ff000001e1e7429 */ /* 0x001fc60000000000 */
[----:B------:R-:W-:-:S05]  /*3060*/  FMUL R38, R38, 3 ;  /* 0x4040000026267820 */ /* 0x000fca0000400000 */
[----:B-1----:R-:W-:Y:S02]  /*3070*/  DFMA R20, R12, 0.5, R30 ;  /* 0x3fe000000c14782b */ /* 0x002fe4000000001e */
[----:B------:R-:W0:Y:S01]  /*3080*/  F2F.F64.F32 R30, R38 ;  /* 0x00000026001e7310 */ /* 0x000e220000201800 */
[----:B------:R-:W-:-:S07]  /*3090*/  FMUL R27, R38, R38 ;  /* 0x00000026261b7220 */ /* 0x000fce0000400000 */
[----:B------:R-:W1:Y:S01]  /*30a0*/  F2F.F64.F32 R12, R27 ;  /* 0x0000001b000c7310 */ /* 0x000e620000201800 */
[----:B0-----:R-:W-:-:S08]  /*30b0*/  DADD R30, R30, 1 ;  /* 0x3ff000001e1e7429 */ /* 0x001fd00000000000 */
[----:B-1----:R-:W-:Y:S01]  /*30c0*/  DFMA R12, R12, 0.5, R30 ;  /* 0x3fe000000c0c782b */ /* 0x002fe2000000001e */
[----:B---3--:R-:W-:Y:S01]  /*30d0*/  FMUL R32, R9, R2 ;  /* 0x0000000209207220 */ /* 0x008fe20000400000 */
[----:B-----5:R-:W-:-:S04]  /*30e0*/  FMUL R7, R7, R4 ;  /* 0x0000000407077220 */ /* 0x020fc80000400000 */
[----:B------:R-:W0:Y:S01]  /*30f0*/  F2F.F64.F32 R30, R7 ;  /* 0x00000007001e7310 */ /* 0x000e220000201800 */
[----:B--2---:R-:W-:Y:S01]  /*3100*/  FMUL R9, R22, R4 ;  /* 0x0000000416097220 */ /* 0x004fe20000400000 */
[----:B----4-:R-:W-:-:S06]  /*3110*/  FFMA R27, R23, R5, R32 ;  /* 0x00000005171b7223 */ /* 0x010fcc0000000020 */
[----:B------:R-:W1:Y:S01]  /*3120*/  F2F.F64.F32 R22, R9 ;  /* 0x0000000900167310 */ /* 0x000e620000201800 */
[C---:B------:R-:W-:Y:S02]  /*3130*/  DFMA R32, R16.reuse, -1.5, R20 ;  /* 0xbff800001020782b */ /* 0x040fe40000000014 */
[----:B------:R-:W-:Y:S01]  /*3140*/  DFMA R20, R16, -1.5, R12 ;  /* 0xbff800001014782b */ /* 0x000fe2000000000c */
[----:B------:R-:W-:-:S05]  /*3150*/  FFMA R26, R26, R3, R27 ;  /* 0x000000031a1a7223 */ /* 0x000fca000000001b */
[----:B0-----:R-:W-:Y:S01]  /*3160*/  DMUL R12, R30, R32 ;  /* 0x000000201e0c7228 */ /* 0x001fe20000000000 */
[----:B------:R-:W0:Y:S01]  /*3170*/  LDC.64 R30, c[0x0][0x3b0] ;  /* 0x0000ec00ff1e7b82 */ /* 0x000e220000000a00 */
[----:B------:R-:W-:Y:S01]  /*3180*/  FMUL R29, R26, 3 ;  /* 0x404000001a1d7820 */ /* 0x000fe20000400000 */
[----:B-1----:R-:W-:-:S06]  /*3190*/  DMUL R26, R22, R20 ;  /* 0x00000014161a7228 */ /* 0x002fcc0000000000 */
[----:B------:R-:W1:Y:S01]  /*31a0*/  LDC.64 R22, c[0x0][0x3a8] ;  /* 0x0000ea00ff167b82 */ /* 0x000e620000000a00 */
[----:B0-----:R-:W2:Y:S04]  /*31b0*/  LDG.E R7, desc[UR16][R30.64+0x1c] ;  /* 0x00001c101e077981 */ /* 0x001ea8000c1e1900 */
[----:B-1----:R-:W3:Y:S01]  /*31c0*/  LDG.E R9, desc[UR16][R22.64+0x1c] ;  /* 0x00001c1016097981 */ /* 0x002ee2000c1e1900 */
[----:B------:R-:W0:Y:S01]  /*31d0*/  F2F.F64.F32 R32, R29 ;  /* 0x0000001d00207310 */ /* 0x000e220000201800 */
[----:B------:R-:W-:-:S07]  /*31e0*/  FMUL R38, R29, R29 ;  /* 0x0000001d1d267220 */ /* 0x000fce0000400000 */
[----:B------:R-:W1:Y:S01]  /*31f0*/  F2F.F64.F32 R20, R38 ;  /* 0x0000002600147310 */ /* 0x000e620000201800 */
[----:B------:R-:W-:Y:S01]  /*3200*/  FMUL R14, R14, R2 ;  /* 0x000000020e0e7220 */ /* 0x000fe20000400000 */
[----:B0-----:R-:W-:-:S03]  /*3210*/  DADD R32, R32, 1 ;  /* 0x3ff0000020207429 */ /* 0x001fc60000000000 */
[----:B------:R-:W-:-:S05]  /*3220*/  FFMA R19, R19, R5, R14 ;  /* 0x0000000513137223 */ /* 0x000fca000000000e */
[----:B-1----:R-:W-:Y:S01]  /*3230*/  DFMA R20, R20, 0.5, R32 ;  /* 0x3fe000001414782b */ /* 0x002fe20000000020 */
[----:B------:R-:W-:Y:S01]  /*3240*/  FMUL R32, R15, R4 ;  /* 0x000000040f207220 */ /* 0x000fe20000400000 */
[----:B------:R-:W-:-:S03]  /*3250*/  FFMA R19, R28, R3, R19 ;  /* 0x000000031c137223 */ /* 0x000fc60000000013 */
[----:B------:R-:W0:Y:S01]  /*3260*/  F2F.F64.F32 R14, R32 ;  /* 0x00000020000e7310 */ /* 0x000e220000201800 */
[----:B------:R-:W-:Y:S02]  /*3270*/  FMUL R33, R19, 3 ;  /* 0x4040000013217820 */ /* 0x000fe40000400000 */
[----:B------:R-:W-:-:S05]  /*3280*/  DFMA R20, R16, -1.5, R20 ;  /* 0xbff800001014782b */ /* 0x000fca0000000014 */
[----:B------:R1:W4:Y:S01]  /*3290*/  F2F.F64.F32 R28, R33 ;  /* 0x00000021001c7310 */ /* 0x0003220000201800 */
[----:B------:R-:W-:Y:S02]  /*32a0*/  FMUL R38, R33, R33 ;  /* 0x0000002121267220 */ /* 0x000fe40000400000 */
[----:B0-----:R-:W-:Y:S01]  /*32b0*/  DMUL R14, R14, R20 ;  /* 0x000000140e0e7228 */ /* 0x001fe20000000000 */
[----:B------:R-:W-:-:S04]  /*32c0*/  FMUL R39, R18, R4 ;  /* 0x0000000412277220 */ /* 0x000fc80000400000 */
[----:B------:R-:W0:Y:S01]  /*32d0*/  F2F.F64.F32 R20, R38 ;  /* 0x0000002600147310 */ /* 0x000e220000201800 */
[----:B-1----:R-:W5:Y:S01]  /*32e0*/  LDG.E R33, desc[UR16][R36.64+0x1c] ;  /* 0x00001c1024217981 */ /* 0x002f62000c1e1900 */
[----:B----4-:R-:W-:-:S06]  /*32f0*/  DADD R28, R28, 1 ;  /* 0x3ff000001c1c7429 */ /* 0x010fcc0000000000 */
[----:B------:R-:W1:Y:S02]  /*3300*/  F2F.F64.F32 R18, R39 ;  /* 0x0000002700127310 */ /* 0x000e640000201800 */
[----:B0-----:R-:W-:Y:S02]  /*3310*/  DFMA R20, R20, 0.5, R28 ;  /* 0x3fe000001414782b */ /* 0x001fe4000000001c */
[----:B------:R-:W4:Y:S06]  /*3320*/  LDG.E R29, desc[UR16][R30.64+0x20] ;  /* 0x000020101e1d7981 */ /* 0x000f2c000c1e1900 */
[----:B------:R-:W-:-:S08]  /*3330*/  DFMA R20, R16, -1.5, R20 ;  /* 0xbff800001014782b */ /* 0x000fd00000000014 */
[----:B-1----:R-:W-:Y:S01]  /*3340*/  DMUL R20, R18, R20 ;  /* 0x0000001412147228 */ /* 0x002fe20000000000 */
[----:B------:R-:W0:Y:S02]  /*3350*/  LDC.64 R18, c[0x0][0x3b8] ;  /* 0x0000ee00ff127b82 */ /* 0x000e240000000a00 */
[----:B0-----:R-:W5:Y:S01]  /*3360*/  LDG.E R28, desc[UR16][R18.64+0x1c] ;  /* 0x00001c10121c7981 */ /* 0x001f62000c1e1900 */
[----:B--2---:R-:W-:-:S04]  /*3370*/  FMUL R32, R7, R2 ;  /* 0x0000000207207220 */ /* 0x004fc80000400000 */
[----:B---3--:R-:W-:Y:S02]  /*3380*/  FFMA R9, R9, R5, R32 ;  /* 0x0000000509097223 */ /* 0x008fe40000000020 */
[----:B------:R-:W2:Y:S01]  /*3390*/  LDG.E R32, desc[UR16][R22.64+0x20] ;  /* 0x0000201016207981 */ /* 0x000ea2000c1e1900 */
[----:B------:R0:W-:Y:S03]  /*33a0*/  F2F.F32.F64 R26, R26 ;  /* 0x0000001a001a7310 */ /* 0x0001e60000301000 */
[----:B0-----:R-:W3:Y:S05]  /*33b0*/  LDG.E R27, desc[UR16][R30.64+0x24] ;  /* 0x000024101e1b7981 */ /* 0x001eea000c1e1900 */
[----:B------:R-:W-:Y:S08]  /*33c0*/  F2F.F32.F64 R10, R10 ;  /* 0x0000000a000a7310 */ /* 0x000ff00000301000 */
[----:B------:R0:W-:Y:S01]  /*33d0*/  F2F.F32.F64 R11, R12 ;  /* 0x0000000c000b7310 */ /* 0x0001e20000301000 */
[----:B------:R-:W3:Y:S04]  /*33e0*/  LDG.E R30, desc[UR16][R30.64+0x28] ;  /* 0x000028101e1e7981 */ /* 0x000ee8000c1e1900 */
[----:B0-----:R-:W3:Y:S04]  /*33f0*/  LDG.E R13, desc[UR16][R36.64+0x24] ;  /* 0x00002410240d7981 */ /* 0x001ee8000c1e1900 */
[----:B------:R-:W3:Y:S04]  /*3400*/  LDG.E R12, desc[UR16][R36.64+0x20] ;  /* 0x00002010240c7981 */ /* 0x000ee8000c1e1900 */
[----:B------:R-:W3:Y:S01]  /*3410*/  LDG.E R31, desc[UR16][R22.64+0x28] ;  /* 0x00002810161f7981 */ /* 0x000ee2000c1e1900 */
[----:B----4-:R-:W-:Y:S01]  /*3420*/  FMUL R29, R29, R2 ;  /* 0x000000021d1d7220 */ /* 0x010fe20000400000 */
[----:B-----5:R-:W-:-:S04]  /*3430*/  FFMA R9, R28, R3, R9 ;  /* 0x000000031c097223 */ /* 0x020fc80000000009 */
[----:B------:R-:W-:Y:S02]  /*3440*/  FMUL R28, R9, 3 ;  /* 0x40400000091c7820 */ /* 0x000fe40000400000 */
[----:B------:R0:W-:Y:S02]  /*3450*/  F2F.F32.F64 R9, R34 ;  /* 0x0000002200097310 */ /* 0x0001e40000301000 */
[----:B0-----:R-:W4:Y:S06]  /*3460*/  LDG.E R34, desc[UR16][R18.64+0x20] ;  /* 0x0000201012227981 */ /* 0x001f2c000c1e1900 */
[----:B------:R0:W1:Y:S01]  /*3470*/  F2F.F64.F32 R38, R28 ;  /* 0x0000001c00267310 */ /* 0x0000620000201800 */
[----:B------:R-:W-:-:S02]  /*3480*/  FMUL R40, R28, R28 ;  /* 0x0000001c1c287220 */ /* 0x000fc40000400000 */
[----:B0-----:R0:W5:Y:S01]  /*3490*/  LDG.E R28, desc[UR16][R22.64+0x24] ;  /* 0x00002410161c7981 */ /* 0x001162000c1e1900 */
[----:B--2---:R-:W-:-:S03]  /*34a0*/  FFMA R35, R32, R5, R29 ;  /* 0x0000000520237223 */ /* 0x004fc6000000001d */
[----:B------:R-:W2:Y:S04]  /*34b0*/  LDG.E R29, desc[UR16][R18.64+0x24] ;  /* 0x00002410121d7981 */ /* 0x000ea8000c1e1900 */
[----:B------:R-:W2:Y:S01]  /*34c0*/  LDG.E R32, desc[UR16][R18.64+0x28] ;  /* 0x0000281012207981 */ /* 0x000ea2000c1e1900 */
[----:B------:R-:W-:Y:S01]  /*34d0*/  F2F.F32.F64 R7, R24 ;  /* 0x0000001800077310 */ /* 0x000fe20000301000 */
[----:B-1----:R-:W-:-:S07]  /*34e0*/  DADD R38, R38, 1 ;  /* 0x3ff0000026267429 */ /* 0x002fce0000000000 */
[----:B------:R-:W1:Y:S01]  /*34f0*/  F2F.F64.F32 R24, R40 ;  /* 0x0000002800187310 */ /* 0x000e620000201800 */
[----:B------:R-:W-:-:S07]  /*3500*/  FMUL R33, R33, R4 ;  /* 0x0000000421217220 */ /* 0x000fce0000400000 */
[----:B0-----:R-:W0:Y:S01]  /*3510*/  F2F.F64.F32 R22, R33 ;  /* 0x0000002100167310 */ /* 0x001e220000201800 */
[----:B-1----:R-:W-:-:S08]  /*3520*/  DFMA R24, R24, 0.5, R38 ;  /* 0x3fe000001818782b */ /* 0x002fd00000000026 */
[----:B------:R-:W-:Y:S01]  /*3530*/  DFMA R24, R16, -1.5, R24 ;  /* 0xbff800001018782b */ /* 0x000fe20000000018 */
[----:B---3--:R-:W-:-:S07]  /*3540*/  FMUL R27, R27, R2 ;  /* 0x000000021b1b7220 */ /* 0x008fce0000400000 */
[----:B0-----:R-:W-:Y:S01]  /*3550*/  DMUL R22, R22, R24 ;  /* 0x0000001816167228 */ /* 0x001fe20000000000 */
[----:B------:R-:W-:Y:S01]  /*3560*/  FMUL R13, R13, R4 ;  /* 0x000000040d0d7220 */ /* 0x000fe20000400000 */
[----:B------:R-:W-:-:S04]  /*3570*/  FMUL R30, R30, R2 ;  /* 0x000000021e1e7220 */ /* 0x000fc80000400000 */
[----:B------:R-:W-:Y:S01]  /*3580*/  FFMA R31, R31, R5, R30 ;  /* 0x000000051f1f7223 */ /* 0x000fe2000000001e */
[----:B------:R-:W-:Y:S01]  /*3590*/  F2F.F32.F64 R14, R14 ;  /* 0x0000000e000e7310 */ /* 0x000fe20000301000 */
[----:B----4-:R-:W-:-:S04]  /*35a0*/  FFMA R34, R34, R3, R35 ;  /* 0x0000000322227223 */ /* 0x010fc80000000023 */
[----:B------:R-:W-:-:S04]  /*35b0*/  FMUL R36, R34, 3 ;  /* 0x4040000022247820 */ /* 0x000fc80000400000 */
[----:B------:R-:W0:Y:S01]  /*35c0*/  F2F.F64.F32 R24, R36 ;  /* 0x0000002400187310 */ /* 0x000e220000201800 */
[----:B-----5:R-:W-:Y:S01]  /*35d0*/  FFMA R28, R28, R5, R27 ;  /* 0x000000051c1c7223 */ /* 0x020fe2000000001b */
[----:B------:R-:W-:-:S06]  /*35e0*/  FMUL R37, R36, R36 ;  /* 0x0000002424257220 */ /* 0x000fcc0000400000 */
[----:B------:R-:W1:Y:S01]  /*35f0*/  F2F.F64.F32 R34, R37 ;  /* 0x0000002500227310 */ /* 0x000e620000201800 */
[----:B0-----:R-:W-:Y:S01]  /*3600*/  DADD R24, R24, 1 ;  /* 0x3ff0000018187429 */ /* 0x001fe20000000000 */
[----:B------:R-:W-:-:S06]  /*3610*/  FMUL R27, R12, R4 ;  /* 0x000000040c1b7220 */ /* 0x000fcc0000400000 */
[----:B------:R-:W-:Y:S01]  /*3620*/  F2F.F32.F64 R15, R20 ;  /* 0x00000014000f7310 */ /* 0x000fe20000301000 */
[----:B------:R-:W3:Y:S01]  /*3630*/  LDG.E R36, desc[UR16][R18.64+0x2c] ;  /* 0x00002c1012247981 */ /* 0x000ee2000c1e1900 */
[----:B-1----:R-:W-:-:S06]  /*3640*/  DFMA R34, R34, 0.5, R24 ;  /* 0x3fe000002222782b */ /* 0x002fcc0000000018 */
[----:B------:R-:W-:Y:S02]  /*3650*/  F2F.F64.F32 R12, R13 ;  /* 0x0000000d000c7310 */ /* 0x000fe40000201800 */
[----:B------:R-:W-:Y:S01]  /*3660*/  DFMA R34, R16, -1.5, R34 ;  /* 0xbff800001022782b */ /* 0x000fe20000000022 */
[----:B--2---:R-:W-:-:S04]  /*3670*/  FFMA R28, R29, R3, R28 ;  /* 0x000000031d1c7223 */ /* 0x004fc8000000001c */
[----:B------:R-:W-:-:S04]  /*3680*/  FMUL R33, R28, 3 ;  /* 0x404000001c217820 */ /* 0x000fc80000400000 */
[----:B------:R-:W0:Y:S01]  /*3690*/  F2F.F64.F32 R28, R33 ;  /* 0x00000021001c7310 */ /* 0x000e220000201800 */
[----:B------:R-:W-:-:S07]  /*36a0*/  FMUL R38, R33, R33 ;  /* 0x0000002121267220 */ /* 0x000fce0000400000 */
[----:B------:R-:W1:Y:S01]  /*36b0*/  F2F.F64.F32 R24, R38 ;  /* 0x0000002600187310 */ /* 0x000e620000201800 */
[----:B0-----:R-:W-:-:S08]  /*36c0*/  DADD R28, R28, 1 ;  /* 0x3ff000001c1c7429 */ /* 0x001fd00000000000 */
[----:B-1----:R-:W-:Y:S02]  /*36d0*/  DFMA R24, R24, 0.5, R28 ;  /* 0x3fe000001818782b */ /* 0x002fe4000000001c */
[----:B------:R-:W0:Y:S01]  /*36e0*/  F2F.F64.F32 R28, R27 ;  /* 0x0000001b001c7310 */ /* 0x000e220000201800 */
[----:B------:R-:W-:-:S05]  /*36f0*/  FFMA R31, R32, R3, R31 ;  /* 0x00000003201f7223 */ /* 0x000fca000000001f */
[----:B------:R-:W-:Y:S01]  /*3700*/  DFMA R24, R16, -1.5, R24 ;  /* 0xbff800001018782b */ /* 0x000fe20000000018 */
[----:B------:R-:W-:Y:S01]  /*3710*/  FMUL R20, R31, 3 ;  /* 0x404000001f147820 */ /* 0x000fe20000400000 */
[----:B0-----:R-:W-:-:S06]  /*3720*/  DMUL R32, R28, R34 ;  /* 0x000000221c207228 */ /* 0x001fcc0000000000 */
[----:B------:R-:W-:Y:S01]  /*3730*/  DMUL R28, R12, R24 ;  /* 0x000000180c1c7228 */ /* 0x000fe20000000000 */
[----:B------:R0:W1:Y:S01]  /*3740*/  F2F.F64.F32 R34, R20 ;  /* 0x0000001400227310 */ /* 0x0000620000201800 */
[----:B------:R-:W2:Y:S01]  /*3750*/  LDC.64 R12, c[0x0][0x3b0] ;  /* 0x0000ec00ff0c7b82 */ /* 0x000ea20000000a00 */
[----:B------:R-:W-:-:S07]  /*3760*/  FMUL R37, R20, R20 ;  /* 0x0000001414257220 */ /* 0x000fce0000400000 */
[----:B0-----:R-:W0:Y:S01]  /*3770*/  LDC.64 R20, c[0x0][0x3a8] ;  /* 0x0000ea00ff147b82 */ /* 0x001e220000000a00 */
[----:B------:R-:W4:Y:S07]  /*3780*/  F2F.F64.F32 R30, R37 ;  /* 0x00000025001e7310 */ /* 0x000f2e0000201800 */
[----:B------:R-:W5:Y:S01]  /*3790*/  LDC.64 R24, c[0x0][0x3c0] ;  /* 0x0000f000ff187b82 */ /* 0x000f620000000a00 */
[----:B-1----:R-:W-:-:S08]  /*37a0*/  DADD R34, R34, 1 ;  /* 0x3ff0000022227429 */ /* 0x002fd00000000000 */
[----:B----4-:R-:W-:Y:S02]  /*37b0*/  DFMA R30, R30, 0.5, R34 ;  /* 0x3fe000001e1e782b */ /* 0x010fe40000000022 */
[----:B--2---:R-:W2:Y:S04]  /*37c0*/  LDG.E R35, desc[UR16][R12.64+0x2c] ;  /* 0x00002c100c237981 */ /* 0x004ea8000c1e1900 */
[----:B0-----:R-:W4:Y:S04]  /*37d0*/  LDG.E R38, desc[UR16][R20.64+0x2c] ;  /* 0x00002c1014267981 */ /* 0x001f28000c1e1900 */
[----:B-----5:R-:W5:Y:S01]  /*37e0*/  LDG.E R27, desc[UR16][R24.64+0x28] ;  /* 0x00002810181b7981 */ /* 0x020f62000c1e1900 */
[----:B------:R-:W-:Y:S01]  /*37f0*/  F2F.F32.F64 R34, R22 ;  /* 0x0000001600227310 */ /* 0x000fe20000301000 */
[----:B------:R-:W-:Y:S01]  /*3800*/  DFMA R30, R16, -1.5, R30 ;  /* 0xbff80000101e782b */ /* 0x000fe2000000001e */
[----:B--2---:R-:W-:-:S04]  /*3810*/  FMUL R39, R35, R2 ;  /* 0x0000000223277220 */ /* 0x004fc80000400000 */
[----:B----4-:R-:W-:Y:S02]  /*3820*/  FFMA R39, R38, R5, R39 ;  /* 0x0000000526277223 */ /* 0x010fe40000000027 */
[----:B------:R-:W2:Y:S02]  /*3830*/  LDG.E R38, desc[UR16][R20.64+0x30] ;  /* 0x0000301014267981 */ /* 0x000ea4000c1e1900 */
[----:B---3--:R-:W-:Y:S01]  /*3840*/  FFMA R36, R36, R3, R39 ;  /* 0x0000000324247223 */ /* 0x008fe20000000027 */
[----:B-----5:R-:W-:-:S03]  /*3850*/  FMUL R35, R27, R4 ;  /* 0x000000041b237220 */ /* 0x020fc60000400000 */
[----:B------:R-:W-:Y:S01]  /*3860*/  FMUL R39, R36, 3 ;  /* 0x4040000024277820 */ /* 0x000fe20000400000 */
[----:B------:R0:W1:Y:S03]  /*3870*/  F2F.F64.F32 R22, R35 ;  /* 0x0000002300167310 */ /* 0x0000660000201800 */
[----:B------:R-:W-:-:S05]  /*3880*/  FMUL R40, R39, R39 ;  /* 0x0000002727287220 */ /* 0x000fca0000400000 */
[----:B------:R-:W3:Y:S01]  /*3890*/  F2F.F64.F32 R36, R39 ;  /* 0x0000002700247310 */ /* 0x000ee20000201800 */
[----:B0-----:R-:W4:Y:S01]  /*38a0*/  LDG.E R35, desc[UR16][R24.64+0x2c] ;  /* 0x00002c1018237981 */ /* 0x001f22000c1e1900 */
[----:B-1----:R-:W-:-:S06]  /*38b0*/  DMUL R22, R22, R30 ;  /* 0x0000001e16167228 */ /* 0x002fcc0000000000 */
[----:B------:R-:W0:Y:S01]  /*38c0*/  F2F.F64.F32 R30, R40 ;  /* 0x00000028001e7310 */ /* 0x000e220000201800 */
[----:B---3--:R-:W-:-:S08]  /*38d0*/  DADD R36, R36, 1 ;  /* 0x3ff0000024247429 */ /* 0x008fd00000000000 */
[----:B0-----:R-:W-:Y:S02]  /*38e0*/  DFMA R30, R30, 0.5, R36 ;  /* 0x3fe000001e1e782b */ /* 0x001fe40000000024 */
[----:B------:R-:W3:Y:S04]  /*38f0*/  LDG.E R37, desc[UR16][R12.64+0x30] ;  /* 0x000030100c257981 */ /* 0x000ee8000c1e1900 */
[----:B------:R-:W5:Y:S01]  /*3900*/  LDG.E R36, desc[UR16][R18.64+0x30] ;  /* 0x0000301012247981 */ /* 0x000f62000c1e1900 */
[----:B------:R-:W-:Y:S08]  /*3910*/  F2F.F32.F64 R33, R32 ;  /* 0x0000002000217310 */ /* 0x000ff00000301000 */
[----:B------:R-:W-:Y:S01]  /*3920*/  F2F.F32.F64 R32, R22 ;  /* 0x0000001600207310 */ /* 0x000fe20000301000 */
[----:B------:R-:W-:Y:S01]  /*3930*/  DFMA R30, R16, -1.5, R30 ;  /* 0xbff80000101e782b */ /* 0x000fe2000000001e */
[----:B------:R-:W5:Y:S06]  /*3940*/  LDG.E R18, desc[UR16][R18.64+0x34] ;  /* 0x0000341012127981 */ /* 0x000f6c000c1e1900 */
[----:B------:R-:W-:Y:S01]  /*3950*/  F2F.F32.F64 R27, R28 ;  /* 0x0000001c001b7310 */ /* 0x000fe20000301000 */
[----:B------:R-:W5:Y:S01]  /*3960*/  LDG.E R19, desc[UR16][R12.64+0x38] ;  /* 0x000038100c137981 */ /* 0x000f62000c1e1900 */
[----:B----4-:R-:W-:-:S06]  /*3970*/  FMUL R35, R35, R4 ;  /* 0x0000000423237220 */ /* 0x010fcc0000400000 */
[----:B------:R0:W1:Y:S02]  /*3980*/  F2F.F64.F32 R22, R35 ;  /* 0x0000002300167310 */ /* 0x0000640000201800 */
[----:B0-----:R-:W4:Y:S01]  /*3990*/  LDG.E R35, desc[UR16][R24.64+0x30] ;  /* 0x0000301018237981 */ /* 0x001f22000c1e1900 */
[----:B---3--:R-:W-:-:S04]  /*39a0*/  FMUL R37, R37, R2 ;  /* 0x0000000225257220 */ /* 0x008fc80000400000 */
[----:B--2---:R-:W-:-:S04]  /*39b0*/  FFMA R37, R38, R5, R37 ;  /* 0x0000000526257223 */ /* 0x004fc80000000025 */
[----:B-----5:R-:W-:-:S04]  /*39c0*/  FFMA R36, R36, R3, R37 ;  /* 0x0000000324247223 */ /* 0x020fc80000000025 */
[----:B------:R-:W-:-:S04]  /*39d0*/  FMUL R36, R36, 3 ;  /* 0x4040000024247820 */ /* 0x000fc80000400000 */
[----:B------:R-:W0:Y:S01]  /*39e0*/  F2F.F64.F32 R28, R36 ;  /* 0x00000024001c7310 */ /* 0x000e220000201800 */
[----:B------:R-:W-:Y:S01]  /*39f0*/  FMUL R37, R36, R36 ;  /* 0x0000002424257220 */ /* 0x000fe20000400000 */
[----:B-1----:R-:W-:-:S06]  /*3a00*/  DMUL R30, R22, R30 ;  /* 0x0000001e161e7228 */ /* 0x002fcc0000000000 */
[----:B------:R-:W1:Y:S01]  /*3a10*/  F2F.F64.F32 R22, R37 ;  /* 0x0000002500167310 */ /* 0x000e620000201800 */
[----:B0-----:R-:W-:-:S08]  /*3a20*/  DADD R28, R28, 1 ;  /* 0x3ff000001c1c7429 */ /* 0x001fd00000000000 */
[----:B-1----:R-:W-:Y:S02]  /*3a30*/  DFMA R22, R22, 0.5, R28 ;  /* 0x3fe000001616782b */ /* 0x002fe4000000001c */
[----:B------:R0:W2:Y:S04]  /*3a40*/  LDG.E R28, desc[UR16][R12.64+0x34] ;  /* 0x000034100c1c7981 */ /* 0x0000a8000c1e1900 */
[----:B------:R-:W3:Y:S01]  /*3a50*/  LDG.E R29, desc[UR16][R20.64+0x34] ;  /* 0x00003410141d7981 */ /* 0x000ee2000c1e1900 */
[----:B0-----:R-:W0:Y:S03]  /*3a60*/  LDC.64 R12, c[0x0][0x3b8] ;  /* 0x0000ee00ff0c7b82 */ /* 0x001e260000000a00 */
[----:B------:R-:W5:Y:S04]  /*3a70*/  LDG.E R20, desc[UR16][R20.64+0x38] ;  /* 0x0000381014147981 */ /* 0x000f68000c1e1900 */
[----:B0-----:R0:W5:Y:S01]  /*3a80*/  LDG.E R21, desc[UR16][R12.64+0x38] ;  /* 0x000038100c157981 */ /* 0x001162000c1e1900 */
[----:B------:R1:W-:Y:S03]  /*3a90*/  F2F.F32.F64 R30, R30 ;  /* 0x0000001e001e7310 */ /* 0x0003e60000301000 */
[----:B-1----:R-:W5:Y:S04]  /*3aa0*/  LDG.E R31, desc[UR16][R24.64+0x34] ;  /* 0x00003410181f7981 */ /* 0x002f68000c1e1900 */
[----:B------:R1:W5:Y:S01]  /*3ab0*/  LDG.E R24, desc[UR16][R24.64+0x38] ;  /* 0x0000381018187981 */ /* 0x000362000c1e1900 */
[----:B------:R-:W-:Y:S01]  /*3ac0*/  DFMA R22, R16, -1.5, R22 ;  /* 0xbff800001016782b */ /* 0x000fe20000000016 */
[----:B------:R-:W-:-:S02]  /*3ad0*/  ISETP.NE.AND P0, PT, R6, 0x1, PT ;  /* 0x000000010600780c */ /* 0x000fc40003f05270 */
[----:B------:R-:W-:Y:S01]  /*3ae0*/  LDS R6, [R0+0x2c] ;  /* 0x00002c0000067984 */ /* 0x000fe20000000800 */
[----:B------:R-:W-:Y:S01]  /*3af0*/  BSSY.RECONVERGENT B0, `(.L_x_174) ;  /* 0x0000085000007945 */ /* 0x000fe20003800200 */
[----:B----4-:R-:W-:-:S04]  /*3b00*/  FMUL R35, R35, R4 ;  /* 0x0000000423237220 */ /* 0x010fc80000400000 */
[----:B0-----:R-:W-:Y:S01]  /*3b10*/  F2F.F64.F32 R12, R35 ;  /* 0x00000023000c7310 */ /* 0x001fe20000201800 */
[----:B--2---:R-:W-:-:S04]  /*3b20*/  FMUL R28, R28, R2 ;  /* 0x000000021c1c7220 */ /* 0x004fc80000400000 */
[----:B---3--:R-:W-:-:S04]  /*3b30*/  FFMA R29, R29, R5, R28 ;  /* 0x000000051d1d7223 */ /* 0x008fc8000000001c */
[----:B------:R-:W-:Y:S01]  /*3b40*/  FFMA R18, R18, R3, R29 ;  /* 0x0000000312127223 */ /* 0x000fe2000000001d */
[----:B------:R-:W-:-:S03]  /*3b50*/  FMUL R29, R19, R2 ;  /* 0x00000002131d7220 */ /* 0x000fc60000400000 */
[----:B------:R-:W-:-:S04]  /*3b60*/  FMUL R36, R18, 3 ;  /* 0x4040000012247820 */ /* 0x000fc80000400000 */
[----:B------:R-:W0:Y:S01]  /*3b70*/  F2F.F64.F32 R18, R36 ;  /* 0x0000002400127310 */ /* 0x000e220000201800 */
[----:B-----5:R-:W-:Y:S01]  /*3b80*/  FFMA R20, R20, R5, R29 ;  /* 0x0000000514147223 */ /* 0x020fe2000000001d */
[----:B------:R-:W-:Y:S01]  /*3b90*/  FMUL R5, R36, R36 ;  /* 0x0000002424057220 */ /* 0x000fe20000400000 */
[----:B0-----:R-:W-:Y:S01]  /*3ba0*/  DADD R28, R18, 1 ;  /* 0x3ff00000121c7429 */ /* 0x001fe20000000000 */
[----:B------:R-:W0:Y:S01]  /*3bb0*/  LDS R18, [R0] ;  /* 0x0000000000127984 */ /* 0x000e220000000800 */
[----:B------:R-:W-:Y:S01]  /*3bc0*/  FFMA R20, R21, R3, R20 ;  /* 0x0000000315147223 */ /* 0x000fe20000000014 */
[----:B------:R-:W-:Y:S02]  /*3bd0*/  DMUL R12, R12, R22 ;  /* 0x000000160c0c7228 */ /* 0x000fe40000000000 */
[----:B------:R-:W2:Y:S01]  /*3be0*/  LDS R19, [R0+0x8] ;  /* 0x0000080000137984 */ /* 0x000ea20000000800 */
[----:B-1----:R-:W-:Y:S01]  /*3bf0*/  FMUL R25, R20, 3 ;  /* 0x4040000014197820 */ /* 0x002fe20000400000 */
[----:B------:R-:W1:Y:S03]  /*3c00*/  F2F.F64.F32 R2, R5 ;  /* 0x0000000500027310 */ /* 0x000e660000201800 */
[----:B------:R-:W-:-:S05]  /*3c10*/  FMUL R35, R25, R25 ;  /* 0x0000001919237220 */ /* 0x000fca0000400000 */
[----:B------:R3:W4:Y:S08]  /*3c20*/  F2F.F64.F32 R20, R25 ;  /* 0x0000001900147310 */ /* 0x0007300000201800 */
[----:B------:R-:W5:Y:S01]  /*3c30*/  F2F.F64.F32 R22, R35 ;  /* 0x0000002300167310 */ /* 0x000f620000201800 */
[----:B-1----:R-:W-:Y:S01]  /*3c40*/  DFMA R2, R2, 0.5, R28 ;  /* 0x3fe000000202782b */ /* 0x002fe2000000001c */
[-C--:B------:R-:W-:Y:S01]  /*3c50*/  FMUL R31, R31, R4.reuse ;  /* 0x000000041f1f7220 */ /* 0x080fe20000400000 */
[----:B------:R-:W-:Y:S01]  /*3c60*/  FMUL R24, R24, R4 ;  /* 0x0000000418187220 */ /* 0x000fe20000400000 */
[----:B---3--:R-:W-:Y:S01]  /*3c70*/  LDS R25, [R0+0x28] ;  /* 0x0000280000197984 */ /* 0x008fe20000000800 */
[----:B----4-:R-:W-:-:S03]  /*3c80*/  DADD R20, R20, 1 ;  /* 0x3ff0000014147429 */ /* 0x010fc60000000000 */
[----:B------:R-:W1:Y:S01]  /*3c90*/  F2F.F64.F32 R28, R31 ;  /* 0x0000001f001c7310 */ /* 0x000e620000201800 */
[----:B------:R-:W-:-:S04]  /*3ca0*/  DFMA R4, R16, -1.5, R2 ;  /* 0xbff800001004782b */ /* 0x000fc80000000002 */
[----:B-----5:R-:W-:-:S03]  /*3cb0*/  DFMA R22, R22, 0.5, R20 ;  /* 0x3fe000001616782b */ /* 0x020fc60000000014 */
[----:B------:R-:W3:Y:S01]  /*3cc0*/  F2F.F64.F32 R2, R24 ;  /* 0x0000001800027310 */ /* 0x000ee20000201800 */
[----:B------:R-:W-:Y:S01]  /*3cd0*/  LDS R20, [R0+0x4] ;  /* 0x0000040000147984 */ /* 0x000fe20000000800 */
[----:B0-----:R-:W-:-:S03]  /*3ce0*/  FADD R7, -R7, R18 ;  /* 0x0000001207077221 */ /* 0x001fc60000000100 */
[----:B------:R-:W-:Y:S01]  /*3cf0*/  LDS R21, [R0+0x14] ;  /* 0x0000140000157984 */ /* 0x000fe20000000800 */
[----:B------:R-:W-:-:S03]  /*3d00*/  DFMA R16, R16, -1.5, R22 ;  /* 0xbff800001010782b */ /* 0x000fc60000000016 */
[----:B------:R-:W0:Y:S01]  /*3d10*/  LDS R22, [R0+0x18] ;  /* 0x0000180000167984 */ /* 0x000e220000000800 */
[----:B-1----:R-:W-:Y:S01]  /*3d20*/  DMUL R4, R28, R4 ;  /* 0x000000041c047228 */ /* 0x002fe20000000000 */
[----:B------:R1:W4:Y:S01]  /*3d30*/  F2F.F32.F64 R12, R12 ;  /* 0x0000000c000c7310 */ /* 0x0003220000301000 */
[----:B------:R-:W-:Y:S01]  /*3d40*/  FFMA R18, -R7, UR4, R18 ;  /* 0x0000000407127c23 */ /* 0x000fe20008000112 */
[----:B------:R-:W-:Y:S01]  /*3d50*/  LDS R23, [R0+0xc] ;  /* 0x00000c0000177984 */ /* 0x000fe20000000800 */
[----:B---3--:R-:W-:-:S03]  /*3d60*/  DMUL R2, R2, R16 ;  /* 0x0000001002027228 */ /* 0x008fc60000000000 */
[----:B------:R-:W-:Y:S04]  /*3d70*/  LDS R28, [R0+0x1c] ;  /* 0x00001c00001c7984 */ /* 0x000fe80000000800 */
[----:B-1----:R-:W1:Y:S04]  /*3d80*/  LDS R13, [R0+0x10] ;  /* 0x00001000000d7984 */ /* 0x002e680000000800 */
[----:B------:R-:W3:Y:S04]  /*3d90*/  LDS R16, [R0+0x20] ;  /* 0x0000200000107984 */ /* 0x000ee80000000800 */
[----:B------:R-:W5:Y:S04]  /*3da0*/  LDS R17, [R0+0x24] ;  /* 0x0000240000117984 */ /* 0x000f680000000800 */
[----:B------:R-:W4:Y:S04]  /*3db0*/  LDS R7, [R0+0x30] ;  /* 0x0000300000077984 */ /* 0x000f280000000800 */
[----:B------:R-:W4:Y:S04]  /*3dc0*/  LDS R29, [R0+0x34] ;  /* 0x00003400001d7984 */ /* 0x000f280000000800 */
[----:B------:R-:W4:Y:S01]  /*3dd0*/  LDS R31, [R0+0x38] ;  /* 0x00003800001f7984 */ /* 0x000f220000000800 */
[----:B------:R2:W4:Y:S02]  /*3de0*/  F2F.F32.F64 R24, R4 ;  /* 0x0000000400187310 */ /* 0x0005240000301000 */
[----:B--2---:R-:W2:Y:S06]  /*3df0*/  LDC.64 R4, c[0x0][0x388] ;  /* 0x0000e200ff047b82 */ /* 0x004eac0000000a00 */
[----:B------:R1:W2:Y:S01]  /*3e00*/  F2F.F32.F64 R2, R2 ;  /* 0x0000000200027310 */ /* 0x0002a20000301000 */
[--C-:B------:R-:W-:Y:S01]  /*3e10*/  FADD R10, -R10, R19.reuse ;  /* 0x000000130a0a7221 */ /* 0x100fe20000000100 */
[----:B0-----:R-:W-:Y:S01]  /*3e20*/  FADD R15, -R15, R22 ;  /* 0x000000160f0f7221 */ /* 0x001fe20000000100 */
[----:B------:R-:W-:Y:S01]  /*3e30*/  FADD R9, -R9, R20 ;  /* 0x0000001409097221 */ /* 0x000fe20000000100 */
[----:B-1----:R-:W0:Y:S01]  /*3e40*/  LDC R3, c[0x0][0x3c8] ;  /* 0x0000f200ff037b82 */ /* 0x002e220000000800 */
[----:B------:R-:W-:Y:S01]  /*3e50*/  FFMA R19, -R10, UR4, R19 ;  /* 0x000000040a137c23 */ /* 0x000fe20008000113 */
[----:B------:R-:W-:Y:S01]  /*3e60*/  FFMA R22, -R15, UR4, R22 ;  /* 0x000000040f167c23 */ /* 0x000fe20008000116 */
[----:B------:R-:W-:Y:S01]  /*3e70*/  FADD R26, -R26, R13 ;  /* 0x0000000d1a1a7221 */ /* 0x000fe20000000100 */
[----:B------:R-:W-:Y:S01]  /*3e80*/  FADD R14, -R14, R21 ;  /* 0x000000150e0e7221 */ /* 0x000fe20000000100 */
[----:B---3--:R-:W-:Y:S01]  /*3e90*/  FADD R33, -R33, R16 ;  /* 0x0000001021217221 */ /* 0x008fe20000000100 */
[----:B-----5:R-:W-:Y:S01]  /*3ea0*/  FADD R10, -R27, R17 ;  /* 0x000000111b0a7221 */ /* 0x020fe20000000100 */
[----:B------:R-:W-:Y:S01]  /*3eb0*/  FADD R32, -R32, R25 ;  /* 0x0000001920207221 */ /* 0x000fe20000000100 */
[----:B------:R-:W-:Y:S01]  /*3ec0*/  FADD R15, -R30, R6 ;  /* 0x000000061e0f7221 */ /* 0x000fe20000000100 */
[----:B----4-:R-:W-:Y:S01]  /*3ed0*/  FADD R12, -R12, R7 ;  /* 0x000000070c0c7221 */ /* 0x010fe20000000100 */
[----:B--2---:R-:W-:-:S04]  /*3ee0*/  IMAD.WIDE R4, R8, 0x4, R4 ;  /* 0x0000000408047825 */ /* 0x004fc800078e0204 */
[----:B------:R-:W-:Y:S01]  /*3ef0*/  FADD R8, -R11, R23 ;  /* 0x000000170b087221 */ /* 0x000fe20000000100 */
[----:B------:R-:W-:Y:S01]  /*3f00*/  FADD R11, -R34, R28 ;  /* 0x0000001c220b7221 */ /* 0x000fe20000000100 */
[----:B------:R-:W-:Y:S01]  /*3f10*/  FADD R24, -R24, R29 ;  /* 0x0000001d18187221 */ /* 0x000fe20000000100 */
[----:B------:R-:W-:Y:S01]  /*3f20*/  FADD R2, -R2, R31 ;  /* 0x0000001f02027221 */ /* 0x000fe20000000100 */
[----:B------:R-:W-:Y:S01]  /*3f30*/  FFMA R20, -R9, UR4, R20 ;  /* 0x0000000409147c23 */ /* 0x000fe20008000114 */
        /* <DEDUP_REMOVED lines=11> */
[----:B------:R1:W-:Y:S04]  /*3ff0*/  STS [R0+0x4], R20 ;  /* 0x0000041400007388 */ /* 0x0003e80000000800 */
        /* <DEDUP_REMOVED lines=12> */
[----:B------:R1:W-:Y:S01]  /*40c0*/  STS [R0+0x38], R31 ;  /* 0x0000381f00007388 */ /* 0x0003e20000000800 */
[----:B0-----:R-:W-:-:S04]  /*40d0*/  IMAD.WIDE R8, R3, 0x4, R4 ;  /* 0x0000000403087825 */ /* 0x001fc800078e0204 */
[C---:B------:R-:W-:Y:S01]  /*40e0*/  IMAD.WIDE R10, R3.reuse, 0x4, R8 ;  /* 0x00000004030a7825 */ /* 0x040fe200078e0208 */
[----:B------:R-:W-:Y:S02]  /*40f0*/  MOV R35, R19 ;  /* 0x0000001300237202 */ /* 0x000fe40000000f00 */
[----:B------:R-:W-:Y:S02]  /*4100*/  MOV R34, R13 ;  /* 0x0000000d00227202 */ /* 0x000fe40000000f00 */
[----:B------:R-:W-:Y:S01]  /*4110*/  MOV R33, R22 ;  /* 0x0000001600217202 */ /* 0x000fe20000000f00 */
[----:B------:R-:W-:Y:S01]  /*4120*/  IMAD.WIDE R6, R3, 0x4, R10 ;  /* 0x0000000403067825 */ /* 0x000fe200078e020a */
[----:B------:R-:W-:Y:S02]  /*4130*/  MOV R32, R15 ;  /* 0x0000000f00207202 */ /* 0x000fe40000000f00 */
[----:B------:R-:W-:Y:S02]  /*4140*/  MOV R29, R27 ;  /* 0x0000001b001d7202 */ /* 0x000fe40000000f00 */
[----:B------:R-:W-:-:S02]  /*4150*/  MOV R24, R37 ;  /* 0x0000002500187202 */ /* 0x000fc40000000f00 */
[----:B------:R-:W-:Y:S01]  /*4160*/  MOV R2, R31 ;  /* 0x0000001f00027202 */ /* 0x000fe20000000f00 */
[----:B-1----:R-:W-:Y:S06]  /*4170*/  @P0 BRA `(.L_x_175) ;  /* 0x0000000000700947 */ /* 0x002fec0003800000 */
[----:B------:R-:W-:Y:S01]  /*4180*/  STS [R0+0x4], R19 ;  /* 0x0000041300007388 */ /* 0x000fe20000000800 */
[----:B------:R-:W-:Y:S02]  /*4190*/  MOV R2, R28 ;  /* 0x0000001c00027202 */ /* 0x000fe40000000f00 */
[----:B------:R-:W-:Y:S01]  /*41a0*/  MOV R24, R16 ;  /* 0x0000001000187202 */ /* 0x000fe20000000f00 */
[----:B------:R-:W-:Y:S01]  /*41b0*/  STS [R0+0xc], R13 ;  /* 0x00000c0d00007388 */ /* 0x000fe20000000800 */
[----:B------:R-:W-:Y:S02]  /*41c0*/  MOV R29, R17 ;  /* 0x00000011001d7202 */ /* 0x000fe40000000f00 */
[----:B------:R-:W-:Y:S01]  /*41d0*/  MOV R32, R25 ;  /* 0x0000001900207202 */ /* 0x000fe20000000f00 */
[----:B------:R-:W-:Y:S01]  /*41e0*/  STS [R0+0x14], R22 ;  /* 0x0000141600007388 */ /* 0x000fe20000000800 */
[----:B------:R-:W-:Y:S02]  /*41f0*/  MOV R33, R21 ;  /* 0x0000001500217202 */ /* 0x000fe40000000f00 */
[----:B------:R-:W-:Y:S01]  /*4200*/  MOV R34, R23 ;  /* 0x0000001700227202 */ /* 0x000fe20000000f00 */
[----:B------:R-:W-:Y:S01]  /*4210*/  STS [R0+0x1c], R31 ;  /* 0x00001c1f00007388 */ /* 0x000fe20000000800 */
[----:B------:R-:W-:-:S03]  /*4220*/  MOV R35, R20 ;  /* 0x0000001400237202 */ /* 0x000fc60000000f00 */
[----:B------:R-:W-:Y:S04]  /*4230*/  STS [R0+0x20], R37 ;  /* 0x0000202500007388 */ /* 0x000fe80000000800 */
[----:B------:R-:W-:Y:S04]  /*4240*/  STS [R0+0x24], R27 ;  /* 0x0000241b00007388 */ /* 0x000fe80000000800 */
[----:B------:R-:W-:Y:S04]  /*4250*/  STS [R0+0x28], R15 ;  /* 0x0000280f00007388 */ /* 0x000fe80000000800 */
[----:B------:R0:W-:Y:S04]  /*4260*/  STS [R0+0x8], R20 ;  /* 0x0000081400007388 */ /* 0x0001e80000000800 */
[----:B------:R1:W-:Y:S04]  /*4270*/  STS [R0+0x10], R23 ;  /* 0x0000101700007388 */ /* 0x0003e80000000800 */
[----:B------:R2:W-:Y:S01]  /*4280*/  STS [R0+0x18], R21 ;  /* 0x0000181500007388 */ /* 0x0005e20000000800 */
[----:B0-----:R-:W-:-:S03]  /*4290*/  MOV R20, R19 ;  /* 0x0000001300147202 */ /* 0x001fc60000000f00 */
[----:B------:R0:W-:Y:S01]  /*42a0*/  STS [R0+0x38], R28 ;  /* 0x0000381c00007388 */ /* 0x0001e20000000800 */
[----:B-1----:R-:W-:-:S03]  /*42b0*/  MOV R23, R13 ;  /* 0x0000000d00177202 */ /* 0x002fc60000000f00 */
[----:B------:R1:W-:Y:S01]  /*42c0*/  STS [R0+0x34], R16 ;  /* 0x0000341000007388 */ /* 0x0003e20000000800 */
[----:B--2---:R-:W-:-:S03]  /*42d0*/  MOV R21, R22 ;  /* 0x0000001600157202 */ /* 0x004fc60000000f00 */
[----:B------:R2:W-:Y:S01]  /*42e0*/  STS [R0+0x30], R17 ;  /* 0x0000301100007388 */ /* 0x0005e20000000800 */
[----:B0-----:R-:W-:-:S03]  /*42f0*/  MOV R28, R31 ;  /* 0x0000001f001c7202 */ /* 0x001fc60000000f00 */
[----:B------:R0:W-:Y:S01]  /*4300*/  STS [R0+0x2c], R25 ;  /* 0x00002c1900007388 */ /* 0x0001e20000000800 */
[----:B-1----:R-:W-:Y:S02]  /*4310*/  MOV R16, R37 ;  /* 0x0000002500107202 */ /* 0x002fe40000000f00 */
[----:B--2---:R-:W-:Y:S02]  /*4320*/  MOV R17, R27 ;  /* 0x0000001b00117202 */ /* 0x004fe40000000f00 */
[----:B0-----:R-:W-:-:S07]  /*4330*/  MOV R25, R15 ;  /* 0x0000000f00197202 */ /* 0x001fce0000000f00 */
.L_x_175:
[----:B------:R-:W-:Y:S05]  /*4340*/  BSYNC.RECONVERGENT B0 ;  /* 0x0000000000007941 */ /* 0x000fea0003800200 */
.L_x_174:
[C---:B------:R-:W-:Y:S01]  /*4350*/  IMAD.WIDE R12, R3.reuse, 0x4, R6 ;  /* 0x00000004030c7825 */ /* 0x040fe200078e0206 */
[----:B------:R0:W-:Y:S04]  /*4360*/  STG.E desc[UR16][R4.64], R18 ;  /* 0x0000001204007986 */ /* 0x0001e8000c101910 */
[----:B------:R1:W-:Y:S01]  /*4370*/  STG.E desc[UR16][R8.64], R20 ;  /* 0x0000001408007986 */ /* 0x0003e2000c101910 */
[----:B------:R-:W-:-:S03]  /*4380*/  IMAD.WIDE R14, R3, 0x4, R12 ;  /* 0x00000004030e7825 */ /* 0x000fc600078e020c */
[----:B------:R2:W-:Y:S01]  /*4390*/  STG.E desc[UR16][R10.64], R35 ;  /* 0x000000230a007986 */ /* 0x0005e2000c101910 */
[----:B------:R-:W-:-:S03]  /*43a0*/  IMAD.WIDE R26, R3, 0x4, R14 ;  /* 0x00000004031a7825 */ /* 0x000fc600078e020e */
[----:B------:R3:W-:Y:S04]  /*43b0*/  STG.E desc[UR16][R6.64], R23 ;  /* 0x0000001706007986 */ /* 0x0007e8000c101910 */
[----:B------:R4:W-:Y:S01]  /*43c0*/  STG.E desc[UR16][R12.64], R34 ;  /* 0x000000220c007986 */ /* 0x0009e2000c101910 */
[----:B------:R-:W-:-:S03]  /*43d0*/  IMAD.WIDE R30, R3, 0x4, R26 ;  /* 0x00000004031e7825 */ /* 0x000fc600078e021a */
[----:B------:R-:W-:Y:S01]  /*43e0*/  STG.E desc[UR16][R14.64], R21 ;  /* 0x000000150e007986 */ /* 0x000fe2000c101910 */
[----:B0-----:R-:W-:-:S03]  /*43f0*/  IMAD.WIDE R4, R3, 0x4, R30 ;  /* 0x0000000403047825 */ /* 0x001fc600078e021e */
[----:B------:R-:W-:Y:S04]  /*4400*/  STG.E desc[UR16][R26.64], R33 ;  /* 0x000000211a007986 */ /* 0x000fe8000c101910 */
[----:B------:R-:W-:Y:S01]  /*4410*/  STG.E desc[UR16][R30.64], R28 ;  /* 0x0000001c1e007986 */ /* 0x000fe2000c101910 */
[----:B-1----:R-:W-:-:S03]  /*4420*/  IMAD.WIDE R8, R3, 0x4, R4 ;  /* 0x0000000403087825 */ /* 0x002fc600078e0204 */
[----:B------:R-:W-:Y:S01]  /*4430*/  STG.E desc[UR16][R4.64], R16 ;  /* 0x0000001004007986 */ /* 0x000fe2000c101910 */
[----:B------:R-:W-:-:S03]  /*4440*/  IMAD.WIDE R36, R3, 0x4, R8 ;  /* 0x0000000403247825 */ /* 0x000fc600078e0208 */
[----:B------:R-:W-:Y:S04]  /*4450*/  STG.E desc[UR16][R8.64], R17 ;  /* 0x0000001108007986 */ /* 0x000fe8000c101910 */
[----:B------:R-:W-:Y:S01]  /*4460*/  STG.E desc[UR16][R36.64], R25 ;  /* 0x0000001924007986 */ /* 0x000fe2000c101910 */
[----:B--2---:R-:W-:-:S03]  /*4470*/  IMAD.WIDE R10, R3, 0x4, R36 ;  /* 0x00000004030a7825 */ /* 0x004fc600078e0224 */
[----:B------:R-:W-:Y:S01]  /*4480*/  STS [R0], R18 ;  /* 0x0000001200007388 */ /* 0x000fe20000000800 */
[----:B---3--:R-:W-:-:S03]  /*4490*/  IMAD.WIDE R6, R3, 0x4, R10 ;  /* 0x0000000403067825 */ /* 0x008fc600078e020a */
[----:B------:R-:W-:Y:S04]  /*44a0*/  STG.E desc[UR16][R10.64], R32 ;  /* 0x000000200a007986 */ /* 0x000fe8000c101910 */
[----:B------:R-:W-:Y:S01]  /*44b0*/  STG.E desc[UR16][R6.64], R29 ;  /* 0x0000001d06007986 */ /* 0x000fe2000c101910 */
[----:B----4-:R-:W-:-:S05]  /*44c0*/  IMAD.WIDE R12, R3, 0x4, R6 ;  /* 0x00000004030c7825 */ /* 0x010fca00078e0206 */
[----:B------:R-:W-:Y:S01]  /*44d0*/  STG.E desc[UR16][R12.64], R24 ;  /* 0x000000180c007986 */ /* 0x000fe2000c101910 */
[----:B------:R-:W-:-:S05]  /*44e0*/  IMAD.WIDE R38, R3, 0x4, R12 ;  /* 0x0000000403267825 */ /* 0x000fca00078e020c */
[----:B------:R-:W-:Y:S01]  /*44f0*/  STG.E desc[UR16][R38.64], R2 ;  /* 0x0000000226007986 */ /* 0x000fe2000c101910 */
[----:B------:R-:W-:Y:S05]  /*4500*/  EXIT ;  /* 0x000000000000794d */ /* 0x000fea0003800000 */
        .weak           $__internal_4_$__cuda_sm3x_div_rn_noftz_f32_slowpath
        .type           $__internal_4_$__cuda_sm3x_div_rn_noftz_f32_slowpath,@function
        .size           $__internal_4_$__cuda_sm3x_div_rn_noftz_f32_slowpath,(.L_x_192 - $__internal_4_$__cuda_sm3x_div_rn_noftz_f32_slowpath)
$__internal_4_$__cuda_sm3x_div_rn_noftz_f32_slowpath:
        /* <DEDUP_REMOVED lines=35> */
.L_x_177:
[----:B------:R-:W-:Y:S01]  /*4740*/  LEA R10, R14, 0xc0800000, 0x17 ;  /* 0xc08000000e0a7811 */ /* 0x000fe200078eb8ff */
[----:B------:R-:W-:Y:S03]  /*4750*/  BSSY.RECONVERGENT B2, `(.L_x_182) ;  /* 0x0000036000027945 */ /* 0x000fe60003800200 */
[----:B------:R-:W-:Y:S02]  /*4760*/  IADD3 R10, PT, PT, -R10, R5, RZ ;  /* 0x000000050a0a7210 */ /* 0x000fe40007ffe1ff */
[----:B------:R-:W-:Y:S02]  /*4770*/  IADD3 R5, PT, PT, R12, -0x7f, RZ ;  /* 0xffffff810c057810 */ /* 0x000fe40007ffe0ff */
[----:B------:R0:W1:Y:S01]  /*4780*/  MUFU.RCP R11, R10 ;  /* 0x0000000a000b7308 */ /* 0x0000620000001000 */
[----:B------:R-:W-:Y:S02]  /*4790*/  FADD.FTZ R13, -R10, -RZ ;  /* 0x800000ff0a0d7221 */ /* 0x000fe40000010100 */
[C---:B------:R-:W-:Y:S01]  /*47a0*/  IMAD R2, R5.reuse, -0x800000, R2 ;  /* 0xff80000005027824 */ /* 0x040fe200078e0202 */
        /* <DEDUP_REMOVED lines=23> */
[C---:B------:R-:W-:Y:S01]  /*4920*/  IADD3 R10, PT, PT, R13.reuse, 0x20, RZ ;  /* 0x000000200d0a7810 */ /* 0x040fe20007ffe0ff */
[-CC-:B------:R-:W-:Y:S01]  /*4930*/  FFMA.RM R5, R16, R12.reuse, R15.reuse ;  /* 0x0000000c10057223 */ /* 0x180fe2000000400f */
[C---:B------:R-:W-:Y:S02]  /*4940*/  ISETP.NE.AND P2, PT, R13.reuse, RZ, PT ;  /* 0x000000ff0d00720c */ /* 0x040fe40003f45270 */
[----:B------:R-:W-:Y:S01]  /*4950*/  LOP3.LUT R9, R2, 0x7fffff, RZ, 0xc0, !PT ;  /* 0x007fffff02097812 */ /* 0x000fe200078ec0ff */
[----:B------:R-:W-:Y:S01]  /*4960*/  FFMA.RP R2, R16, R12, R15 ;  /* 0x0000000c10027223 */ /* 0x000fe2000000800f */
[----:B------:R-:W-:Y:S02]  /*4970*/  ISETP.NE.AND P1, PT, R13, RZ, PT ;  /* 0x000000ff0d00720c */ /* 0x000fe40003f25270 */
[----:B------:R-:W-:Y:S02]  /*4980*/  LOP3.LUT R9, R9, 0x800000, RZ, 0xfc, !PT ;  /* 0x0080000009097812 */ /* 0x000fe400078efcff */
[----:B------:R-:W-:-:S02]  /*4990*/  IADD3 R12, PT, PT, -R13, RZ, RZ ;  /* 0x000000ff0d0c7210 */ /* 0x000fc40007ffe1ff */
[----:B------:R-:W-:Y:S02]  /*49a0*/  SHF.L.U32 R10, R9, R10, RZ ;  /* 0x0000000a090a7219 */ /* 0x000fe400000006ff */
[----:B------:R-:W-:Y:S02]  /*49b0*/  FSETP.NEU.FTZ.AND P0, PT, R2, R5, PT ;  /* 0x000000050200720b */ /* 0x000fe40003f1d000 */
[----:B------:R-:W-:Y:S02]  /*49c0*/  SEL R2, R12, RZ, P2 ;  /* 0x000000ff0c027207 */ /* 0x000fe40001000000 */
[----:B------:R-:W-:Y:S02]  /*49d0*/  ISETP.NE.AND P1, PT, R10, RZ, P1 ;  /* 0x000000ff0a00720c */ /* 0x000fe40000f25270 */
[----:B------:R-:W-:Y:S02]  /*49e0*/  SHF.R.U32.HI R2, RZ, R2, R9 ;  /* 0x00000002ff027219 */ /* 0x000fe40000011609 */
[----:B------:R-:W-:-:S02]  /*49f0*/  PLOP3.LUT P0, PT, P0, P1, PT, 0xf8, 0x8f ;  /* 0x00000000008f781c */ /* 0x000fc40000703f70 */
[----:B------:R-:W-:Y:S02]  /*4a00*/  SHF.R.U32.HI R10, RZ, 0x1, R2 ;  /* 0x00000001ff0a7819 */ /* 0x000fe40000011602 */
[----:B------:R-:W-:-:S04]  /*4a10*/  SEL R5, RZ, 0x1, !P0 ;  /* 0x00000001ff057807 */ /* 0x000fc80004000000 */
[----:B------:R-:W-:-:S04]  /*4a20*/  LOP3.LUT R5, R5, 0x1, R10, 0xf8, !PT ;  /* 0x0000000105057812 */ /* 0x000fc800078ef80a */
[----:B------:R-:W-:-:S04]  /*4a30*/  LOP3.LUT R5, R5, R2, RZ, 0xc0, !PT ;  /* 0x0000000205057212 */ /* 0x000fc800078ec0ff */
[----:B------:R-:W-:-:S04]  /*4a40*/  IADD3 R10, PT, PT, R10, R5, RZ ;  /* 0x000000050a0a7210 */ /* 0x000fc80007ffe0ff */
[----:B------:R-:W-:Y:S01]  /*4a50*/  LOP3.LUT R11, R10, R11, RZ, 0xfc, !PT ;  /* 0x0000000b0a0b7212 */ /* 0x000fe200078efcff */
[----:B------:R-:W-:Y:S06]  /*4a60*/  BRA `(.L_x_185) ;  /* 0x0000000000107947 */ /* 0x000fec0003800000 */
.L_x_184:
[----:B------:R-:W-:-:S04]  /*4a70*/  LOP3.LUT R11, R11, 0x80000000, RZ, 0xc0, !PT ;  /* 0x800000000b0b7812 */ /* 0x000fc800078ec0ff */
[----:B------:R-:W-:Y:S01]  /*4a80*/  LOP3.LUT R11, R11, 0x7f800000, RZ, 0xfc, !PT ;  /* 0x7f8000000b0b7812 */ /* 0x000fe200078efcff */
[----:B------:R-:W-:Y:S06]  /*4a90*/  BRA `(.L_x_185) ;  /* 0x0000000000047947 */ /* 0x000fec0003800000 */
.L_x_183:
[----:B------:R-:W-:-:S07]  /*4aa0*/  LEA R11, R10, R11, 0x17 ;  /* 0x0000000b0a0b7211 */ /* 0x000fce00078eb8ff */
.L_x_185:
[----:B------:R-:W-:Y:S05]  /*4ab0*/  BSYNC.RECONVERGENT B2 ;  /* 0x0000000000027941 */ /* 0x000fea0003800200 */
.L_x_182:
[----:B------:R-:W-:Y:S05]  /*4ac0*/  BRA `(.L_x_186) ;  /* 0x0000000000207947 */ /* 0x000fea0003800000 */
.L_x_181:
[----:B------:R-:W-:-:S04]  /*4ad0*/  LOP3.LUT R2, R5, 0x80000000, R2, 0x48, !PT ;  /* 0x8000000005027812 */ /* 0x000fc800078e4802 */
[----:B------:R-:W-:Y:S01]  /*4ae0*/  LOP3.LUT R11, R2, 0x7f800000, RZ, 0xfc, !PT ;  /* 0x7f800000020b7812 */ /* 0x000fe200078efcff */
[----:B------:R-:W-:Y:S06]  /*4af0*/  BRA `(.L_x_186) ;  /* 0x0000000000147947 */ /* 0x000fec0003800000 */
.L_x_180:
[----:B------:R-:W-:Y:S01]  /*4b00*/  LOP3.LUT R11, R5, 0x80000000, R2, 0x48, !PT ;  /* 0x80000000050b7812 */ /* 0x000fe200078e4802 */
[----:B------:R-:W-:Y:S06]  /*4b10*/  BRA `(.L_x_186) ;  /* 0x00000000000c7947 */ /* 0x000fec0003800000 */
.L_x_179:
[----:B------:R-:W0:Y:S01]  /*4b20*/  MUFU.RSQ R11, -QNAN ;  /* 0xffc00000000b7908 */ /* 0x000e220000001400 */
[----:B------:R-:W-:Y:S05]  /*4b30*/  BRA `(.L_x_186) ;  /* 0x0000000000047947 */ /* 0x000fea0003800000 */
.L_x_178:
[----:B------:R-:W-:-:S07]  /*4b40*/  FADD.FTZ R11, R2, R4 ;  /* 0x00000004020b7221 */ /* 0x000fce0000010000 */
.L_x_186:
[----:B------:R-:W-:Y:S05]  /*4b50*/  BSYNC.RECONVERGENT B1 ;  /* 0x0000000000017941 */ /* 0x000fea0003800200 */
.L_x_176:
[----:B0-----:R-:W-:Y:S01]  /*4b60*/  MOV R9, R11 ;  /* 0x0000000b00097202 */ /* 0x001fe20000000f00 */
[----:B------:R-:W-:Y:S01]  /*4b70*/  HFMA2 R11, -RZ, RZ, 0, 0 ;  /* 0x00000000ff0b7431 */ /* 0x000fe200000001ff */
[----:B------:R-:W-:-:S04]  /*4b80*/  MOV R10, R6 ;  /* 0x00000006000a7202 */ /* 0x000fc80000000f00 */
[----:B------:R-:W-:Y:S05]  /*4b90*/  RET.REL.NODEC R10 `(_Z18pre_streamLBGK_15sPfS_PKiS1_ffPKfS3_S3_S3_ii) ;  /* 0xffffffb40a187950 */ /* 0x000fea0003c3ffff */
.L_x_187:
        /* <DEDUP_REMOVED lines=14> */
.L_x_192:


//--------------------- .nv.shared.reserved.0     --------------------------
	.section	.nv.shared.reserved.0,"aw",@nobits
	.weak		__nv_reservedSMEM_offset_0_alias
	.size		__nv_reservedSMEM_offset_0_alias, 0, 64
	.other		__nv_reservedSMEM_offset_0_alias,@"STO_CUDA_RESERVED_SHARED STV_DEFAULT"
__nv_reservedSMEM_offset_0_alias:
	.zero		0
	.zero		64


//--------------------- .nv.shared._Z15pre_collide_15sPfS_S_S_S_PKiS1_fPKfS3_S3_S3_ii --------------------------
	.section	.nv.shared._Z15pre_collide_15sPfS_S_S_S_PKiS1_fPKfS3_S3_S3_ii,"aw",@nobits
	.sectionflags	@""
	.align	4
.nv.shared._Z15pre_collide_15sPfS_S_S_S_PKiS1_fPKfS3_S3_S3_ii:
	.zero		6544


//--------------------- .nv.shared._Z18pre_streamLBGK_15sPfS_PKiS1_ffPKfS3_S3_S3_ii --------------------------
	.section	.nv.shared._Z18pre_streamLBGK_15sPfS_PKiS1_ffPKfS3_S3_S3_ii,"aw",@nobits
	.sectionflags	@""
	.align	4
.nv.shared._Z18pre_streamLBGK_15sPfS_PKiS1_ffPKfS3_S3_S3_ii:
	.zero		6544


//--------------------- .nv.constant0._Z6streamPfPKfS1_S1_S1_iiii --------------------------
	.section	.nv.constant0._Z6streamPfPKfS1_S1_S1_iiii,"a",@progbits
	.sectionflags	@""
	.align	4
.nv.constant0._Z6streamPfPKfS1_S1_S1_iiii:
	.zero		952


//--------------------- .nv.constant0._Z12bounceBack2DPfPKfPKiS3_iiii --------------------------
	.section	.nv.constant0._Z12bounceBack2DPfPKfPKiS3_iiii,"a",@progbits
	.sectionflags	@""
	.align	4
.nv.constant0._Z12bounceBack2DPfPKfPKiS3_iiii:
	.zero		944


//--------------------- .nv.constant0._Z10bounceBackPfPKfPKiS3_ii --------------------------
	.section	.nv.constant0._Z10bounceBackPfPKfPKiS3_ii,"a",@progbits
	.sectionflags	@""
	.align	4
.nv.constant0._Z10bounceBackPfPKfPKiS3_ii:
	.zero		936


//--------------------- .nv.constant0._Z13collideLBGK2DPfPKfS1_fiiii --------------------------
	.section	.nv.constant0._Z13collideLBGK2DPfPKfS1_fiiii,"a",@progbits
	.sectionflags	@""
	.align	4
.nv.constant0._Z13collideLBGK2DPfPKfS1_fiiii:
	.zero		940


//--------------------- .nv.constant0._Z11collideLBGKPfPKfS1_fii --------------------------
	.section	.nv.constant0._Z11collideLBGKPfPKfS1_fii,"a",@progbits
	.sectionflags	@""
	.align	4
.nv.constant0._Z11collideLBGKPfPKfS1_fii:
	.zero		932


//--------------------- .nv.constant0._Z10comp_fEq2DPfPKfS1_S1_S1_S1_S1_S1_S1_iiii --------------------------
	.section	.nv.constant0._Z10comp_fEq2DPfPKfS1_S1_S1_S1_S1_S1_S1_iiii,"a",@progbits
	.sectionflags	@""
	.align	4
.nv.constant0._Z10comp_fEq2DPfPKfS1_S1_S1_S1_S1_S1_S1_iiii:
	.zero		984


//--------------------- .nv.constant0._Z8comp_fEqPfPKfS1_S1_S1_S1_S1_S1_S1_ii --------------------------
	.section	.nv.constant0._Z8comp_fEqPfPKfS1_S1_S1_S1_S1_S1_S1_ii,"a",@progbits
	.sectionflags	@""
	.align	4
.nv.constant0._Z8comp_fEqPfPKfS1_S1_S1_S1_S1_S1_S1_ii:
	.zero		976


//--------------------- .nv.constant0._Z13velocity_BC2DPfS_S_S_PKiS1_PKfS3_S3_S3_fS3_iiii --------------------------
	.section	.nv.constant0._Z13velocity_BC2DPfS_S_S_PKiS1_PKfS3_S3_S3_fS3_iiii,"a",@progbits
	.sectionflags	@""
	.align	4
.nv.constant0._Z13velocity_BC2DPfS_S_S_PKiS1_PKfS3_S3_S3_fS3_iiii:
	.zero		1008


//--------------------- .nv.constant0._Z11velocity_BCPfS_S_S_PKiS1_PKfS3_S3_S3_fS3_ii --------------------------
	.section	.nv.constant0._Z11velocity_BCPfS_S_S_PKiS1_PKfS3_S3_S3_fS3_ii,"a",@progbits
	.sectionflags	@""
	.align	4
.nv.constant0._Z11velocity_BCPfS_S_S_PKiS1_PKfS3_S3_S3_fS3_ii:
	.zero		1000


//--------------------- .nv.constant0._Z15comp_velocity2DPfS_S_PKfS1_S1_S1_iiii --------------------------
	.section	.nv.constant0._Z15comp_velocity2DPfS_S_PKfS1_S1_S1_iiii,"a",@progbits
	.sectionflags	@""
	.align	4
.nv.constant0._Z15comp_velocity2DPfS_S_PKfS1_S1_S1_iiii:
	.zero		968


//--------------------- .nv.constant0._Z13comp_velocityPfS_S_PKfS1_S1_S1_ii --------------------------
	.section	.nv.constant0._Z13comp_velocityPfS_S_PKfS1_S1_S1_ii,"a",@progbits
	.sectionflags	@""
	.align	4
.nv.constant0._Z13comp_velocityPfS_S_PKfS1_S1_S1_ii:
	.zero		960


//--------------------- .nv.constant0._Z14comp_density2DPfPKfiiii --------------------------
	.section	.nv.constant0._Z14comp_density2DPfPKfiiii,"a",@progbits
	.sectionflags	@""
	.align	4
.nv.constant0._Z14comp_density2DPfPKfiiii:
	.zero		928


//--------------------- .nv.constant0._Z12comp_densityPfPKfii --------------------------
	.section	.nv.constant0._Z12comp_densityPfPKfii,"a",@progbits
	.sectionflags	@""
	.align	4
.nv.constant0._Z12comp_densityPfPKfii:
	.zero		920


//--------------------- .nv.constant0._Z10comp_speedPfPKfS1_S1_i --------------------------
	.section	.nv.constant0._Z10comp_speedPfPKfS1_S1_i,"a",@progbits
	.sectionflags	@""
	.align	4
.nv.constant0._Z10comp_speedPfPKfS1_S1_i:
	.zero		932


//--------------------- .nv.constant0._Z15pre_collide_15sPfS_S_S_S_PKiS1_fPKfS3_S3_S3_ii --------------------------
	.section	.nv.constant0._Z15pre_collide_15sPfS_S_S_S_PKiS1_fPKfS3_S3_S3_ii,"a",@progbits
	.sectionflags	@""
	.align	4
.nv.constant0._Z15pre_collide_15sPfS_S_S_S_PKiS1_fPKfS3_S3_S3_ii:
	.zero		1000


//--------------------- .nv.constant0._Z18pre_streamLBGK_15sPfS_PKiS1_ffPKfS3_S3_S3_ii --------------------------
	.section	.nv.constant0._Z18pre_streamLBGK_15sPfS_PKiS1_ffPKfS3_S3_S3_ii,"a",@progbits
	.sectionflags	@""
	.align	4
.nv.constant0._Z18pre_streamLBGK_15sPfS_PKiS1_ffPKfS3_S3_S3_ii:
	.zero		976


//--------------------- SYMBOLS --------------------------

	.type		.nv.reservedSmem.offset0,@object
	.size		.nv.reservedSmem.offset0,0x4
	.type		.nv.reservedSmem.cap,@object
	.size		.nv.reservedSmem.cap,0x4
